	.target	sm_80

	.elftype	@"ET_EXEC"


//--------------------- .note.nv.tkinfo           --------------------------
	.section	.note.nv.tkinfo,"",@"SHT_NOTE"
	.sectionflags	@"SHF_NOTE_NV_TKINFO"
	.tkinfo
        /*0018*/ 	.word	0x00000002
        /*0030*/ 	.string	""
        /*0030*/ 	.string	"ptxas"
        /*0030*/ 	.string	"Cuda compilation tools, release 13.0, V13.0.88"
        /*0030*/ 	.string	"Build cuda_13.0.r13.0/compiler.36424714_0"
        /*0030*/ 	.string	"-v  -suppress-debug-info  -lineinfo  -arch sm_80 "



//--------------------- .note.nv.cuinfo           --------------------------
	.section	.note.nv.cuinfo,"",@"SHT_NOTE"
	.sectionflags	@"SHF_NOTE_NV_CUINFO"
        /*0018*/ 	.short	0x0002
        /*001a*/ 	.short	0x0050
        /*001c*/ 	.short	0x0082
	.zero		2


//--------------------- .nv.info                  --------------------------
	.section	.nv.info,"",@"SHT_CUDA_INFO"
	.align	4


	//----- nvinfo : EIATTR_REGCOUNT
	.align		4
        /*0000*/ 	.byte	0x04, 0x2f
        /*0002*/ 	.short	(.L_1 - .L_0)
	.align		4
.L_0:
        /*0004*/ 	.word	index@(matmul_kernel)
        /*0008*/ 	.word	0x00000020


	//----- nvinfo : EIATTR_FRAME_SIZE
	.align		4
.L_1:
        /*000c*/ 	.byte	0x04, 0x11
        /*000e*/ 	.short	(.L_3 - .L_2)
	.align		4
.L_2:
        /*0010*/ 	.word	index@(matmul_kernel)
        /*0014*/ 	.word	0x00001718


	//----- nvinfo : EIATTR_MIN_STACK_SIZE
	.align		4
.L_3:
        /*0018*/ 	.byte	0x04, 0x12
        /*001a*/ 	.short	(.L_5 - .L_4)
	.align		4
.L_4:
        /*001c*/ 	.word	index@(matmul_kernel)
        /*0020*/ 	.word	0x00001718
.L_5:


//--------------------- .nv.info.matmul_kernel    --------------------------
	.section	.nv.info.matmul_kernel,"",@"SHT_CUDA_INFO"
	.sectionflags	@""
	.align	4


	//----- nvinfo : EIATTR_CUDA_API_VERSION
	.align		4
        /*0000*/ 	.byte	0x04, 0x37
        /*0002*/ 	.short	(.L_7 - .L_6)
.L_6:
        /*0004*/ 	.word	0x00000082


	//----- nvinfo : EIATTR_SW2861232_WAR
	.align		4
.L_7:
        /*0008*/ 	.byte	0x01, 0x35
	.zero		2


	//----- nvinfo : EIATTR_PARAM_CBANK
	.align		4
        /*000c*/ 	.byte	0x04, 0x0a
        /*000e*/ 	.short	(.L_9 - .L_8)
	.align		4
.L_8:
        /*0010*/ 	.word	index@(.nv.constant0.matmul_kernel)
        /*0014*/ 	.short	0x0160
        /*0016*/ 	.short	0x0050


	//----- nvinfo : EIATTR_CBANK_PARAM_SIZE
	.align		4
.L_9:
        /*0018*/ 	.byte	0x03, 0x19
        /*001a*/ 	.short	0x0050


	//----- nvinfo : EIATTR_KPARAM_INFO
	.align		4
        /*001c*/ 	.byte	0x04, 0x17
        /*001e*/ 	.short	(.L_11 - .L_10)
.L_10:
        /*0020*/ 	.word	0x00000000
        /*0024*/ 	.short	0x000d
        /*0026*/ 	.short	0x0048
        /*0028*/ 	.byte	0x00, 0xf4, 0x21, 0x00


	//----- nvinfo : EIATTR_KPARAM_INFO
	.align		4
.L_11:
        /*002c*/ 	.byte	0x04, 0x17
        /*002e*/ 	.short	(.L_13 - .L_12)
.L_12:
        /*0030*/ 	.word	0x00000000
        /*0034*/ 	.short	0x000c
        /*0036*/ 	.short	0x0040
        /*0038*/ 	.byte	0x00, 0xf4, 0x21, 0x00


	//----- nvinfo : EIATTR_KPARAM_INFO
	.align		4
.L_13:
        /*003c*/ 	.byte	0x04, 0x17
        /*003e*/ 	.short	(.L_15 - .L_14)
.L_14:
        /*0040*/ 	.word	0x00000000
        /*0044*/ 	.short	0x000b
        /*0046*/ 	.short	0x0038
        /*0048*/ 	.byte	0x00, 0xf0, 0x11, 0x00


	//----- nvinfo : EIATTR_KPARAM_INFO
	.align		4
.L_15:
        /*004c*/ 	.byte	0x04, 0x17
        /*004e*/ 	.short	(.L_17 - .L_16)
.L_16:
        /*0050*/ 	.word	0x00000000
        /*0054*/ 	.short	0x000a
        /*0056*/ 	.short	0x0034
        /*0058*/ 	.byte	0x00, 0xf0, 0x11, 0x00


	//----- nvinfo : EIATTR_KPARAM_INFO
	.align		4
.L_17:
        /*005c*/ 	.byte	0x04, 0x17
        /*005e*/ 	.short	(.L_19 - .L_18)
.L_18:
        /*0060*/ 	.word	0x00000000
        /*0064*/ 	.short	0x0009
        /*0066*/ 	.short	0x0030
        /*0068*/ 	.byte	0x00, 0xf0, 0x11, 0x00


	//----- nvinfo : EIATTR_KPARAM_INFO
	.align		4
.L_19:
        /*006c*/ 	.byte	0x04, 0x17
        /*006e*/ 	.short	(.L_21 - .L_20)
.L_20:
        /*0070*/ 	.word	0x00000000
        /*0074*/ 	.short	0x0008
        /*0076*/ 	.short	0x002c
        /*0078*/ 	.byte	0x00, 0xf0, 0x11, 0x00


	//----- nvinfo : EIATTR_KPARAM_INFO
	.align		4
.L_21:
        /*007c*/ 	.byte	0x04, 0x17
        /*007e*/ 	.short	(.L_23 - .L_22)
.L_22:
        /*0080*/ 	.word	0x00000000
        /*0084*/ 	.short	0x0007
        /*0086*/ 	.short	0x0028
        /*0088*/ 	.byte	0x00, 0xf0, 0x11, 0x00


	//----- nvinfo : EIATTR_KPARAM_INFO
	.align		4
.L_23:
        /*008c*/ 	.byte	0x04, 0x17
        /*008e*/ 	.short	(.L_25 - .L_24)
.L_24:
        /*0090*/ 	.word	0x00000000
        /*0094*/ 	.short	0x0006
        /*0096*/ 	.short	0x0024
        /*0098*/ 	.byte	0x00, 0xf0, 0x11, 0x00


	//----- nvinfo : EIATTR_KPARAM_INFO
	.align		4
.L_25:
        /*009c*/ 	.byte	0x04, 0x17
        /*009e*/ 	.short	(.L_27 - .L_26)
.L_26:
        /*00a0*/ 	.word	0x00000000
        /*00a4*/ 	.short	0x0005
        /*00a6*/ 	.short	0x0020
        /*00a8*/ 	.byte	0x00, 0xf0, 0x11, 0x00


	//----- nvinfo : EIATTR_KPARAM_INFO
	.align		4
.L_27:
        /*00ac*/ 	.byte	0x04, 0x17
        /*00ae*/ 	.short	(.L_29 - .L_28)
.L_28:
        /*00b0*/ 	.word	0x00000000
        /*00b4*/ 	.short	0x0004
        /*00b6*/ 	.short	0x001c
        /*00b8*/ 	.byte	0x00, 0xf0, 0x11, 0x00


	//----- nvinfo : EIATTR_KPARAM_INFO
	.align		4
.L_29:
        /*00bc*/ 	.byte	0x04, 0x17
        /*00be*/ 	.short	(.L_31 - .L_30)
.L_30:
        /*00c0*/ 	.word	0x00000000
        /*00c4*/ 	.short	0x0003
        /*00c6*/ 	.short	0x0018
        /*00c8*/ 	.byte	0x00, 0xf0, 0x11, 0x00


	//----- nvinfo : EIATTR_KPARAM_INFO
	.align		4
.L_31:
        /*00cc*/ 	.byte	0x04, 0x17
        /*00ce*/ 	.short	(.L_33 - .L_32)
.L_32:
        /*00d0*/ 	.word	0x00000000
        /*00d4*/ 	.short	0x0002
        /*00d6*/ 	.short	0x0010
        /*00d8*/ 	.byte	0x00, 0xf4, 0x21, 0x00


	//----- nvinfo : EIATTR_KPARAM_INFO
	.align		4
.L_33:
        /*00dc*/ 	.byte	0x04, 0x17
        /*00de*/ 	.short	(.L_35 - .L_34)
.L_34:
        /*00e0*/ 	.word	0x00000000
        /*00e4*/ 	.short	0x0001
        /*00e6*/ 	.short	0x0008
        /*00e8*/ 	.byte	0x00, 0xf4, 0x21, 0x00


	//----- nvinfo : EIATTR_KPARAM_INFO
	.align		4
.L_35:
        /*00ec*/ 	.byte	0x04, 0x17
        /*00ee*/ 	.short	(.L_37 - .L_36)
.L_36:
        /*00f0*/ 	.word	0x00000000
        /*00f4*/ 	.short	0x0000
        /*00f6*/ 	.short	0x0000
        /*00f8*/ 	.byte	0x00, 0xf4, 0x21, 0x00


	//----- nvinfo : EIATTR_MAXREG_COUNT
	.align		4
.L_37:
        /*00fc*/ 	.byte	0x03, 0x1b
        /*00fe*/ 	.short	0x00ff


	//----- nvinfo : EIATTR_NUM_BARRIERS
	.align		4
        /*0100*/ 	.byte	0x02, 0x4c
        /*0102*/ 	.byte	0x01
	.zero		1


	//----- nvinfo : EIATTR_ANNOTATIONS
	.align		4
        /*0104*/ 	.byte	0x04, 0x55
        /*0106*/ 	.short	(.L_39 - .L_38)


	//   ....[0]....
.L_38:
        /*0108*/ 	.word	0x00000001
        /*010c*/ 	.byte	0x90, 0x06, 0x00, 0x00, 0x01, 0x00, 0x00, 0x00, 0xc0, 0x06, 0x00, 0x00, 0x01, 0x00, 0x00, 0x00
        /* <DEDUP_REMOVED lines=2073> */
        /*82ac*/ 	.byte	0x00, 0xf7, 0x01, 0x00, 0x01, 0x00, 0x00, 0x00, 0xa0, 0xf8, 0x01, 0x00


	//----- nvinfo : EIATTR_MERCURY_ISA_VERSION
	.align		4
.L_39:
        /*82b8*/ 	.byte	0x03, 0x5f
        /*82ba*/ 	.short	0x0000


	//----- nvinfo : EIATTR_EXIT_INSTR_OFFSETS
	.align		4
        /*82bc*/ 	.byte	0x04, 0x1c
        /*82be*/ 	.short	(.L_41 - .L_40)


	//   ....[0]....
.L_40:
        /*82c0*/ 	.word	0x00020290


	//   ....[1]....
        /*82c4*/ 	.word	0x000202c0


	//----- nvinfo : EIATTR_REQNTID
	.align		4
.L_41:
        /*82c8*/ 	.byte	0x04, 0x10
        /*82ca*/ 	.short	(.L_43 - .L_42)
.L_42:
        /*82cc*/ 	.word	0x00000040
        /*82d0*/ 	.word	0x00000001
        /*82d4*/ 	.word	0x00000001
.L_43:


//--------------------- .nv.callgraph             --------------------------
	.section	.nv.callgraph,"",@"SHT_CUDA_CALLGRAPH"
	.align	4
	.sectionentsize	8
	.align		4
        /*0000*/ 	.word	0x00000000
	.align		4
        /*0004*/ 	.word	0xffffffff
	.align		4
        /*0008*/ 	.word	0x00000000
	.align		4
        /*000c*/ 	.word	0xfffffffe
	.align		4
        /*0010*/ 	.word	0x00000000
	.align		4
        /*0014*/ 	.word	0xfffffffd
	.align		4
        /*0018*/ 	.word	0x00000000
	.align		4
        /*001c*/ 	.word	0xfffffffc


//--------------------- .nv.rel.action            --------------------------
	.section	.nv.rel.action,"",@"SHT_CUDA_RELOCINFO"
	.align	8
	.sectionentsize	8
        /*0000*/ 	.byte	0x73, 0x00, 0x00, 0x00, 0x00, 0x00, 0x00, 0x00, 0x00, 0x00, 0x00, 0x11, 0x25, 0x00, 0x05, 0x36


//--------------------- .nv.constant0.matmul_kernel --------------------------
	.section	.nv.constant0.matmul_kernel,"a",@progbits
	.sectionflags	@""
	.align	4
.nv.constant0.matmul_kernel:
	.zero		432


//--------------------- .text.matmul_kernel       --------------------------
	.section	.text.matmul_kernel,"ax",@progbits
	.sectioninfo	@"SHI_REGISTERS=32"
	.align	128
        .global         matmul_kernel
        .type           matmul_kernel,@function
        .size           matmul_kernel,(.L_x_5 - matmul_kernel)
        .other          matmul_kernel,@"STO_CUDA_ENTRY STV_DEFAULT"
matmul_kernel:
.text.matmul_kernel:
[----:B------:R-:W-:Y:S02]  /*0000*/  IMAD.MOV.U32 R1, RZ, RZ, c[0x0][0x28] ;  /* 0x00000a00ff017624 */ /* 0x000fe400078e00ff */
[----:B------:R-:W-:Y:S01]  /*0010*/  ULDC.64 UR10, c[0x0][0x178] ;  /* 0x00005e00000a7ab9 */ /* 0x000fe20000000a00 */
[----:B------:R-:W0:Y:S01]  /*0020*/  S2R R4, SR_CTAID.X ;  /* 0x0000000000047919 */ /* 0x000e220000002500 */
[----:B------:R-:W-:Y:S01]  /*0030*/  UIADD3 UR4, UR11, 0xf, URZ ;  /* 0x0000000f0b047890 */ /* 0x000fe2000fffe03f */
[----:B------:R-:W1:Y:S01]  /*0040*/  S2UR UR8, SR_CTAID.X ;  /* 0x00000000000879c3 */ /* 0x000e620000002500 */
[----:B------:R-:W-:Y:S01]  /*0050*/  IADD3 R1, R1, -0x1718, RZ ;  /* 0xffffe8e801017810 */ /* 0x000fe20007ffe0ff */
[----:B------:R-:W2:Y:S01]  /*0060*/  S2R R7, SR_TID.X ;  /* 0x0000000000077919 */ /* 0x000ea20000002100 */
[----:B------:R-:W-:-:S04]  /*0070*/  USHF.R.S32.HI UR5, URZ, 0x1f, UR4 ;  /* 0x0000001f3f057899 */ /* 0x000fc80008011404 */
[----:B------:R-:W-:-:S03]  /*0080*/  ULEA.HI UR5, UR5, UR4, URZ, 0x4 ;  /* 0x0000000405057291 */ /* 0x000fc6000f8f203f */
[----:B------:R-:W-:Y:S02]  /*0090*/  UMOV UR4, URZ ;  /* 0x0000003f00047c82 */ /* 0x000fe40008000000 */
[----:B------:R-:W-:-:S04]  /*00a0*/  USHF.R.S32.HI UR5, URZ, 0x4, UR5 ;  /* 0x000000043f057899 */ /* 0x000fc80008011405 */
[----:B------:R-:W-:-:S06]  /*00b0*/  USHF.L.U32 UR6, UR5, 0x3, URZ ;  /* 0x0000000305067899 */ /* 0x000fcc000800063f */
[----:B------:R-:W-:Y:S01]  /*00c0*/  IMAD.U32 R3, RZ, RZ, UR6 ;  /* 0x00000006ff037e24 */ /* 0x000fe2000f8e00ff */
[----:B0-----:R-:W-:Y:S02]  /*00d0*/  IABS R4, R4 ;  /* 0x0000000400047213 */ /* 0x001fe40000000000 */
[----:B--2---:R-:W-:Y:S02]  /*00e0*/  LOP3.LUT R21, R7, 0x3f, RZ, 0xc0, !PT ;  /* 0x0000003f07157812 */ /* 0x004fe400078ec0ff */
[-C--:B------:R-:W-:Y:S02]  /*00f0*/  IABS R5, R3.reuse ;  /* 0x0000000300057213 */ /* 0x080fe40000000000 */
[----:B------:R-:W-:Y:S01]  /*0100*/  IABS R6, R3 ;  /* 0x0000000300067213 */ /* 0x000fe20000000000 */
[----:B------:R-:W-:Y:S01]  /*0110*/  IMAD.MOV.U32 R3, RZ, RZ, R4 ;  /* 0x000000ffff037224 */ /* 0x000fe200078e0004 */
[----:B------:R-:W0:Y:S01]  /*0120*/  R2UR UR12, R5 ;  /* 0x00000000050c73c2 */ /* 0x000e2200000e0000 */
[----:B------:R-:W-:-:S02]  /*0130*/  LOP3.LUT R25, R21, 0x40, RZ, 0xfc, !PT ;  /* 0x0000004015197812 */ /* 0x000fc400078efcff */
[----:B------:R-:W-:-:S05]  /*0140*/  IMAD.MOV R4, RZ, RZ, -R6 ;  /* 0x000000ffff047224 */ /* 0x000fca00078e0a06 */
[----:B------:R-:W2:Y:S08]  /*0150*/  R2UR UR9, R3 ;  /* 0x00000000030973c2 */ /* 0x000eb000000e0000 */
[----:B------:R-:W3:Y:S01]  /*0160*/  R2UR UR11, R4 ;  /* 0x00000000040b73c2 */ /* 0x000ee200000e0000 */
[----:B0-----:R-:W0:Y:S08]  /*0170*/  I2F.RP R0, UR12 ;  /* 0x0000000c00007d06 */ /* 0x001e300008209400 */
[----:B0-----:R-:W0:Y:S02]  /*0180*/  MUFU.RCP R0, R0 ;  /* 0x0000000000007308 */ /* 0x001e240000001000 */
[----:B0-----:R-:W-:-:S06]  /*0190*/  IADD3 R2, R0, 0xffffffe, RZ ;  /* 0x0ffffffe00027810 */ /* 0x001fcc0007ffe0ff */
[----:B------:R-:W0:Y:S02]  /*01a0*/  F2I.FTZ.U32.TRUNC.NTZ R2, R2 ;  /* 0x0000000200027305 */ /* 0x000e24000021f000 */
[----:B0-----:R-:W0:Y:S02]  /*01b0*/  R2UR UR5, R2 ;  /* 0x00000000020573c2 */ /* 0x001e2400000e0000 */
[----:B0-----:R-:W-:-:S04]  /*01c0*/  UIADD3 UR7, URZ, -UR5, URZ ;  /* 0x800000053f077290 */ /* 0x001fc8000fffe03f */
[----:B------:R-:W-:-:S04]  /*01d0*/  UIMAD UR7, UR7, UR12, URZ ;  /* 0x0000000c070772a4 */ /* 0x000fc8000f8e023f */
[----:B------:R-:W-:-:S04]  /*01e0*/  UIMAD.WIDE.U32 UR4, UR5, UR7, UR4 ;  /* 0x00000007050472a5 */ /* 0x000fc8000f8e0004 */
[----:B--2---:R-:W-:-:S04]  /*01f0*/  UIMAD.WIDE.U32 UR4, UR5, UR9, URZ ;  /* 0x00000009050472a5 */ /* 0x004fc8000f8e003f */
[----:B---3--:R-:W-:-:S04]  /*0200*/  UIMAD UR4, UR5, UR11, UR9 ;  /* 0x0000000b050472a4 */ /* 0x008fc8000f8e0209 */
[----:B------:R-:W-:-:S11]  /*0210*/  UISETP.GT.U32.AND UP1, UPT, UR12, UR4, UPT ;  /* 0x000000040c00728c */ /* 0x000fd6000bf24070 */
[----:B------:R-:W-:Y:S02]  /*0220*/  @!UP1 UIADD3 UR4, UR4, -UR12, URZ ;  /* 0x8000000c04049290 */ /* 0x000fe4000fffe03f */
[----:B------:R-:W-:Y:S02]  /*0230*/  @!UP1 UIADD3 UR5, UR5, 0x1, URZ ;  /* 0x0000000105059890 */ /* 0x000fe4000fffe03f */
[----:B------:R-:W-:Y:S02]  /*0240*/  UISETP.GE.U32.AND UP0, UPT, UR4, UR12, UPT ;  /* 0x0000000c0400728c */ /* 0x000fe4000bf06070 */
[----:B-1----:R-:W-:-:S04]  /*0250*/  ULOP3.LUT UR4, UR8, UR6, URZ, 0x3c, !UPT ;  /* 0x0000000608047292 */ /* 0x002fc8000f8e3c3f */
[----:B------:R-:W-:Y:S02]  /*0260*/  UISETP.GE.AND UP1, UPT, UR4, URZ, UPT ;  /* 0x0000003f0400728c */ /* 0x000fe4000bf26270 */
[----:B------:R-:W-:-:S03]  /*0270*/  UIADD3 UR4, UR10, 0x7f, URZ ;  /* 0x0000007f0a047890 */ /* 0x000fc6000fffe03f */
[----:B------:R-:W-:Y:S02]  /*0280*/  @UP0 UIADD3 UR5, UR5, 0x1, URZ ;  /* 0x0000000105050890 */ /* 0x000fe4000fffe03f */
[----:B------:R-:W-:-:S05]  /*0290*/  UISETP.NE.AND UP0, UPT, UR6, URZ, UPT ;  /* 0x0000003f0600728c */ /* 0x000fca000bf05270 */
[----:B------:R-:W-:Y:S02]  /*02a0*/  UMOV UR7, UR5 ;  /* 0x0000000500077c82 */ /* 0x000fe40008000000 */
[----:B------:R-:W-:Y:S02]  /*02b0*/  @!UP1 UIADD3 UR7, -UR7, URZ, URZ ;  /* 0x0000003f07079290 */ /* 0x000fe4000fffe13f */
[----:B------:R-:W-:Y:S02]  /*02c0*/  USHF.R.S32.HI UR5, URZ, 0x1f, UR4 ;  /* 0x0000001f3f057899 */ /* 0x000fe40008011404 */
[----:B------:R-:W-:Y:S02]  /*02d0*/  @!UP0 ULOP3.LUT UR7, URZ, UR6, URZ, 0x33, !UPT ;  /* 0x000000063f078292 */ /* 0x000fe4000f8e333f */
[----:B------:R-:W-:Y:S02]  /*02e0*/  ULEA.HI UR5, UR5, UR4, URZ, 0x7 ;  /* 0x0000000405057291 */ /* 0x000fe4000f8f383f */
[----:B------:R-:W-:-:S02]  /*02f0*/  USHF.L.U32 UR9, UR7, 0x3, URZ ;  /* 0x0000000307097899 */ /* 0x000fc4000800063f */
[----:B------:R-:W-:Y:S02]  /*0300*/  UIADD3 UR7, -UR7, URZ, URZ ;  /* 0x0000003f07077290 */ /* 0x000fe4000fffe13f */
[----:B------:R-:W-:Y:S02]  /*0310*/  ULEA.HI.SX32 UR5, UR5, -UR9, 0x19 ;  /* 0x8000000905057291 */ /* 0x000fe4000f8fca3f */
[----:B------:R-:W-:Y:S02]  /*0320*/  UIMAD UR11, UR6, UR7, UR8 ;  /* 0x00000007060b72a4 */ /* 0x000fe4000f8e0208 */
[----:B------:R-:W-:Y:S02]  /*0330*/  UISETP.LT.AND UP0, UPT, UR5, 0x8, UPT ;  /* 0x000000080500788c */ /* 0x000fe4000bf01270 */
[----:B------:R-:W-:Y:S02]  /*0340*/  UMOV UR4, URZ ;  /* 0x0000003f00047c82 */ /* 0x000fe40008000000 */
[----:B------:R-:W-:Y:S01]  /*0350*/  USEL UR10, UR5, 0x8, UP0 ;  /* 0x00000008050a7887 */ /* 0x000fe20008000000 */
[----:B------:R-:W-:-:S05]  /*0360*/  IMAD.U32 R4, RZ, RZ, UR11 ;  /* 0x0000000bff047e24 */ /* 0x000fca000f8e00ff */
[----:B------:R-:W-:Y:S01]  /*0370*/  IMAD.U32 R3, RZ, RZ, UR10 ;  /* 0x0000000aff037e24 */ /* 0x000fe2000f8e00ff */
[----:B------:R-:W-:-:S04]  /*0380*/  IABS R4, R4 ;  /* 0x0000000400047213 */ /* 0x000fc80000000000 */
[-C--:B------:R-:W-:Y:S02]  /*0390*/  IABS R5, R3.reuse ;  /* 0x0000000300057213 */ /* 0x080fe40000000000 */
[----:B------:R-:W-:Y:S01]  /*03a0*/  IABS R6, R3 ;  /* 0x0000000300067213 */ /* 0x000fe20000000000 */
[----:B------:R-:W-:Y:S01]  /*03b0*/  IMAD.MOV.U32 R3, RZ, RZ, R4 ;  /* 0x000000ffff037224 */ /* 0x000fe200078e0004 */
[----:B------:R-:W0:Y:S08]  /*03c0*/  R2UR UR12, R5 ;  /* 0x00000000050c73c2 */ /* 0x000e3000000e0000 */
[----:B------:R-:W1:Y:S01]  /*03d0*/  R2UR UR7, R3 ;  /* 0x00000000030773c2 */ /* 0x000e6200000e0000 */
[----:B0-----:R-:W0:Y:S08]  /*03e0*/  I2F.RP R0, UR12 ;  /* 0x0000000c00007d06 */ /* 0x001e300008209400 */
[----:B0-----:R-:W0:Y:S02]  /*03f0*/  MUFU.RCP R0, R0 ;  /* 0x0000000000007308 */ /* 0x001e240000001000 */
[----:B0-----:R-:W-:Y:S01]  /*0400*/  IADD3 R2, R0, 0xffffffe, RZ ;  /* 0x0ffffffe00027810 */ /* 0x001fe20007ffe0ff */
[----:B------:R-:W-:-:S04]  /*0410*/  IMAD.MOV R0, RZ, RZ, -R6 ;  /* 0x000000ffff007224 */ /* 0x000fc800078e0a06 */
[----:B------:R-:W0:Y:S01]  /*0420*/  R2UR UR8, R0 ;  /* 0x00000000000873c2 */ /* 0x000e2200000e0000 */
[----:B------:R-:W2:Y:S07]  /*0430*/  F2I.FTZ.U32.TRUNC.NTZ R2, R2 ;  /* 0x0000000200027305 */ /* 0x000eae000021f000 */
[----:B--2---:R-:W2:Y:S02]  /*0440*/  R2UR UR5, R2 ;  /* 0x00000000020573c2 */ /* 0x004ea400000e0000 */
[----:B--2---:R-:W-:-:S04]  /*0450*/  UIADD3 UR6, URZ, -UR5, URZ ;  /* 0x800000053f067290 */ /* 0x004fc8000fffe03f */
[----:B------:R-:W-:-:S04]  /*0460*/  UIMAD UR6, UR6, UR12, URZ ;  /* 0x0000000c060672a4 */ /* 0x000fc8000f8e023f */
[----:B------:R-:W-:-:S03]  /*0470*/  UIMAD.WIDE.U32 UR4, UR5, UR6, UR4 ;  /* 0x00000006050472a5 */ /* 0x000fc6000f8e0004 */
[----:B------:R-:W-:Y:S02]  /*0480*/  UMOV UR6, 0x7f ;  /* 0x0000007f00067882 */ /* 0x000fe40000000000 */
[----:B-1----:R-:W-:-:S04]  /*0490*/  UIMAD.WIDE.U32 UR4, UR5, UR7, URZ ;  /* 0x00000007050472a5 */ /* 0x002fc8000f8e003f */
[----:B0-----:R-:W-:-:S04]  /*04a0*/  UIMAD UR4, UR5, UR8, UR7 ;  /* 0x00000008050472a4 */ /* 0x001fc8000f8e0207 */
[----:B------:R-:W-:-:S11]  /*04b0*/  UISETP.GT.U32.AND UP1, UPT, UR12, UR4, UPT ;  /* 0x000000040c00728c */ /* 0x000fd6000bf24070 */
[----:B------:R-:W-:Y:S02]  /*04c0*/  @!UP1 UIADD3 UR4, UR4, -UR12, URZ ;  /* 0x8000000c04049290 */ /* 0x000fe4000fffe03f */
[----:B------:R-:W-:Y:S02]  /*04d0*/  @!UP1 UIADD3 UR5, UR5, 0x1, URZ ;  /* 0x0000000105059890 */ /* 0x000fe4000fffe03f */
[----:B------:R-:W-:Y:S02]  /*04e0*/  UISETP.GE.U32.AND UP0, UPT, UR4, UR12, UPT ;  /* 0x0000000c0400728c */ /* 0x000fe4000bf06070 */
[----:B------:R-:W-:-:S04]  /*04f0*/  ULOP3.LUT UR4, UR11, UR10, URZ, 0x3c, !UPT ;  /* 0x0000000a0b047292 */ /* 0x000fc8000f8e3c3f */
[----:B------:R-:W-:-:S03]  /*0500*/  UISETP.GE.AND UP1, UPT, UR4, URZ, UPT ;  /* 0x0000003f0400728c */ /* 0x000fc6000bf26270 */
[----:B------:R-:W-:Y:S02]  /*0510*/  ULDC UR4, c[0x0][0x180] ;  /* 0x0000600000047ab9 */ /* 0x000fe40000000800 */
[----:B------:R-:W-:Y:S02]  /*0520*/  @UP0 UIADD3 UR5, UR5, 0x1, URZ ;  /* 0x0000000105050890 */ /* 0x000fe4000fffe03f */
[----:B------:R-:W-:Y:S02]  /*0530*/  UISETP.NE.AND UP0, UPT, UR10, URZ, UPT ;  /* 0x0000003f0a00728c */ /* 0x000fe4000bf05270 */
[----:B------:R-:W-:Y:S02]  /*0540*/  UIADD3 UR6, UR6, UR4, URZ ;  /* 0x0000000406067290 */ /* 0x000fe4000fffe03f */
[----:B------:R-:W-:-:S07]  /*0550*/  @!UP1 UIADD3 UR5, -UR5, URZ, URZ ;  /* 0x0000003f05059290 */ /* 0x000fce000fffe13f */
[----:B------:R-:W-:Y:S02]  /*0560*/  @!UP0 ULOP3.LUT UR5, URZ, UR10, URZ, 0x33, !UPT ;  /* 0x0000000a3f058292 */ /* 0x000fe4000f8e333f */
[----:B------:R-:W-:Y:S02]  /*0570*/  UISETP.GT.AND UP0, UPT, UR6, 0x7f, UPT ;  /* 0x0000007f0600788c */ /* 0x000fe4000bf04270 */
[----:B------:R-:W-:Y:S02]  /*0580*/  UIADD3 UR4, -UR5, URZ, URZ ;  /* 0x0000003f05047290 */ /* 0x000fe4000fffe13f */
[----:B------:R-:W-:Y:S02]  /*0590*/  USHF.L.U32 UR7, UR5, 0x4, URZ ;  /* 0x0000000405077899 */ /* 0x000fe4000800063f */
[----:B------:R-:W-:Y:S01]  /*05a0*/  UIMAD UR4, UR10, UR4, UR11 ;  /* 0x000000040a0472a4 */ /* 0x000fe2000f8e020b */
[----:B------:R-:W-:Y:S01]  /*05b0*/  PLOP3.LUT P0, PT, PT, PT, UP0, 0x80, 0x0 ;  /* 0x000000000000781c */ /* 0x000fe20003f0f008 */
[----:B------:R-:W-:-:S02]  /*05c0*/  UIADD3 UR11, UR7, 0x1, URZ ;  /* 0x00000001070b7890 */ /* 0x000fc4000fffe03f */
[----:B------:R-:W-:Y:S02]  /*05d0*/  UIADD3 UR4, UR9, UR4, URZ ;  /* 0x0000000409047290 */ /* 0x000fe4000fffe03f */
[----:B------:R-:W-:Y:S02]  /*05e0*/  UIADD3 UR12, UR7, 0x2, URZ ;  /* 0x00000002070c7890 */ /* 0x000fe4000fffe03f */
[----:B------:R-:W-:Y:S02]  /*05f0*/  USHF.L.U32 UR4, UR4, 0x7, URZ ;  /* 0x0000000704047899 */ /* 0x000fe4000800063f */
[----:B------:R-:W-:Y:S02]  /*0600*/  UIADD3 UR13, UR7, 0x3, URZ ;  /* 0x00000003070d7890 */ /* 0x000fe4000fffe03f */
[----:B------:R-:W-:Y:S02]  /*0610*/  UIADD3 UR14, UR7, 0x4, URZ ;  /* 0x00000004070e7890 */ /* 0x000fe4000fffe03f */
[----:B------:R-:W-:Y:S01]  /*0620*/  IMAD.U32 R0, RZ, RZ, UR4 ;  /* 0x00000004ff007e24 */ /* 0x000fe2000f8e00ff */
[----:B------:R-:W-:-:S02]  /*0630*/  UIADD3 UR15, UR7, 0x5, URZ ;  /* 0x00000005070f7890 */ /* 0x000fc4000fffe03f */
[----:B------:R-:W-:Y:S02]  /*0640*/  UIADD3 UR16, UR7, 0x6, URZ ;  /* 0x0000000607107890 */ /* 0x000fe4000fffe03f */
[C---:B------:R-:W-:Y:S01]  /*0650*/  LOP3.LUT R27, R0.reuse, 0x40, R21, 0xfe, !PT ;  /* 0x00000040001b7812 */ /* 0x040fe200078efe15 */
[----:B------:R-:W-:Y:S01]  /*0660*/  UIADD3 UR17, UR7, 0x7, URZ ;  /* 0x0000000707117890 */ /* 0x000fe2000fffe03f */
[----:B------:R-:W-:Y:S01]  /*0670*/  LOP3.LUT R29, R0, 0x3f, R7, 0xf8, !PT ;  /* 0x0000003f001d7812 */ /* 0x000fe200078ef807 */
[----:B------:R-:W-:Y:S02]  /*0680*/  UIADD3 UR18, UR7, 0x8, URZ ;  /* 0x0000000807127890 */ /* 0x000fe4000fffe03f */
[----:B------:R0:W-:Y:S01]  /*0690*/  STL [R1+0xd50], R27 ;  /* 0x000d501b01007387 */ /* 0x0001e20000100800 */
[----:B------:R-:W-:Y:S02]  /*06a0*/  UIADD3 UR19, UR7, 0x9, URZ ;  /* 0x0000000907137890 */ /* 0x000fe4000fffe03f */
[----:B------:R-:W-:Y:S01]  /*06b0*/  UIADD3 UR20, UR7, 0xa, URZ ;  /* 0x0000000a07147890 */ /* 0x000fe2000fffe03f */
[----:B------:R0:W-:Y:S01]  /*06c0*/  STL [R1+0xd54], R29 ;  /* 0x000d541d01007387 */ /* 0x0001e20000100800 */
[----:B------:R-:W-:-:S02]  /*06d0*/  UIADD3 UR21, UR7, 0xb, URZ ;  /* 0x0000000b07157890 */ /* 0x000fc4000fffe03f */
[----:B------:R-:W-:Y:S02]  /*06e0*/  UIADD3 UR22, UR7, 0xc, URZ ;  /* 0x0000000c07167890 */ /* 0x000fe4000fffe03f */
[----:B------:R-:W-:Y:S02]  /*06f0*/  UIADD3 UR23, UR7, 0xd, URZ ;  /* 0x0000000d07177890 */ /* 0x000fe4000fffe03f */
[----:B------:R-:W-:Y:S02]  /*0700*/  UIADD3 UR24, UR7, 0xe, URZ ;  /* 0x0000000e07187890 */ /* 0x000fe4000fffe03f */
[----:B------:R-:W-:Y:S02]  /*0710*/  UIADD3 UR25, UR7, 0xf, URZ ;  /* 0x0000000f07197890 */ /* 0x000fe4000fffe03f */
[----:B------:R-:W-:Y:S01]  /*0720*/  ULDC.64 UR8, c[0x0][0x118] ;  /* 0x0000460000087ab9 */ /* 0x000fe20000000a00 */
[----:B------:R-:W-:Y:S05]  /*0730*/  @P0 BRA `(.L_x_0) ;  /* 0x000000b000000947 */ /* 0x000fea0003800000 */
[----:B0-----:R-:W-:Y:S01]  /*0740*/  IMAD.SHL.U32 R0, R7, 0x80, RZ ;  /* 0x0000008007007824 */ /* 0x001fe200078e00ff */
[----:B------:R-:W-:Y:S01]  /*0750*/  CS2R R16, SRZ ;  /* 0x0000000000107805 */ /* 0x000fe2000001ff00 */
[----:B------:R-:W-:Y:S01]  /*0760*/  CS2R R18, SRZ ;  /* 0x0000000000127805 */ /* 0x000fe2000001ff00 */
[----:B------:R-:W-:Y:S01]  /*0770*/  CS2R R12, SRZ ;  /* 0x00000000000c7805 */ /* 0x000fe2000001ff00 */
[----:B------:R-:W-:Y:S01]  /*0780*/  CS2R R14, SRZ ;  /* 0x00000000000e7805 */ /* 0x000fe2000001ff00 */
[----:B------:R0:W-:Y:S01]  /*0790*/  STL [R1+0xd58], R0 ;  /* 0x000d580001007387 */ /* 0x0001e20000100800 */
[----:B------:R-:W-:Y:S01]  /*07a0*/  CS2R R8, SRZ ;  /* 0x0000000000087805 */ /* 0x000fe2000001ff00 */
[----:B------:R-:W-:Y:S01]  /*07b0*/  CS2R R10, SRZ ;  /* 0x00000000000a7805 */ /* 0x000fe2000001ff00 */
[----:B------:R-:W-:Y:S01]  /*07c0*/  CS2R R4, SRZ ;  /* 0x0000000000047805 */ /* 0x000fe2000001ff00 */
[----:B------:R-:W-:Y:S01]  /*07d0*/  CS2R R6, SRZ ;  /* 0x0000000000067805 */ /* 0x000fe2000001ff00 */
[----:B------:R-:W-:Y:S05]  /*07e0*/  BRA `(.L_x_1) ;  /* 0x0001ec3000007947 */ /* 0x000fea0003800000 */
.L_x_0:
[----:B0-----:R-:W-:Y:S01]  /*07f0*/  IABS R10, c[0x0][0x178] ;  /* 0x00005e00000a7a13 */ /* 0x001fe20000000000 */
[----:B------:R-:W0:Y:S01]  /*0800*/  S2R R19, SR_TID.X ;  /* 0x0000000000137919 */ /* 0x000e220000002100 */
[----:B------:R-:W-:-:S02]  /*0810*/  IABS R9, c[0x0][0x17c] ;  /* 0x00005f0000097a13 */ /* 0x000fc40000000000 */
[----:B------:R-:W1:Y:S01]  /*0820*/  I2F.RP R0, R10 ;  /* 0x0000000a00007306 */ /* 0x000e620000209400 */
[----:B------:R-:W-:Y:S02]  /*0830*/  IABS R8, R29 ;  /* 0x0000001d00087213 */ /* 0x000fe40000000000 */
[----:B------:R-:W-:Y:S02]  /*0840*/  IABS R11, R27 ;  /* 0x0000001b000b7213 */ /* 0x000fe40000000000 */
[----:B------:R-:W-:Y:S02]  /*0850*/  IABS R14, UR22 ;  /* 0x00000016000e7c13 */ /* 0x000fe40008000000 */
[----:B------:R-:W-:Y:S01]  /*0860*/  IABS R18, UR20 ;  /* 0x0000001400127c13 */ /* 0x000fe20008000000 */
[----:B------:R-:W2:Y:S01]  /*0870*/  I2F.RP R6, R9 ;  /* 0x0000000900067306 */ /* 0x000ea20000209400 */
[----:B------:R-:W-:Y:S02]  /*0880*/  IABS R16, UR21 ;  /* 0x0000001500107c13 */ /* 0x000fe40008000000 */
[----:B------:R-:W-:-:S02]  /*0890*/  IABS R22, UR19 ;  /* 0x0000001300167c13 */ /* 0x000fc40008000000 */
[----:B------:R-:W-:Y:S02]  /*08a0*/  IABS R24, UR17 ;  /* 0x0000001100187c13 */ /* 0x000fe40008000000 */
[----:B------:R-:W-:Y:S01]  /*08b0*/  IABS R26, UR16 ;  /* 0x00000010001a7c13 */ /* 0x000fe20008000000 */
[----:B-1----:R-:W1:Y:S01]  /*08c0*/  MUFU.RCP R0, R0 ;  /* 0x0000000000007308 */ /* 0x002e620000001000 */
[----:B------:R-:W-:Y:S02]  /*08d0*/  IABS R28, UR15 ;  /* 0x0000000f001c7c13 */ /* 0x000fe40008000000 */
[----:B------:R-:W-:-:S05]  /*08e0*/  IABS R20, UR13 ;  /* 0x0000000d00147c13 */ /* 0x000fca0008000000 */
[----:B--2---:R-:W2:Y:S01]  /*08f0*/  MUFU.RCP R6, R6 ;  /* 0x0000000600067308 */ /* 0x004ea20000001000 */
[----:B-1----:R-:W-:-:S07]  /*0900*/  IADD3 R4, R0, 0xffffffe, RZ ;  /* 0x0ffffffe00047810 */ /* 0x002fce0007ffe0ff */
[----:B------:R1:W3:Y:S01]  /*0910*/  F2I.FTZ.U32.TRUNC.NTZ R5, R4 ;  /* 0x0000000400057305 */ /* 0x0002e2000021f000 */
[----:B--2---:R-:W-:-:S07]  /*0920*/  IADD3 R2, R6, 0xffffffe, RZ ;  /* 0x0ffffffe06027810 */ /* 0x004fce0007ffe0ff */
[----:B------:R2:W4:Y:S01]  /*0930*/  F2I.FTZ.U32.TRUNC.NTZ R3, R2 ;  /* 0x0000000200037305 */ /* 0x000522000021f000 */
[----:B-1----:R-:W-:Y:S02]  /*0940*/  IMAD.MOV.U32 R4, RZ, RZ, RZ ;  /* 0x000000ffff047224 */ /* 0x002fe400078e00ff */
[----:B---3--:R-:W-:Y:S02]  /*0950*/  IMAD.MOV R7, RZ, RZ, -R5 ;  /* 0x000000ffff077224 */ /* 0x008fe400078e0a05 */
[----:B--2---:R-:W-:Y:S02]  /*0960*/  IMAD.MOV.U32 R2, RZ, RZ, RZ ;  /* 0x000000ffff027224 */ /* 0x004fe400078e00ff */
[----:B------:R-:W-:Y:S02]  /*0970*/  IMAD R7, R7, R10, RZ ;  /* 0x0000000a07077224 */ /* 0x000fe400078e02ff */
[----:B----4-:R-:W-:Y:S02]  /*0980*/  IMAD.MOV R12, RZ, RZ, -R3 ;  /* 0x000000ffff0c7224 */ /* 0x010fe400078e0a03 */
[----:B------:R-:W-:Y:S01]  /*0990*/  IMAD.HI.U32 R0, R5, R7, R4 ;  /* 0x0000000705007227 */ /* 0x000fe200078e0004 */
[----:B------:R-:W-:-:S03]  /*09a0*/  IABS R4, UR25 ;  /* 0x0000001900047c13 */ /* 0x000fc60008000000 */
[----:B------:R-:W-:Y:S02]  /*09b0*/  IMAD R5, R12, R9, RZ ;  /* 0x000000090c057224 */ /* 0x000fe400078e02ff */
[----:B------:R-:W-:Y:S01]  /*09c0*/  IMAD.MOV.U32 R7, RZ, RZ, R8 ;  /* 0x000000ffff077224 */ /* 0x000fe200078e0008 */
[----:B------:R-:W-:Y:S01]  /*09d0*/  IABS R8, UR24 ;  /* 0x0000001800087c13 */ /* 0x000fe20008000000 */
[----:B------:R-:W-:-:S04]  /*09e0*/  IMAD.HI.U32 R5, R3, R5, R2 ;  /* 0x0000000503057227 */ /* 0x000fc800078e0002 */
[----:B------:R-:W-:-:S04]  /*09f0*/  IMAD.HI.U32 R2, R0, R7, RZ ;  /* 0x0000000700027227 */ /* 0x000fc800078e00ff */
[----:B------:R-:W-:-:S04]  /*0a00*/  IMAD.HI.U32 R0, R0, R11, RZ ;  /* 0x0000000b00007227 */ /* 0x000fc800078e00ff */
[----:B------:R-:W-:-:S04]  /*0a10*/  IMAD.HI.U32 R3, R5, R4, RZ ;  /* 0x0000000405037227 */ /* 0x000fc800078e00ff */
[----:B------:R-:W-:Y:S02]  /*0a20*/  IMAD.MOV R2, RZ, RZ, -R2 ;  /* 0x000000ffff027224 */ /* 0x000fe400078e0a02 */
[----:B------:R-:W-:Y:S02]  /*0a30*/  IMAD.MOV R0, RZ, RZ, -R0 ;  /* 0x000000ffff007224 */ /* 0x000fe400078e0a00 */
[----:B------:R-:W-:Y:S02]  /*0a40*/  IMAD.MOV R17, RZ, RZ, -R3 ;  /* 0x000000ffff117224 */ /* 0x000fe400078e0a03 */
[C---:B------:R-:W-:Y:S02]  /*0a50*/  IMAD R3, R10.reuse, R2, R7 ;  /* 0x000000020a037224 */ /* 0x040fe400078e0207 */
[C---:B------:R-:W-:Y:S01]  /*0a60*/  IMAD R2, R10.reuse, R0, R11 ;  /* 0x000000000a027224 */ /* 0x040fe200078e020b */
[----:B------:R-:W-:Y:S01]  /*0a70*/  IABS R0, UR23 ;  /* 0x0000001700007c13 */ /* 0x000fe20008000000 */
[----:B------:R-:W-:Y:S01]  /*0a80*/  IMAD R17, R9, R17, R4 ;  /* 0x0000001109117224 */ /* 0x000fe200078e0204 */
[C---:B------:R-:W-:Y:S01]  /*0a90*/  ISETP.GT.U32.AND P0, PT, R10.reuse, R3, PT ;  /* 0x000000030a00720c */ /* 0x040fe20003f04070 */
[----:B------:R-:W-:Y:S01]  /*0aa0*/  IMAD.HI.U32 R4, R5, R8, RZ ;  /* 0x0000000805047227 */ /* 0x000fe200078e00ff */
[----:B------:R-:W-:-:S02]  /*0ab0*/  ISETP.GT.U32.AND P1, PT, R10, R2, PT ;  /* 0x000000020a00720c */ /* 0x000fc40003f24070 */
[----:B------:R-:W-:Y:S01]  /*0ac0*/  ISETP.GT.U32.AND P5, PT, R9, R17, PT ;  /* 0x000000110900720c */ /* 0x000fe20003fa4070 */
[----:B------:R-:W-:Y:S02]  /*0ad0*/  IMAD.MOV R15, RZ, RZ, -R4 ;  /* 0x000000ffff0f7224 */ /* 0x000fe400078e0a04 */
[----:B------:R-:W-:-:S04]  /*0ae0*/  IMAD.HI.U32 R4, R5, R0, RZ ;  /* 0x0000000005047227 */ /* 0x000fc800078e00ff */
[----:B------:R-:W-:-:S04]  /*0af0*/  IMAD.HI.U32 R6, R5, R14, RZ ;  /* 0x0000000e05067227 */ /* 0x000fc800078e00ff */
[----:B------:R-:W-:Y:S02]  /*0b00*/  IMAD R15, R9, R15, R8 ;  /* 0x0000000f090f7224 */ /* 0x000fe400078e0208 */
[----:B------:R-:W-:-:S03]  /*0b10*/  IMAD.HI.U32 R8, R5, R18, RZ ;  /* 0x0000001205087227 */ /* 0x000fc600078e00ff */
[C---:B------:R-:W-:Y:S01]  /*0b20*/  ISETP.GT.U32.AND P4, PT, R9.reuse, R15, PT ;  /* 0x0000000f0900720c */ /* 0x040fe20003f84070 */
[----:B------:R-:W-:Y:S02]  /*0b30*/  IMAD.MOV R4, RZ, RZ, -R4 ;  /* 0x000000ffff047224 */ /* 0x000fe400078e0a04 */
[----:B------:R-:W-:Y:S02]  /*0b40*/  IMAD.MOV R6, RZ, RZ, -R6 ;  /* 0x000000ffff067224 */ /* 0x000fe400078e0a06 */
[----:B------:R-:W-:Y:S02]  /*0b50*/  IMAD.MOV R8, RZ, RZ, -R8 ;  /* 0x000000ffff087224 */ /* 0x000fe400078e0a08 */
[C---:B------:R-:W-:Y:S01]  /*0b60*/  IMAD R0, R9.reuse, R4, R0 ;  /* 0x0000000409007224 */ /* 0x040fe200078e0200 */
[----:B------:R-:W-:Y:S01]  /*0b70*/  IABS R4, UR18 ;  /* 0x0000001200047c13 */ /* 0x000fe20008000000 */
[----:B------:R-:W-:Y:S02]  /*0b80*/  IMAD R14, R9, R6, R14 ;  /* 0x00000006090e7224 */ /* 0x000fe400078e020e */
[----:B------:R-:W-:-:S03]  /*0b90*/  IMAD.HI.U32 R7, R5, R16, RZ ;  /* 0x0000001005077227 */ /* 0x000fc600078e00ff */
[----:B------:R-:W-:Y:S01]  /*0ba0*/  ISETP.GT.U32.AND P3, PT, R9, R14, PT ;  /* 0x0000000e0900720c */ /* 0x000fe20003f64070 */
[----:B------:R-:W-:-:S04]  /*0bb0*/  IMAD.HI.U32 R6, R5, R22, RZ ;  /* 0x0000001605067227 */ /* 0x000fc800078e00ff */
[----:B------:R-:W-:Y:S02]  /*0bc0*/  IMAD R18, R9, R8, R18 ;  /* 0x0000000809127224 */ /* 0x000fe400078e0212 */
[----:B------:R-:W-:Y:S02]  /*0bd0*/  IMAD.MOV R7, RZ, RZ, -R7 ;  /* 0x000000ffff077224 */ /* 0x000fe400078e0a07 */
[----:B------:R-:W-:Y:S02]  /*0be0*/  IMAD.MOV R8, RZ, RZ, -R6 ;  /* 0x000000ffff087224 */ /* 0x000fe400078e0a06 */
[----:B------:R-:W-:-:S04]  /*0bf0*/  IMAD.HI.U32 R6, R5, R4, RZ ;  /* 0x0000000405067227 */ /* 0x000fc800078e00ff */
[----:B------:R-:W-:Y:S02]  /*0c00*/  IMAD R16, R9, R7, R16 ;  /* 0x0000000709107224 */ /* 0x000fe400078e0210 */
[----:B------:R-:W-:-:S04]  /*0c10*/  IMAD.HI.U32 R7, R5, R24, RZ ;  /* 0x0000001805077227 */ /* 0x000fc800078e00ff */
[----:B------:R-:W-:Y:S02]  /*0c20*/  IMAD R22, R9, R8, R22 ;  /* 0x0000000809167224 */ /* 0x000fe400078e0216 */
[----:B------:R-:W-:Y:S01]  /*0c30*/  IMAD.MOV R23, RZ, RZ, -R6 ;  /* 0x000000ffff177224 */ /* 0x000fe200078e0a06 */
[----:B------:R-:W-:Y:S01]  /*0c40*/  IABS R6, UR7 ;  /* 0x0000000700067c13 */ /* 0x000fe20008000000 */
[----:B------:R-:W-:-:S04]  /*0c50*/  IMAD.HI.U32 R8, R5, R26, RZ ;  /* 0x0000001a05087227 */ /* 0x000fc800078e00ff */
[----:B------:R-:W-:Y:S02]  /*0c60*/  IMAD.MOV R12, RZ, RZ, -R7 ;  /* 0x000000ffff0c7224 */ /* 0x000fe400078e0a07 */
[----:B------:R-:W-:Y:S02]  /*0c70*/  IMAD.MOV R7, RZ, RZ, -R8 ;  /* 0x000000ffff077224 */ /* 0x000fe400078e0a08 */
[C---:B------:R-:W-:Y:S02]  /*0c80*/  IMAD R23, R9.reuse, R23, R4 ;  /* 0x0000001709177224 */ /* 0x040fe400078e0204 */
[----:B------:R-:W-:Y:S01]  /*0c90*/  IMAD.MOV.U32 R4, RZ, RZ, R6 ;  /* 0x000000ffff047224 */ /* 0x000fe200078e0006 */
[----:B------:R-:W-:Y:S01]  /*0ca0*/  IABS R6, UR12 ;  /* 0x0000000c00067c13 */ /* 0x000fe20008000000 */
[----:B------:R-:W-:Y:S02]  /*0cb0*/  IMAD R26, R9, R7, R26 ;  /* 0x00000007091a7224 */ /* 0x000fe400078e021a */
[----:B------:R-:W-:-:S04]  /*0cc0*/  IMAD.HI.U32 R7, R5, R4, RZ ;  /* 0x0000000405077227 */ /* 0x000fc800078e00ff */
[----:B------:R-:W-:Y:S02]  /*0cd0*/  IMAD.MOV R7, RZ, RZ, -R7 ;  /* 0x000000ffff077224 */ /* 0x000fe400078e0a07 */
[----:B------:R-:W-:Y:S01]  /*0ce0*/  @!P0 IMAD.IADD R3, R3, 0x1, -R10 ;  /* 0x0000000103038824 */ /* 0x000fe200078e0a0a */
[C---:B------:R-:W-:Y:S01]  /*0cf0*/  ISETP.GT.U32.AND P0, PT, R9.reuse, R0, PT ;  /* 0x000000000900720c */ /* 0x040fe20003f04070 */
[----:B------:R-:W-:Y:S02]  /*0d00*/  IMAD R4, R9, R7, R4 ;  /* 0x0000000709047224 */ /* 0x000fe400078e0204 */
[----:B------:R-:W-:Y:S01]  /*0d10*/  @!P1 IMAD.IADD R2, R2, 0x1, -R10 ;  /* 0x0000000102029824 */ /* 0x000fe200078e0a0a */
[C---:B------:R-:W-:Y:S01]  /*0d20*/  ISETP.GT.U32.AND P2, PT, R10.reuse, R3, PT ;  /* 0x000000030a00720c */ /* 0x040fe20003f44070 */
[--C-:B------:R-:W-:Y:S01]  /*0d30*/  @!P5 IMAD.IADD R17, R17, 0x1, -R9.reuse ;  /* 0x000000011111d824 */ /* 0x100fe200078e0a09 */
[----:B------:R-:W-:Y:S01]  /*0d40*/  ISETP.GT.U32.AND P6, PT, R9, R4, PT ;  /* 0x000000040900720c */ /* 0x000fe20003fc4070 */
[--C-:B------:R-:W-:Y:S01]  /*0d50*/  @!P4 IMAD.IADD R15, R15, 0x1, -R9.reuse ;  /* 0x000000010f0fc824 */ /* 0x100fe200078e0a09 */
[----:B------:R-:W-:Y:S01]  /*0d60*/  ISETP.GT.U32.AND P1, PT, R10, R2, PT ;  /* 0x000000020a00720c */ /* 0x000fe20003f24070 */
[----:B------:R-:W-:Y:S01]  /*0d70*/  @!P3 IMAD.IADD R14, R14, 0x1, -R9 ;  /* 0x000000010e0eb824 */ /* 0x000fe200078e0a09 */
[----:B------:R-:W-:Y:S01]  /*0d80*/  ISETP.GT.U32.AND P4, PT, R9, R17, PT ;  /* 0x000000110900720c */ /* 0x000fe20003f84070 */
[----:B------:R-:W-:-:S04]  /*0d90*/  IMAD.HI.U32 R11, R5, R28, RZ ;  /* 0x0000001c050b7227 */ /* 0x000fc800078e00ff */
[--C-:B------:R-:W-:Y:S01]  /*0da0*/  @!P0 IMAD.IADD R0, R0, 0x1, -R9.reuse ;  /* 0x0000000100008824 */ /* 0x100fe200078e0a09 */
[----:B------:R-:W-:Y:S01]  /*0db0*/  ISETP.GT.U32.AND P0, PT, R9, R15, PT ;  /* 0x0000000f0900720c */ /* 0x000fe20003f04070 */
[--C-:B------:R-:W-:Y:S01]  /*0dc0*/  @!P2 IMAD.IADD R3, R3, 0x1, -R10.reuse ;  /* 0x000000010303a824 */ /* 0x100fe200078e0a0a */
[C---:B------:R-:W-:Y:S01]  /*0dd0*/  ISETP.GT.U32.AND P2, PT, R9.reuse, R16, PT ;  /* 0x000000100900720c */ /* 0x040fe20003f44070 */
[----:B------:R-:W-:Y:S01]  /*0de0*/  @!P6 IMAD.IADD R4, R4, 0x1, -R9 ;  /* 0x000000010404e824 */ /* 0x000fe200078e0a09 */
[C---:B------:R-:W-:Y:S01]  /*0df0*/  ISETP.GT.U32.AND P3, PT, R9.reuse, R0, PT ;  /* 0x000000000900720c */ /* 0x040fe20003f64070 */
[----:B------:R-:W-:Y:S01]  /*0e00*/  @!P1 IMAD.IADD R2, R2, 0x1, -R10 ;  /* 0x0000000102029824 */ /* 0x000fe200078e0a0a */
[C---:B------:R-:W-:Y:S01]  /*0e10*/  ISETP.GT.U32.AND P1, PT, R9.reuse, R18, PT ;  /* 0x000000120900720c */ /* 0x040fe20003f24070 */
[----:B------:R-:W-:Y:S01]  /*0e20*/  IMAD.MOV R8, RZ, RZ, -R11 ;  /* 0x000000ffff087224 */ /* 0x000fe200078e0a0b */
[C---:B------:R-:W-:Y:S01]  /*0e30*/  ISETP.GT.U32.AND P5, PT, R9.reuse, R4, PT ;  /* 0x000000040900720c */ /* 0x040fe20003fa4070 */
[C---:B------:R-:W-:Y:S01]  /*0e40*/  IMAD R24, R9.reuse, R12, R24 ;  /* 0x0000000c09187224 */ /* 0x040fe200078e0218 */
[----:B------:R-:W-:Y:S01]  /*0e50*/  IABS R12, UR11 ;  /* 0x0000000b000c7c13 */ /* 0x000fe20008000000 */
[----:B------:R-:W-:Y:S01]  /*0e60*/  IMAD R28, R9, R8, R28 ;  /* 0x00000008091c7224 */ /* 0x000fe200078e021c */
[----:B------:R-:W-:Y:S01]  /*0e70*/  IABS R8, UR14 ;  /* 0x0000000e00087c13 */ /* 0x000fe20008000000 */
[--C-:B------:R-:W-:Y:S01]  /*0e80*/  @!P4 IMAD.IADD R17, R17, 0x1, -R9.reuse ;  /* 0x000000011111c824 */ /* 0x100fe200078e0a09 */
[C---:B------:R-:W-:Y:S01]  /*0e90*/  ISETP.GT.U32.AND P4, PT, R9.reuse, R23, PT ;  /* 0x000000170900720c */ /* 0x040fe20003f84070 */
[----:B------:R-:W-:Y:S01]  /*0ea0*/  @!P2 IMAD.IADD R16, R16, 0x1, -R9 ;  /* 0x000000011010a824 */ /* 0x000fe200078e0a09 */
[----:B------:R-:W-:Y:S01]  /*0eb0*/  ISETP.GT.U32.AND P2, PT, R9, R14, PT ;  /* 0x0000000e0900720c */ /* 0x000fe20003f44070 */
[----:B------:R-:W-:Y:S01]  /*0ec0*/  IMAD.HI.U32 R7, R5, R20, RZ ;  /* 0x0000001405077227 */ /* 0x000fe200078e00ff */
[----:B0-----:R-:W-:-:S03]  /*0ed0*/  LOP3.LUT R10, R19, 0x7, RZ, 0xc0, !PT ;  /* 0x00000007130a7812 */ /* 0x001fc600078ec0ff */
[--C-:B------:R-:W-:Y:S01]  /*0ee0*/  @!P5 IMAD.IADD R4, R4, 0x1, -R9.reuse ;  /* 0x000000010404d824 */ /* 0x100fe200078e0a09 */
[----:B------:R-:W-:Y:S01]  /*0ef0*/  ISETP.GT.U32.AND P5, PT, R9, R22, PT ;  /* 0x000000160900720c */ /* 0x000fe20003fa4070 */
[--C-:B------:R-:W-:Y:S01]  /*0f00*/  @!P0 IMAD.IADD R15, R15, 0x1, -R9.reuse ;  /* 0x000000010f0f8824 */ /* 0x100fe200078e0a09 */
[C---:B------:R-:W-:Y:S01]  /*0f10*/  ISETP.GT.U32.AND P0, PT, R9.reuse, R24, PT ;  /* 0x000000180900720c */ /* 0x040fe20003f04070 */
[----:B------:R-:W-:Y:S01]  /*0f20*/  @!P1 IMAD.IADD R18, R18, 0x1, -R9 ;  /* 0x0000000112129824 */ /* 0x000fe200078e0a09 */
[----:B------:R-:W-:Y:S01]  /*0f30*/  ISETP.GT.U32.AND P1, PT, R9, R16, PT ;  /* 0x000000100900720c */ /* 0x000fe20003f24070 */
[----:B------:R-:W-:-:S03]  /*0f40*/  IMAD.HI.U32 R11, R5, R6, RZ ;  /* 0x00000006050b7227 */ /* 0x000fc600078e00ff */
[----:B------:R-:W-:Y:S01]  /*0f50*/  ISETP.GT.U32.AND P6, PT, R9, R18, PT ;  /* 0x000000120900720c */ /* 0x000fe20003fc4070 */
[----:B------:R-:W-:-:S04]  /*0f60*/  IMAD.HI.U32 R13, R5, R8, RZ ;  /* 0x00000008050d7227 */ /* 0x000fc800078e00ff */
[----:B------:R-:W-:Y:S02]  /*0f70*/  IMAD.MOV R7, RZ, RZ, -R7 ;  /* 0x000000ffff077224 */ /* 0x000fe400078e0a07 */
[----:B------:R-:W-:Y:S01]  /*0f80*/  @!P2 IMAD.IADD R14, R14, 0x1, -R9 ;  /* 0x000000010e0ea824 */ /* 0x000fe200078e0a09 */
[C---:B------:R-:W-:Y:S01]  /*0f90*/  ISETP.GT.U32.AND P2, PT, R9.reuse, R28, PT ;  /* 0x0000001c0900720c */ /* 0x040fe20003f44070 */
[----:B------:R-:W-:Y:S02]  /*0fa0*/  IMAD.MOV R11, RZ, RZ, -R11 ;  /* 0x000000ffff0b7224 */ /* 0x000fe400078e0a0b */
[----:B------:R-:W-:Y:S02]  /*0fb0*/  IMAD.MOV R13, RZ, RZ, -R13 ;  /* 0x000000ffff0d7224 */ /* 0x000fe400078e0a0d */
[C---:B------:R-:W-:Y:S02]  /*0fc0*/  IMAD R7, R9.reuse, R7, R20 ;  /* 0x0000000709077224 */ /* 0x040fe400078e0214 */
[----:B------:R-:W-:-:S02]  /*0fd0*/  IMAD R6, R9, R11, R6 ;  /* 0x0000000b09067224 */ /* 0x000fc400078e0206 */
[----:B------:R-:W-:Y:S01]  /*0fe0*/  @!P3 IMAD.IADD R0, R0, 0x1, -R9 ;  /* 0x000000010000b824 */ /* 0x000fe200078e0a09 */
[C---:B------:R-:W-:Y:S01]  /*0ff0*/  ISETP.GT.U32.AND P3, PT, R9.reuse, R26, PT ;  /* 0x0000001a0900720c */ /* 0x040fe20003f64070 */
[----:B------:R-:W-:Y:S02]  /*1000*/  IMAD R8, R9, R13, R8 ;  /* 0x0000000d09087224 */ /* 0x000fe400078e0208 */
[----:B------:R-:W-:-:S04]  /*1010*/  IMAD.HI.U32 R5, R5, R12, RZ ;  /* 0x0000000c05057227 */ /* 0x000fc800078e00ff */
[--C-:B------:R-:W-:Y:S01]  /*1020*/  @!P5 IMAD.IADD R22, R22, 0x1, -R9.reuse ;  /* 0x000000011616d824 */ /* 0x100fe200078e0a09 */
[----:B------:R-:W-:Y:S01]  /*1030*/  ISETP.GT.U32.AND P5, PT, R9, R7, PT ;  /* 0x000000070900720c */ /* 0x000fe20003fa4070 */
[--C-:B------:R-:W-:Y:S02]  /*1040*/  @!P4 IMAD.IADD R23, R23, 0x1, -R9.reuse ;  /* 0x000000011717c824 */ /* 0x100fe400078e0a09 */
[--C-:B------:R-:W-:Y:S01]  /*1050*/  @!P0 IMAD.IADD R24, R24, 0x1, -R9.reuse ;  /* 0x0000000118188824 */ /* 0x100fe200078e0a09 */
[C---:B------:R-:W-:Y:S01]  /*1060*/  ISETP.GT.U32.AND P0, PT, R9.reuse, R6, PT ;  /* 0x000000060900720c */ /* 0x040fe20003f04070 */
[----:B------:R-:W-:Y:S01]  /*1070*/  @!P1 IMAD.IADD R16, R16, 0x1, -R9 ;  /* 0x0000000110109824 */ /* 0x000fe200078e0a09 */
[C---:B------:R-:W-:Y:S01]  /*1080*/  ISETP.GT.U32.AND P1, PT, R9.reuse, R8, PT ;  /* 0x000000080900720c */ /* 0x040fe20003f24070 */
[----:B------:R-:W-:Y:S01]  /*1090*/  IMAD.MOV R5, RZ, RZ, -R5 ;  /* 0x000000ffff057224 */ /* 0x000fe200078e0a05 */
[C---:B------:R-:W-:Y:S01]  /*10a0*/  ISETP.GT.U32.AND P4, PT, R9.reuse, R23, PT ;  /* 0x000000170900720c */ /* 0x040fe20003f84070 */
[----:B------:R-:W-:Y:S01]  /*10b0*/  @!P2 IMAD.IADD R28, R28, 0x1, -R9 ;  /* 0x000000011c1ca824 */ /* 0x000fe200078e0a09 */
[C---:B------:R-:W-:Y:S01]  /*10c0*/  ISETP.GT.U32.AND P2, PT, R9.reuse, R24, PT ;  /* 0x000000180900720c */ /* 0x040fe20003f44070 */
[----:B------:R-:W-:-:S02]  /*10d0*/  IMAD R5, R9, R5, R12 ;  /* 0x0000000509057224 */ /* 0x000fc400078e020c */
[--C-:B------:R-:W-:Y:S02]  /*10e0*/  @!P3 IMAD.IADD R26, R26, 0x1, -R9.reuse ;  /* 0x000000011a1ab824 */ /* 0x100fe400078e0a09 */
[--C-:B------:R-:W-:Y:S01]  /*10f0*/  @!P5 IMAD.IADD R7, R7, 0x1, -R9.reuse ;  /* 0x000000010707d824 */ /* 0x100fe200078e0a09 */
[----:B------:R-:W-:Y:S01]  /*1100*/  ISETP.GT.U32.AND P3, PT, R9, R5, PT ;  /* 0x000000050900720c */ /* 0x000fe20003f64070 */
[--C-:B------:R-:W-:Y:S01]  /*1110*/  @!P0 IMAD.IADD R6, R6, 0x1, -R9.reuse ;  /* 0x0000000106068824 */ /* 0x100fe200078e0a09 */
[----:B------:R-:W-:Y:S01]  /*1120*/  ISETP.GE.AND P0, PT, R29, RZ, PT ;  /* 0x000000ff1d00720c */ /* 0x000fe20003f06270 */
[--C-:B------:R-:W-:Y:S01]  /*1130*/  @!P1 IMAD.IADD R8, R8, 0x1, -R9.reuse ;  /* 0x0000000108089824 */ /* 0x100fe200078e0a09 */
[----:B------:R-:W-:Y:S01]  /*1140*/  ISETP.GT.U32.AND P1, PT, R9, R26, PT ;  /* 0x0000001a0900720c */ /* 0x000fe20003f24070 */
[--C-:B------:R-:W-:Y:S01]  /*1150*/  @!P4 IMAD.IADD R23, R23, 0x1, -R9.reuse ;  /* 0x000000011717c824 */ /* 0x100fe200078e0a09 */
[C---:B------:R-:W-:Y:S01]  /*1160*/  ISETP.GT.U32.AND P4, PT, R9.reuse, R7, PT ;  /* 0x000000070900720c */ /* 0x040fe20003f84070 */
[----:B------:R-:W-:Y:S01]  /*1170*/  @!P2 IMAD.IADD R24, R24, 0x1, -R9 ;  /* 0x000000011818a824 */ /* 0x000fe200078e0a09 */
[----:B------:R-:W-:Y:S01]  /*1180*/  ISETP.GT.U32.AND P2, PT, R9, R6, PT ;  /* 0x000000060900720c */ /* 0x000fe20003f44070 */
[----:B------:R-:W-:Y:S01]  /*1190*/  IMAD.SHL.U32 R11, R19, 0x2, RZ ;  /* 0x00000002130b7824 */ /* 0x000fe200078e00ff */
[----:B------:R-:W-:Y:S01]  /*11a0*/  ISETP.GT.U32.AND P5, PT, R9, R28, PT ;  /* 0x0000001c0900720c */ /* 0x000fe20003fa4070 */
[----:B------:R-:W-:-:S02]  /*11b0*/  IMAD R12, R10, 0x110, RZ ;  /* 0x000001100a0c7824 */ /* 0x000fc400078e02ff */
[--C-:B------:R-:W-:Y:S01]  /*11c0*/  @!P3 IMAD.IADD R5, R5, 0x1, -R9.reuse ;  /* 0x000000010505b824 */ /* 0x100fe200078e0a09 */
[----:B------:R-:W-:Y:S01]  /*11d0*/  ISETP.GE.AND P3, PT, R27, RZ, PT ;  /* 0x000000ff1b00720c */ /* 0x000fe20003f66270 */
[--C-:B------:R-:W-:Y:S01]  /*11e0*/  @!P6 IMAD.IADD R18, R18, 0x1, -R9.reuse ;  /* 0x000000011212e824 */ /* 0x100fe200078e0a09 */
[----:B------:R-:W-:Y:S01]  /*11f0*/  LOP3.LUT R10, R11, 0x10, RZ, 0xc0, !PT ;  /* 0x000000100b0a7812 */ /* 0x000fe200078ec0ff */
[--C-:B------:R-:W-:Y:S01]  /*1200*/  @!P1 IMAD.IADD R26, R26, 0x1, -R9.reuse ;  /* 0x000000011a1a9824 */ /* 0x100fe200078e0a09 */
[----:B------:R-:W-:Y:S01]  /*1210*/  ISETP.GT.U32.AND P6, PT, R9, R22, PT ;  /* 0x000000160900720c */ /* 0x000fe20003fc4070 */
[----:B------:R-:W-:Y:S01]  /*1220*/  @!P4 IMAD.IADD R7, R7, 0x1, -R9 ;  /* 0x000000010707c824 */ /* 0x000fe200078e0a09 */
[----:B------:R-:W-:Y:S01]  /*1230*/  ISETP.GT.U32.AND P1, PT, R9, R5, PT ;  /* 0x000000050900720c */ /* 0x000fe20003f24070 */
[----:B------:R-:W-:Y:S01]  /*1240*/  @!P0 IMAD.MOV R3, RZ, RZ, -R3 ;  /* 0x000000ffff038224 */ /* 0x000fe200078e0a03 */
[----:B------:R-:W-:Y:S01]  /*1250*/  ISETP.LE.AND P4, PT, RZ, UR24, PT ;  /* 0x00000018ff007c0c */ /* 0x000fe2000bf83270 */
[----:B------:R-:W-:Y:S01]  /*1260*/  @!P2 IMAD.IADD R6, R6, 0x1, -R9 ;  /* 0x000000010606a824 */ /* 0x000fe200078e0a09 */
[----:B------:R-:W-:Y:S01]  /*1270*/  LOP3.LUT R13, R10, 0x20, R19, 0xf8, !PT ;  /* 0x000000200a0d7812 */ /* 0x000fe200078ef813 */
[----:B------:R-:W-:Y:S01]  /*1280*/  @!P5 IMAD.IADD R28, R28, 0x1, -R9 ;  /* 0x000000011c1cd824 */ /* 0x000fe200078e0a09 */
[----:B------:R-:W-:-:S02]  /*1290*/  ISETP.LE.AND P0, PT, RZ, UR23, PT ;  /* 0x00000017ff007c0c */ /* 0x000fc4000bf03270 */
[----:B------:R-:W-:Y:S01]  /*12a0*/  LOP3.LUT R19, R12, 0x30, R11, 0x78, !PT ;  /* 0x000000300c137812 */ /* 0x000fe200078e780b */
[----:B------:R-:W-:Y:S01]  /*12b0*/  IMAD.MOV.U32 R11, RZ, RZ, R2 ;  /* 0x000000ffff0b7224 */ /* 0x000fe200078e0002 */
[----:B------:R-:W-:Y:S01]  /*12c0*/  ISETP.LE.AND P2, PT, RZ, UR21, PT ;  /* 0x00000015ff007c0c */ /* 0x000fe2000bf43270 */
[----:B------:R-:W-:Y:S01]  /*12d0*/  @!P6 IMAD.IADD R22, R22, 0x1, -R9 ;  /* 0x000000011616e824 */ /* 0x000fe200078e0a09 */
[----:B------:R-:W-:Y:S01]  /*12e0*/  ISETP.NE.AND P5, PT, RZ, c[0x0][0x178], PT ;  /* 0x00005e00ff007a0c */ /* 0x000fe20003fa5270 */
[----:B------:R-:W-:Y:S01]  /*12f0*/  @!P3 IMAD.MOV R11, RZ, RZ, -R11 ;  /* 0x000000ffff0bb224 */ /* 0x000fe200078e0a0b */
[----:B------:R-:W-:Y:S01]  /*1300*/  LOP3.LUT R2, RZ, c[0x0][0x178], RZ, 0x33, !PT ;  /* 0x00005e00ff027a12 */ /* 0x000fe200078e33ff */
[----:B------:R-:W-:Y:S01]  /*1310*/  @!P1 IMAD.IADD R5, R5, 0x1, -R9 ;  /* 0x0000000105059824 */ /* 0x000fe200078e0a09 */
[----:B------:R-:W-:Y:S01]  /*1320*/  ISETP.LE.AND P3, PT, RZ, UR22, PT ;  /* 0x00000016ff007c0c */ /* 0x000fe2000bf63270 */
[----:B------:R-:W-:Y:S01]  /*1330*/  @!P4 IMAD.MOV R15, RZ, RZ, -R15 ;  /* 0x000000ffff0fc224 */ /* 0x000fe200078e0a0f */
[C---:B------:R-:W-:Y:S01]  /*1340*/  SEL R3, R2.reuse, R3, !P5 ;  /* 0x0000000302037207 */ /* 0x040fe20006800000 */
[----:B------:R-:W-:Y:S01]  /*1350*/  @!P0 IMAD.MOV R0, RZ, RZ, -R0 ;  /* 0x000000ffff008224 */ /* 0x000fe200078e0a00 */
[----:B------:R-:W-:Y:S01]  /*1360*/  ISETP.GT.U32.AND P6, PT, R9, R8, PT ;  /* 0x000000080900720c */ /* 0x000fe20003fc4070 */
[----:B------:R-:W-:Y:S01]  /*1370*/  STL [R1+0x404], R19 ;  /* 0x0004041301007387 */ /* 0x000fe20000100800 */
[----:B------:R-:W-:Y:S01]  /*1380*/  SEL R2, R2, R11, !P5 ;  /* 0x0000000b02027207 */ /* 0x000fe20006800000 */
[----:B------:R-:W-:Y:S01]  /*1390*/  @!P2 IMAD.MOV R16, RZ, RZ, -R16 ;  /* 0x000000ffff10a224 */ /* 0x000fe200078e0a10 */
[----:B------:R-:W-:-:S02]  /*13a0*/  ISETP.LE.AND P1, PT, RZ, UR20, PT ;  /* 0x00000014ff007c0c */ /* 0x000fc4000bf23270 */
[----:B------:R-:W-:Y:S02]  /*13b0*/  ISETP.LE.AND P5, PT, RZ, UR19, PT ;  /* 0x00000013ff007c0c */ /* 0x000fe4000bfa3270 */
[----:B------:R-:W-:Y:S01]  /*13c0*/  ISETP.LE.AND P4, PT, RZ, UR18, PT ;  /* 0x00000012ff007c0c */ /* 0x000fe2000bf83270 */
[----:B------:R-:W-:Y:S01]  /*13d0*/  @!P3 IMAD.MOV R14, RZ, RZ, -R14 ;  /* 0x000000ffff0eb224 */ /* 0x000fe200078e0a0e */
[----:B------:R-:W-:Y:S02]  /*13e0*/  ISETP.LE.AND P0, PT, RZ, UR17, PT ;  /* 0x00000011ff007c0c */ /* 0x000fe4000bf03270 */
[----:B------:R-:W-:Y:S01]  /*13f0*/  ISETP.LE.AND P2, PT, RZ, UR15, PT ;  /* 0x0000000fff007c0c */ /* 0x000fe2000bf43270 */
[----:B------:R-:W-:Y:S01]  /*1400*/  @!P6 IMAD.IADD R8, R8, 0x1, -R9 ;  /* 0x000000010808e824 */ /* 0x000fe200078e0a09 */
[----:B------:R-:W-:Y:S01]  /*1410*/  ISETP.LE.AND P3, PT, RZ, UR16, PT ;  /* 0x00000010ff007c0c */ /* 0x000fe2000bf63270 */
[----:B------:R-:W-:Y:S01]  /*1420*/  IMAD R9, R25, c[0x0][0x18c], RZ ;  /* 0x0000630019097a24 */ /* 0x000fe200078e02ff */
[----:B------:R-:W-:Y:S01]  /*1430*/  ISETP.LE.AND P6, PT, RZ, UR25, PT ;  /* 0x00000019ff007c0c */ /* 0x000fe2000bfc3270 */
[----:B------:R-:W-:Y:S01]  /*1440*/  @!P1 IMAD.MOV R18, RZ, RZ, -R18 ;  /* 0x000000ffff129224 */ /* 0x000fe200078e0a12 */
        /* <DEDUP_REMOVED lines=10> */
[----:B------:R-:W-:Y:S01]  /*14f0*/  LOP3.LUT R10, R12, R13, RZ, 0x3c, !PT ;  /* 0x0000000d0c0a7212 */ /* 0x000fe200078e3cff */
[----:B------:R-:W-:Y:S01]  /*1500*/  @!P6 IMAD.MOV R17, RZ, RZ, -R17 ;  /* 0x000000ffff11e224 */ /* 0x000fe200078e0a11 */
[----:B------:R-:W-:Y:S01]  /*1510*/  LEA R20, P3, R9, c[0x0][0x168], 0x1 ;  /* 0x00005a0009147a11 */ /* 0x000fe200078608ff */
[----:B------:R-:W-:-:S02]  /*1520*/  @!P1 IMAD.MOV R8, RZ, RZ, -R8 ;  /* 0x000000ffff089224 */ /* 0x000fc400078e0a08 */
[----:B------:R-:W-:Y:S01]  /*1530*/  STL [R1+0xa0], R10 ;  /* 0x0000a00a01007387 */ /* 0x000fe20000100800 */
[----:B------:R-:W-:Y:S02]  /*1540*/  @!P5 IMAD.MOV R7, RZ, RZ, -R7 ;  /* 0x000000ffff07d224 */ /* 0x000fe400078e0a07 */
[----:B------:R-:W-:Y:S01]  /*1550*/  @!P4 IMAD.MOV R6, RZ, RZ, -R6 ;  /* 0x000000ffff06c224 */ /* 0x000fe200078e0a06 */
[----:B------:R0:W-:Y:S01]  /*1560*/  STL [R1+0x9c], R3 ;  /* 0x00009c0301007387 */ /* 0x0001e20000100800 */
[----:B------:R-:W-:Y:S02]  /*1570*/  @!P0 IMAD.MOV R5, RZ, RZ, -R5 ;  /* 0x000000ffff058224 */ /* 0x000fe400078e0a05 */
[----:B------:R-:W-:Y:S01]  /*1580*/  @!P2 IMAD.MOV R4, RZ, RZ, -R4 ;  /* 0x000000ffff04a224 */ /* 0x000fe200078e0a04 */
[----:B------:R1:W-:Y:S01]  /*1590*/  STL [R1+0x98], R2 ;  /* 0x0000980201007387 */ /* 0x0003e20000100800 */
[----:B0-----:R-:W-:Y:S01]  /*15a0*/  IMAD R3, R21, c[0x0][0x18c], RZ ;  /* 0x0000630015037a24 */ /* 0x001fe200078e02ff */
[----:B------:R-:W-:-:S02]  /*15b0*/  LEA.HI.X.SX32 R21, R9, c[0x0][0x16c], 0x1, P3 ;  /* 0x00005b0009157a11 */ /* 0x000fc400018f0eff */
[----:B------:R-:W-:Y:S02]  /*15c0*/  ISETP.NE.AND P3, PT, RZ, c[0x0][0x17c], PT ;  /* 0x00005f00ff007a0c */ /* 0x000fe40003f65270 */
[----:B------:R-:W-:Y:S02]  /*15d0*/  LOP3.LUT R9, RZ, c[0x0][0x17c], RZ, 0x33, !PT ;  /* 0x00005f00ff097a12 */ /* 0x000fe400078e33ff */
[----:B-1----:R-:W-:Y:S02]  /*15e0*/  LEA R2, P6, R3, c[0x0][0x168], 0x1 ;  /* 0x00005a0003027a11 */ /* 0x002fe400078c08ff */
[C---:B------:R-:W-:Y:S02]  /*15f0*/  SEL R17, R9.reuse, R17, !P3 ;  /* 0x0000001109117207 */ /* 0x040fe40005800000 */
[C---:B------:R-:W-:Y:S02]  /*1600*/  SEL R8, R9.reuse, R8, !P3 ;  /* 0x0000000809087207 */ /* 0x040fe40005800000 */
[----:B------:R-:W-:Y:S01]  /*1610*/  SEL R7, R9, R7, !P3 ;  /* 0x0000000709077207 */ /* 0x000fe20005800000 */
[----:B------:R-:W-:Y:S01]  /*1620*/  IMAD R17, R17, c[0x0][0x190], RZ ;  /* 0x0000640011117a24 */ /* 0x000fe200078e02ff */
[C---:B------:R-:W-:Y:S01]  /*1630*/  SEL R6, R9.reuse, R6, !P3 ;  /* 0x0000000609067207 */ /* 0x040fe20005800000 */
[----:B------:R-:W-:Y:S01]  /*1640*/  IMAD R25, R8, c[0x0][0x190], RZ ;  /* 0x0000640008197a24 */ /* 0x000fe200078e02ff */
        /* <DEDUP_REMOVED lines=9> */
[----:B------:R-:W-:Y:S01]  /*16e0*/  IMAD.WIDE R4, R17, 0x2, R20 ;  /* 0x0000000211047825 */ /* 0x000fe200078e0214 */
[----:B------:R0:W-:Y:S01]  /*16f0*/  STL [R1+0x38], R8 ;  /* 0x0000380801007387 */ /* 0x0001e20000100800 */
[----:B------:R-:W-:-:S02]  /*1700*/  SEL R16, R9, R16, !P3 ;  /* 0x0000001009107207 */ /* 0x000fc40005800000 */
[----:B------:R-:W-:Y:S01]  /*1710*/  IMAD R15, R15, c[0x0][0x190], RZ ;  /* 0x000064000f0f7a24 */ /* 0x000fe200078e02ff */
[----:B------:R-:W-:Y:S01]  /*1720*/  STL [R1+0x34], R7 ;  /* 0x0000340701007387 */ /* 0x000fe20000100800 */
[----:B------:R-:W-:Y:S01]  /*1730*/  IMAD R14, R14, c[0x0][0x190], RZ ;  /* 0x000064000e0e7a24 */ /* 0x000fe200078e02ff */
[C---:B------:R-:W-:Y:S01]  /*1740*/  SEL R18, R9.reuse, R18, !P3 ;  /* 0x0000001209127207 */ /* 0x040fe20005800000 */
[----:B------:R-:W-:Y:S01]  /*1750*/  IMAD R0, R0, c[0x0][0x190], RZ ;  /* 0x0000640000007a24 */ /* 0x000fe200078e02ff */
[C---:B------:R-:W-:Y:S01]  /*1760*/  SEL R22, R9.reuse, R22, !P3 ;  /* 0x0000001609167207 */ /* 0x040fe20005800000 */
[----:B------:R1:W-:Y:S01]  /*1770*/  STL [R1+0x30], R6 ;  /* 0x0000300601007387 */ /* 0x0003e20000100800 */
[C---:B------:R-:W-:Y:S01]  /*1780*/  SEL R23, R9.reuse, R23, !P3 ;  /* 0x0000001709177207 */ /* 0x040fe20005800000 */
[----:B------:R-:W-:Y:S01]  /*1790*/  IMAD R16, R16, c[0x0][0x190], RZ ;  /* 0x0000640010107a24 */ /* 0x000fe200078e02ff */
[C---:B------:R-:W-:Y:S01]  /*17a0*/  SEL R24, R9.reuse, R24, !P3 ;  /* 0x0000001809187207 */ /* 0x040fe20005800000 */
[----:B------:R2:W-:Y:S01]  /*17b0*/  STL.64 [R1+0x28], R4 ;  /* 0x0000280401007387 */ /* 0x0005e20000100a00 */
[C---:B------:R-:W-:Y:S01]  /*17c0*/  SEL R26, R9.reuse, R26, !P3 ;  /* 0x0000001a091a7207 */ /* 0x040fe20005800000 */
[----:B------:R-:W-:Y:S01]  /*17d0*/  IMAD R18, R18, c[0x0][0x190], RZ ;  /* 0x0000640012127a24 */ /* 0x000fe200078e02ff */
[----:B------:R-:W-:Y:S01]  /*17e0*/  SEL R28, R9, R28, !P3 ;  /* 0x0000001c091c7207 */ /* 0x000fe20005800000 */
[----:B0-----:R-:W-:Y:S01]  /*17f0*/  IMAD.WIDE R8, R15, 0x2, R20 ;  /* 0x000000020f087825 */ /* 0x001fe200078e0214 */
[----:B------:R-:W-:-:S03]  /*1800*/  LEA.HI.X.SX32 R3, R3, c[0x0][0x16c], 0x1, P6 ;  /* 0x00005b0003037a11 */ /* 0x000fc600030f0eff */
[--C-:B-1----:R-:W-:Y:S01]  /*1810*/  IMAD.WIDE R6, R0, 0x2, R20.reuse ;  /* 0x0000000200067825 */ /* 0x102fe200078e0214 */
[----:B------:R0:W-:Y:S03]  /*1820*/  STL.64 [R1+0x18], R8 ;  /* 0x0000180801007387 */ /* 0x0001e60000100a00 */
[----:B--2---:R-:W-:-:S04]  /*1830*/  IMAD.WIDE R4, R14, 0x2, R20 ;  /* 0x000000020e047825 */ /* 0x004fc800078e0214 */
[----:B------:R-:W-:Y:S01]  /*1840*/  IMAD R22, R22, c[0x0][0x190], RZ ;  /* 0x0000640016167a24 */ /* 0x000fe200078e02ff */
[----:B------:R-:W-:Y:S01]  /*1850*/  STL [R1+0xd68], R5 ;  /* 0x000d680501007387 */ /* 0x000fe20000100800 */
[----:B------:R-:W-:Y:S02]  /*1860*/  IMAD R23, R23, c[0x0][0x190], RZ ;  /* 0x0000640017177a24 */ /* 0x000fe400078e02ff */
[----:B------:R-:W-:Y:S01]  /*1870*/  IMAD R24, R24, c[0x0][0x190], RZ ;  /* 0x0000640018187a24 */ /* 0x000fe200078e02ff */
[----:B------:R1:W-:Y:S01]  /*1880*/  STL.64 [R1+0x8], R6 ;  /* 0x0000080601007387 */ /* 0x0003e20000100a00 */
[----:B0-----:R-:W-:-:S03]  /*1890*/  IMAD.WIDE R8, R18, 0x2, R20 ;  /* 0x0000000212087825 */ /* 0x001fc600078e0214 */
[----:B------:R-:W-:Y:S01]  /*18a0*/  STL [R1+0xd6c], R4 ;  /* 0x000d6c0401007387 */ /* 0x000fe20000100800 */
[----:B------:R-:W-:Y:S02]  /*18b0*/  IMAD R26, R26, c[0x0][0x190], RZ ;  /* 0x000064001a1a7a24 */ /* 0x000fe400078e02ff */
[----:B------:R-:W-:Y:S02]  /*18c0*/  IMAD R28, R28, c[0x0][0x190], RZ ;  /* 0x000064001c1c7a24 */ /* 0x000fe400078e02ff */
[----:B-1----:R-:W-:-:S05]  /*18d0*/  IMAD.WIDE R6, R16, 0x2, R20 ;  /* 0x0000000210067825 */ /* 0x002fca00078e0214 */
[----:B------:R-:W-:Y:S04]  /*18e0*/  STL.64 [R1+0xd60], R6 ;  /* 0x000d600601007387 */ /* 0x000fe80000100a00 */
[----:B------:R-:W-:Y:S04]  /*18f0*/  STL [R1+0xd70], R9 ;  /* 0x000d700901007387 */ /* 0x000fe80000100800 */
[----:B------:R0:W-:Y:S04]  /*1900*/  STL [R1+0xd74], R8 ;  /* 0x000d740801007387 */ /* 0x0001e80000100800 */
[----:B0-----:R-:W2:Y:S01]  /*1910*/  LDL.LU.64 R8, [R1+0x18] ;  /* 0x0000180001087983 */ /* 0x001ea20000300a00 */
[----:B------:R-:W-:-:S03]  /*1920*/  IMAD.WIDE R10, R22, 0x2, R20 ;  /* 0x00000002160a7825 */ /* 0x000fc600078e0214 */
[----:B--2---:R-:W-:Y:S04]  /*1930*/  STL [R1+0xd78], R9 ;  /* 0x000d780901007387 */ /* 0x004fe80000100800 */
[----:B------:R-:W-:Y:S04]  /*1940*/  STL [R1+0xd7c], R8 ;  /* 0x000d7c0801007387 */ /* 0x000fe80000100800 */
[----:B------:R-:W-:Y:S04]  /*1950*/  STL [R1+0xd80], R11 ;  /* 0x000d800b01007387 */ /* 0x000fe80000100800 */
[----:B------:R0:W-:Y:S04]  /*1960*/  STL [R1+0xd84], R10 ;  /* 0x000d840a01007387 */ /* 0x0001e80000100800 */
[----:B0-----:R-:W2:Y:S01]  /*1970*/  LDL.LU.64 R10, [R1+0x28] ;  /* 0x00002800010a7983 */ /* 0x001ea20000300a00 */
[----:B------:R-:W-:-:S04]  /*1980*/  IMAD.WIDE R12, R23, 0x2, R20 ;  /* 0x00000002170c7825 */ /* 0x000fc800078e0214 */
[--C-:B------:R-:W-:Y:S01]  /*1990*/  IMAD.WIDE R4, R24, 0x2, R20.reuse ;  /* 0x0000000218047825 */ /* 0x100fe200078e0214 */
[----:B--2---:R0:W-:Y:S04]  /*19a0*/  STL [R1+0xd88], R11 ;  /* 0x000d880b01007387 */ /* 0x0041e80000100800 */
[----:B0-----:R-:W2:Y:S04]  /*19b0*/  LDL.LU R11, [R1+0x30] ;  /* 0x00003000010b7983 */ /* 0x001ea80000300800 */
[----:B------:R0:W-:Y:S04]  /*19c0*/  STL.64 [R1+0xd90], R12 ;  /* 0x000d900c01007387 */ /* 0x0001e80000100a00 */
[----:B0-----:R-:W3:Y:S04]  /*19d0*/  LDL.LU R12, [R1+0x38] ;  /* 0x00003800010c7983 */ /* 0x001ee80000300800 */
[----:B------:R-:W4:Y:S01]  /*19e0*/  LDL.LU R13, [R1+0x34] ;  /* 0x00003400010d7983 */ /* 0x000f220000300800 */
[----:B------:R-:W-:-:S03]  /*19f0*/  IMAD.WIDE R8, R26, 0x2, R20 ;  /* 0x000000021a087825 */ /* 0x000fc600078e0214 */
[----:B------:R0:W-:Y:S01]  /*1a00*/  STL.64 [R1+0x48], R4 ;  /* 0x0000480401007387 */ /* 0x0001e20000100a00 */
[----:B------:R-:W-:-:S03]  /*1a10*/  IMAD.WIDE R6, R28, 0x2, R20 ;  /* 0x000000021c067825 */ /* 0x000fc600078e0214 */
[----:B------:R1:W-:Y:S01]  /*1a20*/  STL.64 [R1+0x58], R8 ;  /* 0x0000580801007387 */ /* 0x0003e20000100a00 */
[----:B------:R-:W-:-:S03]  /*1a30*/  IMAD.WIDE R28, R28, 0x2, R2 ;  /* 0x000000021c1c7825 */ /* 0x000fc600078e0202 */
[----:B------:R-:W-:Y:S01]  /*1a40*/  STL.64 [R1+0x60], R6 ;  /* 0x0000600601007387 */ /* 0x000fe20000100a00 */
[----:B0-----:R-:W-:-:S04]  /*1a50*/  IMAD.WIDE R4, R25, 0x2, R20 ;  /* 0x0000000219047825 */ /* 0x001fc800078e0214 */
[----:B-1----:R-:W-:Y:S01]  /*1a60*/  IMAD.WIDE R8, R27, 0x2, R20 ;  /* 0x000000021b087825 */ /* 0x002fe200078e0214 */
[----:B------:R-:W-:Y:S04]  /*1a70*/  STL.64 [R1+0x68], R4 ;  /* 0x0000680401007387 */ /* 0x000fe80000100a00 */
[----:B------:R0:W-:Y:S02]  /*1a80*/  STL.64 [R1+0x78], R8 ;  /* 0x0000780801007387 */ /* 0x0001e40000100a00 */
[----:B0-----:R-:W-:-:S04]  /*1a90*/  IMAD.WIDE R8, R17, 0x2, R2 ;  /* 0x0000000211087825 */ /* 0x001fc800078e0202 */
[----:B------:R-:W-:-:S04]  /*1aa0*/  IMAD.WIDE R16, R16, 0x2, R2 ;  /* 0x0000000210107825 */ /* 0x000fc800078e0202 */
[----:B---3--:R-:W-:-:S04]  /*1ab0*/  IMAD.WIDE R6, R12, 0x2, R20 ;  /* 0x000000020c067825 */ /* 0x008fc800078e0214 */
[----:B----4-:R-:W-:Y:S01]  /*1ac0*/  IMAD.WIDE R4, R13, 0x2, R20 ;  /* 0x000000020d047825 */ /* 0x010fe200078e0214 */
[----:B------:R0:W-:Y:S04]  /*1ad0*/  STL [R1+0xd98], R13 ;  /* 0x000d980d01007387 */ /* 0x0001e80000100800 */
[----:B------:R2:W-:Y:S04]  /*1ae0*/  STL.64 [R1+0x80], R6 ;  /* 0x0000800601007387 */ /* 0x0005e80000100a00 */
[----:B------:R1:W-:Y:S01]  /*1af0*/  STL.64 [R1+0x88], R4 ;  /* 0x0000880401007387 */ /* 0x0003e20000100a00 */
[----:B0-----:R-:W-:-:S03]  /*1b00*/  IMAD.MOV.U32 R13, RZ, RZ, R27 ;  /* 0x000000ffff0d7224 */ /* 0x001fc600078e001b */
[----:B------:R0:W-:Y:S01]  /*1b10*/  STL [R1+0xd9c], R12 ;  /* 0x000d9c0c01007387 */ /* 0x0001e20000100800 */
[----:B------:R-:W-:-:S03]  /*1b20*/  IMAD.WIDE R26, R26, 0x2, R2 ;  /* 0x000000021a1a7825 */ /* 0x000fc600078e0202 */
[----:B------:R3:W-:Y:S01]  /*1b30*/  STL [R1+0xda0], R13 ;  /* 0x000da00d01007387 */ /* 0x0007e20000100800 */
[----:B--2---:R-:W-:-:S04]  /*1b40*/  IMAD.WIDE R6, R11, 0x2, R20 ;  /* 0x000000020b067825 */ /* 0x004fc800078e0214 */
[----:B-1----:R-:W-:Y:S01]  /*1b50*/  IMAD.WIDE R4, R15, 0x2, R2 ;  /* 0x000000020f047825 */ /* 0x002fe200078e0202 */
[----:B------:R1:W-:Y:S03]  /*1b60*/  STL.64 [R1+0x90], R6 ;  /* 0x0000900601007387 */ /* 0x0003e60000100a00 */
[----:B0-----:R-:W-:Y:S02]  /*1b70*/  IMAD.MOV.U32 R12, RZ, RZ, R25 ;  /* 0x000000ffff0c7224 */ /* 0x001fe400078e0019 */
[----:B------:R-:W-:-:S04]  /*1b80*/  IMAD.WIDE R20, R22, 0x2, R2 ;  /* 0x0000000216147825 */ /* 0x000fc800078e0202 */
[----:B---3--:R-:W-:-:S04]  /*1b90*/  IMAD.WIDE R12, R12, 0x2, R2 ;  /* 0x000000020c0c7825 */ /* 0x008fc800078e0202 */
[----:B-1----:R-:W-:Y:S01]  /*1ba0*/  IMAD.WIDE R6, R0, 0x2, R2 ;  /* 0x0000000200067825 */ /* 0x002fe200078e0202 */
[----:B------:R0:W-:Y:S03]  /*1bb0*/  STL.64 [R1+0x40], R12 ;  /* 0x0000400c01007387 */ /* 0x0001e60000100a00 */
[----:B------:R-:W-:Y:S02]  /*1bc0*/  IMAD.MOV.U32 R0, RZ, RZ, R19 ;  /* 0x000000ffff007224 */ /* 0x000fe400078e0013 */
[----:B------:R-:W-:-:S04]  /*1bd0*/  IMAD.WIDE R14, R14, 0x2, R2 ;  /* 0x000000020e0e7825 */ /* 0x000fc800078e0202 */
[--C-:B------:R-:W-:Y:S01]  /*1be0*/  IMAD.WIDE R18, R18, 0x2, R2.reuse ;  /* 0x0000000212127825 */ /* 0x100fe200078e0202 */
[----:B0-----:R-:W2:Y:S03]  /*1bf0*/  LDL.LU R13, [R1+0xda0] ;  /* 0x000da000010d7983 */ /* 0x001ea60000300800 */
[----:B------:R-:W-:-:S04]  /*1c00*/  IMAD.WIDE R22, R23, 0x2, R2 ;  /* 0x0000000217167825 */ /* 0x000fc800078e0202 */
[----:B------:R-:W-:-:S04]  /*1c10*/  IMAD.WIDE R24, R24, 0x2, R2 ;  /* 0x0000000218187825 */ /* 0x000fc800078e0202 */
[----:B--2---:R-:W-:-:S05]  /*1c20*/  IMAD.WIDE R12, R13, 0x2, R2 ;  /* 0x000000020d0c7825 */ /* 0x004fca00078e0202 */
[----:B------:R0:W-:Y:S04]  /*1c30*/  STL.64 [R1+0x50], R12 ;  /* 0x0000500c01007387 */ /* 0x0001e80000100a00 */
[----:B0-----:R-:W2:Y:S02]  /*1c40*/  LDL.LU R12, [R1+0xd9c] ;  /* 0x000d9c00010c7983 */ /* 0x001ea40000300800 */
[----:B--2---:R-:W-:-:S05]  /*1c50*/  IMAD.WIDE R12, R12, 0x2, R2 ;  /* 0x000000020c0c7825 */ /* 0x004fca00078e0202 */
[----:B------:R0:W-:Y:S04]  /*1c60*/  STL.64 [R1+0x38], R12 ;  /* 0x0000380c01007387 */ /* 0x0001e80000100a00 */
[----:B0-----:R-:W2:Y:S02]  /*1c70*/  LDL.LU R13, [R1+0xd98] ;  /* 0x000d9800010d7983 */ /* 0x001ea40000300800 */
[----:B--2---:R-:W-:-:S04]  /*1c80*/  IMAD.WIDE R12, R13, 0x2, R2 ;  /* 0x000000020d0c7825 */ /* 0x004fc800078e0202 */
[----:B------:R-:W-:Y:S01]  /*1c90*/  IMAD.WIDE R2, R11, 0x2, R2 ;  /* 0x000000020b027825 */ /* 0x000fe200078e0202 */
[----:B------:R0:W-:Y:S04]  /*1ca0*/  STL.64 [R1+0x70], R12 ;  /* 0x0000700c01007387 */ /* 0x0001e80000100a00 */
[----:B0-----:R-:W2:Y:S04]  /*1cb0*/  LDL.LU.64 R12, [R1+0xd90] ;  /* 0x000d9000010c7983 */ /* 0x001ea80000300a00 */
[----:B------:R-:W3:Y:S04]  /*1cc0*/  LDL.LU R11, [R1+0xd88] ;  /* 0x000d8800010b7983 */ /* 0x000ee80000300800 */
[----:B------:R0:W-:Y:S04]  /*1cd0*/  STL.64 [R1+0x30], R2 ;  /* 0x0000300201007387 */ /* 0x0001e80000100a00 */
[----:B0-----:R-:W4:Y:S04]  /*1ce0*/  LDL.LU.64 R2, [R1+0x8] ;  /* 0x0000080001027983 */ /* 0x001f280000300a00 */
[----:B---3--:R0:W-:Y:S04]  /*1cf0*/  STL [R1+0xd30], R10 ;  /* 0x000d300a01007387 */ /* 0x0081e80000100800 */
[----:B0-----:R-:W3:Y:S04]  /*1d00*/  LDL.LU R10, [R1+0xd84] ;  /* 0x000d8400010a7983 */ /* 0x001ee80000300800 */
[----:B------:R0:W-:Y:S04]  /*1d10*/  STL [R1+0xd28], R11 ;  /* 0x000d280b01007387 */ /* 0x0001e80000100800 */
[----:B0-----:R-:W3:Y:S04]  /*1d20*/  LDL.LU R11, [R1+0xd80] ;  /* 0x000d8000010b7983 */ /* 0x001ee80000300800 */
[----:B------:R0:W-:Y:S04]  /*1d30*/  STL [R1+0xd2c], R8 ;  /* 0x000d2c0801007387 */ /* 0x0001e80000100800 */
[----:B0-----:R-:W5:Y:S04]  /*1d40*/  LDL.LU R8, [R1+0xd7c] ;  /* 0x000d7c0001087983 */ /* 0x001f680000300800 */
[----:B------:R0:W-:Y:S04]  /*1d50*/  STL [R1+0xd20], R9 ;  /* 0x000d200901007387 */ /* 0x0001e80000100800 */
[----:B0-----:R-:W5:Y:S04]  /*1d60*/  LDL.LU R9, [R1+0xd78] ;  /* 0x000d780001097983 */ /* 0x001f680000300800 */
[----:B-----5:R0:W-:Y:S04]  /*1d70*/  STL [R1+0xd24], R8 ;  /* 0x000d240801007387 */ /* 0x0201e80000100800 */
[----:B0-----:R-:W5:Y:S04]  /*1d80*/  LDL.LU R8, [R1+0xd74] ;  /* 0x000d740001087983 */ /* 0x001f680000300800 */
[----:B------:R0:W-:Y:S04]  /*1d90*/  STL [R1+0xd18], R9 ;  /* 0x000d180901007387 */ /* 0x0001e80000100800 */
[----:B0-----:R-:W5:Y:S04]  /*1da0*/  LDL.LU R9, [R1+0xd70] ;  /* 0x000d700001097983 */ /* 0x001f680000300800 */
[----:B------:R0:W-:Y:S04]  /*1db0*/  STL [R1+0xd1c], R4 ;  /* 0x000d1c0401007387 */ /* 0x0001e80000100800 */
[----:B0-----:R-:W2:Y:S04]  /*1dc0*/  LDL.LU R4, [R1+0xd6c] ;  /* 0x000d6c0001047983 */ /* 0x001ea80000300800 */
[----:B------:R0:W-:Y:S04]  /*1dd0*/  STL [R1+0xd10], R5 ;  /* 0x000d100501007387 */ /* 0x0001e80000100800 */
[----:B0-----:R-:W2:Y:S04]  /*1de0*/  LDL.LU R5, [R1+0xd68] ;  /* 0x000d680001057983 */ /* 0x001ea80000300800 */
[----:B----4-:R0:W-:Y:S04]  /*1df0*/  STL [R1+0xd14], R2 ;  /* 0x000d140201007387 */ /* 0x0101e80000100800 */
[----:B------:R-:W-:Y:S01]  /*1e00*/  STL [R1+0xd0c], R6 ;  /* 0x000d0c0601007387 */ /* 0x000fe20000100800 */
[----:B0-----:R-:W-:-:S05]  /*1e10*/  IMAD.MOV.U32 R2, RZ, RZ, R3 ;  /* 0x000000ffff027224 */ /* 0x001fca00078e0003 */
[----:B------:R0:W-:Y:S02]  /*1e20*/  STL [R1+0xd08], R2 ;  /* 0x000d080201007387 */ /* 0x0001e40000100800 */
[----:B0-----:R-:W-:Y:S02]  /*1e30*/  IMAD.MOV.U32 R2, RZ, RZ, R7 ;  /* 0x000000ffff027224 */ /* 0x001fe400078e0007 */
[----:B------:R-:W4:Y:S04]  /*1e40*/  LDL.LU.64 R6, [R1+0xd60] ;  /* 0x000d600001067983 */ /* 0x000f280000300a00 */
[----:B--2---:R-:W-:Y:S04]  /*1e50*/  STL [R1+0xd04], R4 ;  /* 0x000d040401007387 */ /* 0x004fe80000100800 */
[----:B------:R-:W-:Y:S04]  /*1e60*/  STL [R1+0xd00], R2 ;  /* 0x000d000201007387 */ /* 0x000fe80000100800 */
[----:B------:R-:W-:Y:S04]  /*1e70*/  STL [R1+0xcf8], R5 ;  /* 0x000cf80501007387 */ /* 0x000fe80000100800 */
[----:B------:R-:W-:Y:S04]  /*1e80*/  STL [R1+0xcfc], R14 ;  /* 0x000cfc0e01007387 */ /* 0x000fe80000100800 */
[----:B------:R0:W-:Y:S04]  /*1e90*/  STL [R1+0xcf0], R15 ;  /* 0x000cf00f01007387 */ /* 0x0001e80000100800 */
[----:B0-----:R-:W2:Y:S04]  /*1ea0*/  LDL.LU R15, [R1+0xa0] ;  /* 0x0000a000010f7983 */ /* 0x001ea80000300800 */
[----:B----4-:R-:W-:Y:S04]  /*1eb0*/  STL [R1+0xcf4], R6 ;  /* 0x000cf40601007387 */ /* 0x010fe80000100800 */
[----:B------:R0:W-:Y:S04]  /*1ec0*/  STL [R1+0xce8], R7 ;  /* 0x000ce80701007387 */ /* 0x0001e80000100800 */
[----:B0-----:R-:W4:Y:S04]  /*1ed0*/  LDL.LU.64 R6, [R1+0x48] ;  /* 0x0000480001067983 */ /* 0x001f280000300a00 */
[----:B------:R-:W-:Y:S04]  /*1ee0*/  STL [R1+0xcec], R16 ;  /* 0x000cec1001007387 */ /* 0x000fe80000100800 */
[----:B------:R-:W2:Y:S04]  /*1ef0*/  LDL.LU.64 R4, [R1+0x58] ;  /* 0x0000580001047983 */ /* 0x000ea80000300a00 */
[----:B------:R0:W-:Y:S04]  /*1f00*/  STL [R1+0xce0], R17 ;  /* 0x000ce01101007387 */ /* 0x0001e80000100800 */
[----:B-----5:R-:W-:Y:S04]  /*1f10*/  STL [R1+0xce4], R8 ;  /* 0x000ce40801007387 */ /* 0x020fe80000100800 */
[----:B------:R-:W-:Y:S04]  /*1f20*/  STL [R1+0xcd8], R9 ;  /* 0x000cd80901007387 */ /* 0x000fe80000100800 */
[----:B------:R-:W-:Y:S04]  /*1f30*/  STL [R1+0xcdc], R18 ;  /* 0x000cdc1201007387 */ /* 0x000fe80000100800 */
[----:B0-----:R-:W5:Y:S04]  /*1f40*/  LDL.LU.64 R16, [R1+0x60] ;  /* 0x0000600001107983 */ /* 0x001f680000300a00 */
[----:B------:R-:W-:Y:S04]  /*1f50*/  STL [R1+0xcd0], R19 ;  /* 0x000cd01301007387 */ /* 0x000fe80000100800 */
[----:B---3--:R-:W-:Y:S04]  /*1f60*/  STL [R1+0xcd4], R10 ;  /* 0x000cd40a01007387 */ /* 0x008fe80000100800 */
[----:B------:R-:W-:Y:S04]  /*1f70*/  STL [R1+0xcc8], R11 ;  /* 0x000cc80b01007387 */ /* 0x000fe80000100800 */
[----:B------:R-:W-:Y:S04]  /*1f80*/  STL [R1+0xccc], R20 ;  /* 0x000ccc1401007387 */ /* 0x000fe80000100800 */
[----:B------:R-:W-:Y:S04]  /*1f90*/  STL [R1+0xcc0], R21 ;  /* 0x000cc01501007387 */ /* 0x000fe80000100800 */
[----:B------:R-:W-:Y:S04]  /*1fa0*/  STL [R1+0xcc4], R12 ;  /* 0x000cc40c01007387 */ /* 0x000fe80000100800 */
[----:B------:R0:W-:Y:S01]  /*1fb0*/  STL [R1+0xcb8], R13 ;  /* 0x000cb80d01007387 */ /* 0x0001e20000100800 */
[----:B------:R-:W-:-:S03]  /*1fc0*/  IMAD.MOV.U32 R3, RZ, RZ, R0 ;  /* 0x000000ffff037224 */ /* 0x000fc600078e0000 */
[----:B0-----:R-:W3:Y:S04]  /*1fd0*/  LDL.LU.64 R12, [R1+0x78] ;  /* 0x00007800010c7983 */ /* 0x001ee80000300a00 */
[----:B------:R-:W3:Y:S04]  /*1fe0*/  LDL.LU.64 R20, [R1+0x50] ;  /* 0x0000500001147983 */ /* 0x000ee80000300a00 */
[----:B------:R-:W-:Y:S04]  /*1ff0*/  STL [R1+0xcbc], R22 ;  /* 0x000cbc1601007387 */ /* 0x000fe80000100800 */
[----:B------:R-:W3:Y:S04]  /*2000*/  LDL.LU.64 R10, [R1+0x80] ;  /* 0x00008000010a7983 */ /* 0x000ee80000300a00 */
[----:B------:R0:W-:Y:S04]  /*2010*/  STL [R1+0xca8], R23 ;  /* 0x000ca81701007387 */ /* 0x0001e80000100800 */
[----:B0-----:R-:W3:Y:S04]  /*2020*/  LDL.LU.64 R22, [R1+0x40] ;  /* 0x0000400001167983 */ /* 0x001ee80000300a00 */
[----:B------:R-:W3:Y:S04]  /*2030*/  LDL.LU R0, [R1+0x98] ;  /* 0x0000980001007983 */ /* 0x000ee80000300800 */
[----:B------:R-:W3:Y:S04]  /*2040*/  LDL.LU.64 R18, [R1+0x38] ;  /* 0x0000380001127983 */ /* 0x000ee80000300a00 */
[----:B----4-:R0:W-:Y:S04]  /*2050*/  STL [R1+0xcb0], R6 ;  /* 0x000cb00601007387 */ /* 0x0101e80000100800 */
[----:B------:R-:W4:Y:S04]  /*2060*/  LDL.LU.64 R8, [R1+0x88] ;  /* 0x0000880001087983 */ /* 0x000f280000300a00 */
[----:B------:R-:W3:Y:S01]  /*2070*/  LDL.LU R2, [R1+0x9c] ;  /* 0x00009c0001027983 */ /* 0x000ee20000300800 */
[----:B0-----:R-:W-:-:S05]  /*2080*/  IMAD.MOV.U32 R6, RZ, RZ, R7 ;  /* 0x000000ffff067224 */ /* 0x001fca00078e0007 */
[----:B------:R0:W-:Y:S04]  /*2090*/  STL [R1+0xcac], R6 ;  /* 0x000cac0601007387 */ /* 0x0001e80000100800 */
[----:B------:R-:W-:Y:S04]  /*20a0*/  STL [R1+0xcb4], R24 ;  /* 0x000cb41801007387 */ /* 0x000fe80000100800 */
[----:B0-----:R-:W3:Y:S04]  /*20b0*/  LDL.LU.64 R6, [R1+0x70] ;  /* 0x0000700001067983 */ /* 0x001ee80000300a00 */
[----:B------:R0:W-:Y:S04]  /*20c0*/  STL [R1+0xc98], R25 ;  /* 0x000c981901007387 */ /* 0x0001e80000100800 */
[----:B0-----:R-:W3:Y:S04]  /*20d0*/  LDL.LU.64 R24, [R1+0x68] ;  /* 0x0000680001187983 */ /* 0x001ee80000300a00 */
[----:B--2---:R0:W-:Y:S01]  /*20e0*/  STL [R1+0xca0], R4 ;  /* 0x000ca00401007387 */ /* 0x0041e20000100800 */
[----:B-----5:R-:W-:-:S03]  /*20f0*/  IMAD.MOV.U32 R14, RZ, RZ, R17 ;  /* 0x000000ffff0e7224 */ /* 0x020fc600078e0011 */
[----:B------:R-:W-:Y:S01]  /*2100*/  STL [R1+0xca4], R26 ;  /* 0x000ca41a01007387 */ /* 0x000fe20000100800 */
[----:B0-----:R-:W-:-:S05]  /*2110*/  IMAD.MOV.U32 R4, RZ, RZ, R5 ;  /* 0x000000ffff047224 */ /* 0x001fca00078e0005 */
[----:B------:R0:W-:Y:S04]  /*2120*/  STL [R1+0xc9c], R4 ;  /* 0x000c9c0401007387 */ /* 0x0001e80000100800 */
[----:B0-----:R-:W2:Y:S04]  /*2130*/  LDL.LU.64 R4, [R1+0x90] ;  /* 0x0000900001047983 */ /* 0x001ea80000300a00 */
[----:B------:R-:W-:Y:S04]  /*2140*/  STL [R1+0xc88], R27 ;  /* 0x000c881b01007387 */ /* 0x000fe80000100800 */
[----:B------:R0:W-:Y:S04]  /*2150*/  STL [R1+0xc90], R16 ;  /* 0x000c901001007387 */ /* 0x0001e80000100800 */
[----:B------:R-:W-:Y:S04]  /*2160*/  STL [R1+0xc94], R28 ;  /* 0x000c941c01007387 */ /* 0x000fe80000100800 */
[----:B------:R1:W-:Y:S04]  /*2170*/  STL [R1+0xc8c], R14 ;  /* 0x000c8c0e01007387 */ /* 0x0003e80000100800 */
[----:B------:R-:W-:Y:S04]  /*2180*/  STL [R1+0x444], R29 ;  /* 0x0004441d01007387 */ /* 0x000fe80000100800 */
[----:B---3--:R-:W-:Y:S04]  /*2190*/  STL [R1+0x44c], R24 ;  /* 0x00044c1801007387 */ /* 0x008fe80000100800 */
[----:B0-----:R-:W3:Y:S01]  /*21a0*/  LDL.LU.64 R16, [R1+0x30] ;  /* 0x0000300001107983 */ /* 0x001ee20000300a00 */
[----:B-1----:R-:W-:-:S03]  /*21b0*/  IMAD.MOV.U32 R14, RZ, RZ, R25 ;  /* 0x000000ffff0e7224 */ /* 0x002fc600078e0019 */
[----:B------:R-:W-:Y:S04]  /*21c0*/  STL [R1+0x454], R22 ;  /* 0x0004541601007387 */ /* 0x000fe80000100800 */
[----:B------:R0:W-:Y:S04]  /*21d0*/  STL [R1+0x448], R14 ;  /* 0x0004480e01007387 */ /* 0x0001e80000100800 */
[----:B------:R1:W-:Y:S01]  /*21e0*/  STL [R1+0x45c], R12 ;  /* 0x00045c0c01007387 */ /* 0x0003e20000100800 */
[----:B0-----:R-:W-:Y:S02]  /*21f0*/  IMAD.MOV.U32 R14, RZ, RZ, R23 ;  /* 0x000000ffff0e7224 */ /* 0x001fe400078e0017 */
[----:B-1----:R-:W-:-:S03]  /*2200*/  IMAD.MOV.U32 R12, RZ, RZ, R13 ;  /* 0x000000ffff0c7224 */ /* 0x002fc600078e000d */
[----:B------:R-:W-:Y:S04]  /*2210*/  STL [R1+0x450], R14 ;  /* 0x0004500e01007387 */ /* 0x000fe80000100800 */
[----:B------:R-:W-:Y:S04]  /*2220*/  STL [R1+0xc38], R20 ;  /* 0x000c381401007387 */ /* 0x000fe80000100800 */
[----:B------:R0:W-:Y:S04]  /*2230*/  STL [R1+0x458], R12 ;  /* 0x0004580c01007387 */ /* 0x0001e80000100800 */
[----:B------:R1:W-:Y:S01]  /*2240*/  STL [R1+0xc58], R10 ;  /* 0x000c580a01007387 */ /* 0x0003e20000100800 */
[----:B0-----:R-:W-:-:S02]  /*2250*/  IMAD.MOV.U32 R12, RZ, RZ, R21 ;  /* 0x000000ffff0c7224 */ /* 0x001fc400078e0015 */
[----:B-1----:R-:W-:-:S03]  /*2260*/  IMAD.MOV.U32 R10, RZ, RZ, R11 ;  /* 0x000000ffff0a7224 */ /* 0x002fc600078e000b */
[----:B------:R-:W-:Y:S04]  /*2270*/  STL [R1+0x460], R12 ;  /* 0x0004600c01007387 */ /* 0x000fe80000100800 */
[----:B------:R0:W-:Y:S04]  /*2280*/  STL [R1+0xc54], R10 ;  /* 0x000c540a01007387 */ /* 0x0001e80000100800 */
[----:B------:R-:W-:Y:S04]  /*2290*/  STL [R1+0xc60], R18 ;  /* 0x000c601201007387 */ /* 0x000fe80000100800 */
[----:B----4-:R1:W-:Y:S01]  /*22a0*/  STL [R1+0xc68], R8 ;  /* 0x000c680801007387 */ /* 0x0103e20000100800 */
[----:B0-----:R-:W-:-:S02]  /*22b0*/  IMAD.MOV.U32 R10, RZ, RZ, R19 ;  /* 0x000000ffff0a7224 */ /* 0x001fc400078e0013 */
[----:B------:R-:W-:-:S03]  /*22c0*/  IMAD R0, R0, c[0x0][0x184], RZ ;  /* 0x0000610000007a24 */ /* 0x000fc600078e02ff */
[----:B------:R0:W-:Y:S01]  /*22d0*/  STL [R1+0xc5c], R10 ;  /* 0x000c5c0a01007387 */ /* 0x0001e20000100800 */
[----:B-1----:R-:W-:Y:S01]  /*22e0*/  IMAD.MOV.U32 R8, RZ, RZ, R9 ;  /* 0x000000ffff087224 */ /* 0x002fe200078e0009 */
[----:B------:R-:W-:Y:S01]  /*22f0*/  LEA R12, P1, R0, c[0x0][0x160], 0x1 ;  /* 0x00005800000c7a11 */ /* 0x000fe200078208ff */
[----:B------:R-:W-:-:S03]  /*2300*/  IMAD R2, R2, c[0x0][0x184], RZ ;  /* 0x0000610002027a24 */ /* 0x000fc600078e02ff */
[----:B------:R1:W-:Y:S04]  /*2310*/  STL [R1+0xc64], R8 ;  /* 0x000c640801007387 */ /* 0x0003e80000100800 */
[----:B------:R4:W-:Y:S01]  /*2320*/  STL [R1+0xc70], R6 ;  /* 0x000c700601007387 */ /* 0x0009e20000100800 */
[----:B------:R-:W-:Y:S01]  /*2330*/  LEA.HI.X.SX32 R13, R0, c[0x0][0x164], 0x1, P1 ;  /* 0x00005900000d7a11 */ /* 0x000fe200008f0eff */
[----:B--2---:R-:W-:Y:S01]  /*2340*/  IMAD.MOV.U32 R0, RZ, RZ, R5 ;  /* 0x000000ffff007224 */ /* 0x004fe200078e0005 */
[----:B0-----:R-:W-:Y:S01]  /*2350*/  LEA R10, P0, R2, c[0x0][0x160], 0x1 ;  /* 0x00005800020a7a11 */ /* 0x001fe200078008ff */
[----:B-1----:R-:W-:Y:S02]  /*2360*/  IMAD.MOV.U32 R8, RZ, RZ, c[0x0][0x188] ;  /* 0x00006200ff087624 */ /* 0x002fe400078e00ff */
[----:B----4-:R-:W-:-:S05]  /*2370*/  IMAD.MOV.U32 R6, RZ, RZ, R7 ;  /* 0x000000ffff067224 */ /* 0x010fca00078e0007 */
[----:B------:R-:W-:Y:S01]  /*2380*/  STL [R1+0xc6c], R6 ;  /* 0x000c6c0601007387 */ /* 0x000fe20000100800 */
[----:B------:R-:W-:-:S03]  /*2390*/  IMAD.MOV.U32 R14, RZ, RZ, R15 ;  /* 0x000000ffff0e7224 */ /* 0x000fc600078e000f */
[----:B------:R0:W-:Y:S01]  /*23a0*/  STL [R1+0xc78], R4 ;  /* 0x000c780401007387 */ /* 0x0001e20000100800 */
[----:B------:R-:W-:Y:S01]  /*23b0*/  IMAD.MOV.U32 R15, RZ, RZ, R3 ;  /* 0x000000ffff0f7224 */ /* 0x000fe200078e0003 */
[----:B------:R-:W-:Y:S02]  /*23c0*/  LEA.HI.X.SX32 R11, R2, c[0x0][0x164], 0x1, P0 ;  /* 0x00005900020b7a11 */ /* 0x000fe400000f0eff */
[----:B------:R-:W-:Y:S04]  /*23d0*/  STL.64 [R1+0x100], R12 ;  /* 0x0001000c01007387 */ /* 0x000fe80000100a00 */
[----:B------:R3:W-:Y:S01]  /*23e0*/  STL [R1+0xc74], R0 ;  /* 0x000c740001007387 */ /* 0x0007e20000100800 */
[----:B0-----:R-:W-:-:S04]  /*23f0*/  IMAD R4, R8, 0x7f, RZ ;  /* 0x0000007f08047824 */ /* 0x001fc800078e02ff */
[----:B------:R-:W-:-:S04]  /*2400*/  IMAD.WIDE R2, R4, 0x2, R12 ;  /* 0x0000000204027825 */ /* 0x000fc800078e020c */
[----:B------:R-:W-:Y:S02]  /*2410*/  IMAD R6, R8, 0x7e, RZ ;  /* 0x0000007e08067824 */ /* 0x000fe400078e02ff */
[----:B------:R-:W-:-:S04]  /*2420*/  IMAD.WIDE R4, R4, 0x2, R10 ;  /* 0x0000000204047825 */ /* 0x000fc800078e020a */
[----:B---3--:R-:W-:Y:S01]  /*2430*/  IMAD.MOV.U32 R0, RZ, RZ, R17 ;  /* 0x000000ffff007224 */ /* 0x008fe200078e0011 */
[----:B------:R-:W-:Y:S04]  /*2440*/  STL [R1+0xc80], R16 ;  /* 0x000c801001007387 */ /* 0x000fe80000100800 */
[----:B------:R-:W-:Y:S04]  /*2450*/  STL.64 [R1+0x108], R10 ;  /* 0x0001080a01007387 */ /* 0x000fe80000100a00 */
[----:B------:R-:W-:Y:S04]  /*2460*/  STL [R1+0xc84], R2 ;  /* 0x000c840201007387 */ /* 0x000fe80000100800 */
[----:B------:R-:W-:Y:S04]  /*2470*/  STL [R1+0xc7c], R0 ;  /* 0x000c7c0001007387 */ /* 0x000fe80000100800 */
[----:B------:R0:W-:Y:S04]  /*2480*/  STL [R1+0xc4c], R3 ;  /* 0x000c4c0301007387 */ /* 0x0001e80000100800 */
[----:B------:R1:W-:Y:S01]  /*2490*/  STL [R1+0xc50], R4 ;  /* 0x000c500401007387 */ /* 0x0003e20000100800 */
[----:B0-----:R-:W-:-:S03]  /*24a0*/  IMAD.WIDE R2, R6, 0x2, R12 ;  /* 0x0000000206027825 */ /* 0x001fc600078e020c */
[----:B------:R-:W-:Y:S01]  /*24b0*/  STL [R1+0xc44], R5 ;  /* 0x000c440501007387 */ /* 0x000fe20000100800 */
[----:B------:R-:W-:-:S03]  /*24c0*/  IMAD.WIDE R6, R6, 0x2, R10 ;  /* 0x0000000206067825 */ /* 0x000fc600078e020a */
[----:B------:R-:W-:Y:S01]  /*24d0*/  STL [R1+0xc48], R2 ;  /* 0x000c480201007387 */ /* 0x000fe20000100800 */
[----:B-1----:R-:W-:-:S03]  /*24e0*/  IMAD R4, R8, 0x7d, RZ ;  /* 0x0000007d08047824 */ /* 0x002fc600078e02ff */
[----:B------:R0:W-:Y:S01]  /*24f0*/  STL [R1+0xc3c], R3 ;  /* 0x000c3c0301007387 */ /* 0x0001e20000100800 */
[----:B------:R-:W-:-:S03]  /*2500*/  IMAD R0, R8, 0x7c, RZ ;  /* 0x0000007c08007824 */ /* 0x000fc600078e02ff */
[----:B------:R-:W-:Y:S01]  /*2510*/  STL [R1+0xc40], R6 ;  /* 0x000c400601007387 */ /* 0x000fe20000100800 */
[----:B0-----:R-:W-:-:S03]  /*2520*/  IMAD.WIDE R2, R4, 0x2, R12 ;  /* 0x0000000204027825 */ /* 0x001fc600078e020c */
[----:B------:R0:W-:Y:S01]  /*2530*/  STL [R1+0xc18], R7 ;  /* 0x000c180701007387 */ /* 0x0001e20000100800 */
[----:B------:R-:W-:-:S03]  /*2540*/  IMAD.WIDE R4, R4, 0x2, R10 ;  /* 0x0000000204047825 */ /* 0x000fc600078e020a */
[----:B------:R-:W-:Y:S04]  /*2550*/  STL [R1+0xc34], R2 ;  /* 0x000c340201007387 */ /* 0x000fe80000100800 */
[----:B------:R1:W-:Y:S04]  /*2560*/  STL [R1+0xc2c], R3 ;  /* 0x000c2c0301007387 */ /* 0x0003e80000100800 */
[----:B------:R2:W-:Y:S01]  /*2570*/  STL [R1+0xc30], R4 ;  /* 0x000c300401007387 */ /* 0x0005e20000100800 */
[----:B0-----:R-:W-:-:S04]  /*2580*/  IMAD.WIDE R6, R0, 0x2, R10 ;  /* 0x0000000200067825 */ /* 0x001fc800078e020a */
[----:B-1----:R-:W-:Y:S01]  /*2590*/  IMAD.WIDE R2, R0, 0x2, R12 ;  /* 0x0000000200027825 */ /* 0x002fe200078e020c */
[----:B------:R-:W-:Y:S03]  /*25a0*/  STL [R1+0xc24], R5 ;  /* 0x000c240501007387 */ /* 0x000fe60000100800 */
[C---:B--2---:R-:W-:Y:S01]  /*25b0*/  IMAD R4, R8.reuse, 0x7b, RZ ;  /* 0x0000007b08047824 */ /* 0x044fe200078e02ff */
[----:B------:R-:W-:Y:S04]  /*25c0*/  STL [R1+0xc28], R2 ;  /* 0x000c280201007387 */ /* 0x000fe80000100800 */
        /* <DEDUP_REMOVED lines=44> */
[----:B------:R1:W-:Y:S01]  /*2890*/  STL [R1+0xbc0], R6 ;  /* 0x000bc00601007387 */ /* 0x0003e20000100800 */
[----:B0-----:R-:W-:-:S03]  /*28a0*/  IMAD.WIDE R2, R4, 0x2, R12 ;  /* 0x0000000204027825 */ /* 0x001fc600078e020c */
[----:B------:R-:W-:Y:S01]  /*28b0*/  STL [R1+0x464], R7 ;  /* 0x0004640701007387 */ /* 0x000fe20000100800 */
[----:B------:R-:W-:-:S03]  /*28c0*/  IMAD.WIDE R4, R4, 0x2, R10 ;  /* 0x0000000204047825 */ /* 0x000fc600078e020a */
[----:B------:R-:W-:Y:S04]  /*28d0*/  STL [R1+0xbb4], R2 ;  /* 0x000bb40201007387 */ /* 0x000fe80000100800 */
[----:B------:R0:W-:Y:S01]  /*28e0*/  STL [R1+0xbac], R3 ;  /* 0x000bac0301007387 */ /* 0x0001e20000100800 */
[----:B-1----:R-:W-:-:S03]  /*28f0*/  IMAD R6, R8, 0x73, RZ ;  /* 0x0000007308067824 */ /* 0x002fc600078e02ff */
[----:B------:R-:W-:Y:S01]  /*2900*/  STL [R1+0xbb0], R4 ;  /* 0x000bb00401007387 */ /* 0x000fe20000100800 */
[----:B0-----:R-:W-:-:S03]  /*2910*/  IMAD.WIDE R2, R0, 0x2, R12 ;  /* 0x0000000200027825 */ /* 0x001fc600078e020c */
[----:B------:R0:W-:Y:S04]  /*2920*/  STL [R1+0xba4], R5 ;  /* 0x000ba40501007387 */ /* 0x0001e80000100800 */
[----:B------:R-:W-:Y:S04]  /*2930*/  STL [R1+0xba8], R2 ;  /* 0x000ba80201007387 */ /* 0x000fe80000100800 */
[----:B------:R1:W-:Y:S01]  /*2940*/  STL [R1+0xb9c], R3 ;  /* 0x000b9c0301007387 */ /* 0x0003e20000100800 */
[----:B0-----:R-:W-:-:S04]  /*2950*/  IMAD.WIDE R4, R0, 0x2, R10 ;  /* 0x0000000200047825 */ /* 0x001fc800078e020a */
[----:B------:R-:W-:Y:S01]  /*2960*/  IMAD R0, R8, 0x72, RZ ;  /* 0x0000007208007824 */ /* 0x000fe200078e02ff */
[----:B------:R-:W-:Y:S01]  /*2970*/  STL [R1+0xba0], R4 ;  /* 0x000ba00401007387 */ /* 0x000fe20000100800 */
[----:B-1----:R-:W-:-:S03]  /*2980*/  IMAD.WIDE R2, R6, 0x2, R12 ;  /* 0x0000000206027825 */ /* 0x002fc600078e020c */
        /* <DEDUP_REMOVED lines=347> */
[----:B------:R-:W-:-:S03]  /*3f40*/  IMAD.SHL.U32 R0, R8, 0x40, RZ ;  /* 0x0000004008007824 */ /* 0x000fc600078e00ff */
        /* <DEDUP_REMOVED lines=426> */
[----:B------:R-:W2:Y:S01]  /*59f0*/  S2R R16, SR_TID.X ;  /* 0x0000000000107919 */ /* 0x000ea20000002100 */
[----:B0-----:R-:W-:-:S03]  /*5a00*/  IMAD.WIDE R4, R0, 0x2, R10 ;  /* 0x0000000200047825 */ /* 0x001fc600078e020a */
[----:B------:R0:W-:Y:S01]  /*5a10*/  STL [R1+0xb54], R6 ;  /* 0x000b540601007387 */ /* 0x0001e20000100800 */
[----:B-1----:R-:W-:-:S03]  /*5a20*/  IMAD.WIDE R2, R0, 0x2, R12 ;  /* 0x0000000200027825 */ /* 0x002fc600078e020c */
[----:B------:R-:W-:Y:S04]  /*5a30*/  STL [R1+0xb50], R7 ;  /* 0x000b500701007387 */ /* 0x000fe80000100800 */
[----:B------:R-:W-:Y:S01]  /*5a40*/  STL [R1+0xb5c], R2 ;  /* 0x000b5c0201007387 */ /* 0x000fe20000100800 */
[----:B0-----:R-:W-:-:S03]  /*5a50*/  IMAD R6, R8, 0x3, RZ ;  /* 0x0000000308067824 */ /* 0x001fc600078e02ff */
[----:B------:R0:W-:Y:S01]  /*5a60*/  STL [R1+0xb58], R3 ;  /* 0x000b580301007387 */ /* 0x0001e20000100800 */
[----:B------:R-:W-:-:S03]  /*5a70*/  IMAD.SHL.U32 R0, R8, 0x2, RZ ;  /* 0x0000000208007824 */ /* 0x000fc600078e00ff */
[----:B------:R-:W-:Y:S01]  /*5a80*/  STL [R1+0xb64], R4 ;  /* 0x000b640401007387 */ /* 0x000fe20000100800 */
[----:B0-----:R-:W-:-:S03]  /*5a90*/  IMAD.WIDE R2, R6, 0x2, R12 ;  /* 0x0000000206027825 */ /* 0x001fc600078e020c */
[----:B------:R0:W-:Y:S01]  /*5aa0*/  STL [R1+0xb60], R5 ;  /* 0x000b600501007387 */ /* 0x0001e20000100800 */
[----:B------:R-:W-:-:S03]  /*5ab0*/  IMAD.WIDE R6, R6, 0x2, R10 ;  /* 0x0000000206067825 */ /* 0x000fc600078e020a */
[----:B------:R-:W-:Y:S04]  /*5ac0*/  STL [R1+0xb6c], R2 ;  /* 0x000b6c0201007387 */ /* 0x000fe80000100800 */
[----:B------:R1:W-:Y:S01]  /*5ad0*/  STL [R1+0xb68], R3 ;  /* 0x000b680301007387 */ /* 0x0003e20000100800 */
[----:B0-----:R-:W-:-:S03]  /*5ae0*/  IMAD.WIDE R4, R0, 0x2, R10 ;  /* 0x0000000200047825 */ /* 0x001fc600078e020a */
[----:B------:R-:W-:Y:S01]  /*5af0*/  STL [R1+0xb74], R6 ;  /* 0x000b740601007387 */ /* 0x000fe20000100800 */
[----:B-1----:R-:W-:-:S03]  /*5b00*/  IMAD.WIDE R2, R0, 0x2, R12 ;  /* 0x0000000200027825 */ /* 0x002fc600078e020c */
[----:B------:R0:W-:Y:S04]  /*5b10*/  STL [R1+0xb70], R7 ;  /* 0x000b700701007387 */ /* 0x0001e80000100800 */
[----:B------:R-:W-:Y:S04]  /*5b20*/  STL [R1+0xb7c], R2 ;  /* 0x000b7c0201007387 */ /* 0x000fe80000100800 */
[----:B------:R1:W-:Y:S01]  /*5b30*/  STL [R1+0xb78], R3 ;  /* 0x000b780301007387 */ /* 0x0003e20000100800 */
[----:B0-----:R-:W-:-:S03]  /*5b40*/  IMAD.WIDE R6, R8, 0x2, R12 ;  /* 0x0000000208067825 */ /* 0x001fc600078e020c */
[----:B------:R2:W-:Y:S04]  /*5b50*/  STL [R1+0xb84], R4 ;  /* 0x000b840401007387 */ /* 0x0005e80000100800 */
[----:B------:R-:W-:Y:S01]  /*5b60*/  STL [R1+0xb80], R5 ;  /* 0x000b800501007387 */ /* 0x000fe20000100800 */
[----:B-1----:R-:W-:-:S03]  /*5b70*/  IMAD.WIDE R2, R8, 0x2, R10 ;  /* 0x0000000208027825 */ /* 0x002fc600078e020a */
[----:B------:R-:W-:Y:S04]  /*5b80*/  STL [R1+0xb8c], R6 ;  /* 0x000b8c0601007387 */ /* 0x000fe80000100800 */
[----:B------:R-:W-:Y:S01]  /*5b90*/  STL [R1+0xb88], R7 ;  /* 0x000b880701007387 */ /* 0x000fe20000100800 */
[----:B--2---:R-:W-:-:S03]  /*5ba0*/  IMAD.SHL.U32 R4, R16, 0x80, RZ ;  /* 0x0000008010047824 */ /* 0x004fc600078e00ff */
[----:B------:R0:W-:Y:S04]  /*5bb0*/  STL [R1+0xb94], R2 ;  /* 0x000b940201007387 */ /* 0x0001e80000100800 */
[----:B------:R-:W-:Y:S04]  /*5bc0*/  STL [R1+0xb90], R3 ;  /* 0x000b900301007387 */ /* 0x000fe80000100800 */
[----:B------:R-:W-:Y:S04]  /*5bd0*/  STL [R1+0x440], RZ ;  /* 0x000440ff01007387 */ /* 0x000fe80000100800 */
[----:B------:R-:W-:Y:S01]  /*5be0*/  STL [R1+0x180], RZ ;  /* 0x000180ff01007387 */ /* 0x000fe20000100800 */
[----:B0-----:R-:W-:-:S03]  /*5bf0*/  LOP3.LUT R2, R14, 0x800, R4, 0xf8, !PT ;  /* 0x000008000e027812 */ /* 0x001fc600078ef804 */
[----:B------:R-:W-:Y:S04]  /*5c00*/  STL [R1+0xd58], R4 ;  /* 0x000d580401007387 */ /* 0x000fe80000100800 */
[----:B------:R-:W-:Y:S04]  /*5c10*/  STL [R1+0x184], RZ ;  /* 0x000184ff01007387 */ /* 0x000fe80000100800 */
[----:B------:R-:W-:Y:S04]  /*5c20*/  STL [R1+0x188], RZ ;  /* 0x000188ff01007387 */ /* 0x000fe80000100800 */
[----:B------:R-:W-:Y:S04]  /*5c30*/  STL [R1+0x18c], RZ ;  /* 0x00018cff01007387 */ /* 0x000fe80000100800 */
[----:B------:R-:W-:Y:S04]  /*5c40*/  STL [R1+0x170], RZ ;  /* 0x000170ff01007387 */ /* 0x000fe80000100800 */
[----:B------:R-:W-:Y:S04]  /*5c50*/  STL [R1+0x174], RZ ;  /* 0x000174ff01007387 */ /* 0x000fe80000100800 */
[----:B------:R0:W-:Y:S04]  /*5c60*/  STL [R1+0x110], R2 ;  /* 0x0001100201007387 */ /* 0x0001e80000100800 */
[----:B------:R1:W-:Y:S04]  /*5c70*/  STL [R1+0x178], RZ ;  /* 0x000178ff01007387 */ /* 0x0003e80000100800 */
        /* <DEDUP_REMOVED lines=12> */
[----:B------:R1:W-:Y:S01]  /*5d40*/  STL [R1+0x16c], RZ ;  /* 0x00016cff01007387 */ /* 0x0003e20000100800 */
[----:B0-----:R-:W-:-:S03]  /*5d50*/  LOP3.LUT R2, R2, 0x40, RZ, 0x3c, !PT ;  /* 0x0000004002027812 */ /* 0x001fc600078e3cff */
        /* <DEDUP_REMOVED lines=8> */
[----:B------:R1:W-:Y:S01]  /*5de0*/  STL [R1+0x114], R2 ;  /* 0x0001140201007387 */ /* 0x0003e20000100800 */
[----:B------:R-:W-:Y:S01]  /*5df0*/  LOP3.LUT R17, R16, 0x3f, RZ, 0xc0, !PT ;  /* 0x0000003f10117812 */ /* 0x000fe200078ec0ff */
[----:B------:R-:W-:Y:S01]  /*5e00*/  IMAD.SHL.U32 R8, R8, 0x80, RZ ;  /* 0x0000008008087824 */ /* 0x000fe200078e00ff */
[----:B------:R-:W-:-:S02]  /*5e10*/  ULDC UR4, c[0x0][0x18c] ;  /* 0x0000630000047ab9 */ /* 0x000fc40000000800 */
[----:B------:R-:W-:Y:S01]  /*5e20*/  USHF.R.S32.HI UR5, URZ, 0x1f, UR6 ;  /* 0x0000001f3f057899 */ /* 0x000fe20008011406 */
[----:B------:R-:W-:Y:S01]  /*5e30*/  IMAD.SHL.U32 R28, R17, 0x2, RZ ;  /* 0x00000002111c7824 */ /* 0x000fe200078e00ff */
[----:B------:R-:W-:Y:S01]  /*5e40*/  USHF.L.U32 UR4, UR4, 0x7, URZ ;  /* 0x0000000704047899 */ /* 0x000fe2000800063f */
[----:B------:R-:W-:Y:S01]  /*5e50*/  SHF.R.S32.HI R0, RZ, 0x1f, R8 ;  /* 0x0000001fff007819 */ /* 0x000fe20000011408 */
[----:B------:R-:W-:Y:S02]  /*5e60*/  ULEA.HI UR5, UR5, UR6, URZ, 0x7 ;  /* 0x0000000605057291 */ /* 0x000fe4000f8f383f */
[C---:B------:R-:W-:Y:S01]  /*5e70*/  LOP3.LUT R4, R28.reuse, 0x10, RZ, 0x3c, !PT ;  /* 0x000000101c047812 */ /* 0x040fe200078e3cff */
[----:B------:R-:W-:Y:S01]  /*5e80*/  USHF.R.S32.HI UR6, URZ, 0x1f, UR4 ;  /* 0x0000001f3f067899 */ /* 0x000fe20008011404 */
[----:B------:R-:W-:Y:S01]  /*5e90*/  LOP3.LUT R3, R28, 0x20, RZ, 0x3c, !PT ;  /* 0x000000201c037812 */ /* 0x000fe200078e3cff */
[----:B------:R-:W-:Y:S01]  /*5ea0*/  IMAD.SHL.U32 R29, R8, 0x2, RZ ;  /* 0x00000002081d7824 */ /* 0x000fe200078e00ff */
[C---:B------:R-:W-:Y:S01]  /*5eb0*/  LOP3.LUT R5, R28.reuse, 0x30, RZ, 0x3c, !PT ;  /* 0x000000301c057812 */ /* 0x040fe200078e3cff */
[----:B------:R-:W-:Y:S01]  /*5ec0*/  CS2R R24, SRZ ;  /* 0x0000000000187805 */ /* 0x000fe2000001ff00 */
[C---:B------:R-:W-:Y:S01]  /*5ed0*/  LOP3.LUT R4, R28.reuse, 0x40, RZ, 0x3c, !PT ;  /* 0x000000401c047812 */ /* 0x040fe200078e3cff */
[----:B------:R-:W-:Y:S01]  /*5ee0*/  CS2R R26, SRZ ;  /* 0x00000000001a7805 */ /* 0x000fe2000001ff00 */
[----:B------:R-:W-:-:S02]  /*5ef0*/  LOP3.LUT R3, R28, 0x50, RZ, 0x3c, !PT ;  /* 0x000000501c037812 */ /* 0x000fc400078e3cff */
[----:B------:R-:W-:Y:S02]  /*5f00*/  SHF.L.U64.HI R0, R8, 0x1, R0 ;  /* 0x0000000108007819 */ /* 0x000fe40000010200 */
[C---:B------:R-:W-:Y:S02]  /*5f10*/  LOP3.LUT R5, R28.reuse, 0x60, RZ, 0x3c, !PT ;  /* 0x000000601c057812 */ /* 0x040fe400078e3cff */
[----:B------:R-:W-:Y:S02]  /*5f20*/  LOP3.LUT R4, R28, 0x70, RZ, 0x3c, !PT ;  /* 0x000000701c047812 */ /* 0x000fe400078e3cff */
[----:B------:R-:W-:Y:S01]  /*5f30*/  LOP3.LUT R3, R15, 0x40, RZ, 0x3c, !PT ;  /* 0x000000400f037812 */ /* 0x000fe200078e3cff */
[----:B------:R-:W-:Y:S02]  /*5f40*/  USHF.L.U32 UR10, UR4, 0x1, URZ ;  /* 0x00000001040a7899 */ /* 0x000fe4000800063f */
[----:B------:R-:W-:Y:S02]  /*5f50*/  USHF.R.S32.HI UR5, URZ, 0x7, UR5 ;  /* 0x000000073f057899 */ /* 0x000fe40008011405 */
[----:B-1----:R-:W-:-:S02]  /*5f60*/  USHF.L.U64.HI UR6, UR4, 0x1, UR6 ;  /* 0x0000000104067899 */ /* 0x002fc40008010206 */
.L_x_3:
[----:B------:R-:W2:Y:S01]  /*5f70*/  LDL.64 R4, [R1+0x108] ;  /* 0x0001080001047983 */ /* 0x000ea20000100a00 */
[----:B0-----:R-:W-:-:S03]  /*5f80*/  IMAD.MOV.U32 R2, RZ, RZ, -0x80 ;  /* 0xffffff80ff027424 */ /* 0x001fc600078e00ff */
[----:B--2---:R0:W-:Y:S04]  /*5f90*/  STL [R1+0x1710], R5 ;  /* 0x0017100501007387 */ /* 0x0041e80000100800 */
[----:B0-----:R-:W2:Y:S04]  /*5fa0*/  LDL R5, [R1+0x440] ;  /* 0x0004400001057983 */ /* 0x001ea80000100800 */
[----:B-----5:R-:W-:Y:S04]  /*5fb0*/  STL [R1+0x1440], R13 ;  /* 0x0014400d01007387 */ /* 0x020fe80000100800 */
[----:B------:R-:W-:Y:S04]  /*5fc0*/  STL [R1+0x1448], R13 ;  /* 0x0014480d01007387 */ /* 0x000fe80000100800 */
        /* <DEDUP_REMOVED lines=72> */
[----:B------:R-:W-:Y:S01]  /*6450*/  STL [R1+0x168c], R13 ;  /* 0x00168c0d01007387 */ /* 0x000fe20000100800 */
[----:B--2---:R-:W-:-:S03]  /*6460*/  IMAD R2, R5, R2, c[0x0][0x180] ;  /* 0x0000600005027624 */ /* 0x004fc600078e0202 */
        /* <DEDUP_REMOVED lines=15> */
[----:B------:R0:W-:Y:S04]  /*6560*/  STL [R1+0x170c], R13 ;  /* 0x00170c0d01007387 */ /* 0x0001e80000100800 */
        /* <DEDUP_REMOVED lines=109> */
[----:B------:R-:W-:Y:S04]  /*6c40*/  STL.64 [R1+0x1260], R26 ;  /* 0x0012601a01007387 */ /* 0x000fe80000100a00 */
[----:B------:R-:W-:Y:S04]  /*6c50*/  STL [R1+0x132c], R26 ;  /* 0x00132c1a01007387 */ /* 0x000fe80000100800 */
[----:B------:R-:W-:Y:S04]  /*6c60*/  STL [R1+0x1338], R26 ;  /* 0x0013381a01007387 */ /* 0x000fe80000100800 */
[----:B------:R-:W-:Y:S04]  /*6c70*/  STL.64 [R1+0x1258], R24 ;  /* 0x0012581801007387 */ /* 0x000fe80000100a00 */
[----:B------:R-:W-:Y:S04]  /*6c80*/  STL [R1+0x1330], R24 ;  /* 0x0013301801007387 */ /* 0x000fe80000100800 */
[----:B------:R-:W-:Y:S04]  /*6c90*/  STL [R1+0xe58], R0 ;  /* 0x000e580001007387 */ /* 0x000fe80000100800 */
[----:B------:R-:W-:Y:S04]  /*6ca0*/  STL [R1+0x1334], R0 ;  /* 0x0013340001007387 */ /* 0x000fe80000100800 */
[----:B------:R-:W2:Y:S01]  /*6cb0*/  LDL.LU R5, [R1+0x1710] ;  /* 0x0017100001057983 */ /* 0x000ea20000300800 */
[----:B------:R-:W-:-:S02]  /*6cc0*/  ISETP.GT.AND P0, PT, R2, RZ, PT ;  /* 0x000000ff0200720c */ /* 0x000fc40003f04270 */
[----:B0-----:R-:W-:Y:S02]  /*6cd0*/  PRMT R13, RZ, 0x7610, R13 ;  /* 0x00007610ff0d7816 */ /* 0x001fe4000000000d */
[----:B-1----:R-:W-:Y:S02]  /*6ce0*/  PRMT R29, RZ, 0x7610, R29 ;  /* 0x00007610ff1d7816 */ /* 0x002fe4000000001d */
[----:B------:R-:W-:-:S07]  /*6cf0*/  ISETP.GT.AND P1, PT, R2, 0x1, PT ;  /* 0x000000010200780c */ /* 0x000fce0003f24270 */
[----:B--2---:R-:W2:Y:S04]  /*6d00*/  @P0 LDG.E.U16 R13, [R4.64] ;  /* 0x00000008040d0981 */ /* 0x004ea8000c1e1500 */
[----:B--2---:R0:W-:Y:S04]  /*6d10*/  STL [R1+0x424], R13 ;  /* 0x0004240d01007387 */ /* 0x0041e80000100800 */
[----:B0-----:R-:W2:Y:S04]  /*6d20*/  LDL.LU R13, [R1+0x170c] ;  /* 0x00170c00010d7983 */ /* 0x001ea80000300800 */
[----:B------:R-:W3:Y:S01]  /*6d30*/  LDL.64 R4, [R1+0x100] ;  /* 0x0001000001047983 */ /* 0x000ee20000100a00 */
[----:B------:R-:W-:-:S02]  /*6d40*/  ISETP.GT.AND P2, PT, R2, 0x2, PT ;  /* 0x000000020200780c */ /* 0x000fc40003f44270 */
[----:B--2---:R-:W-:Y:S01]  /*6d50*/  PRMT R13, RZ, 0x7610, R13 ;  /* 0x00007610ff0d7816 */ /* 0x004fe2000000000d */
[----:B---3--:R-:W2:Y:S04]  /*6d60*/  @P0 LDG.E.U16 R29, [R4.64] ;  /* 0x00000008041d0981 */ /* 0x008ea8000c1e1500 */
[----:B--2---:R0:W-:Y:S04]  /*6d70*/  STL [R1+0x420], R29 ;  /* 0x0004201d01007387 */ /* 0x0041e80000100800 */
[----:B0-----:R-:W2:Y:S04]  /*6d80*/  LDL.LU R29, [R1+0x1708] ;  /* 0x00170800011d7983 */ /* 0x001ea80000300800 */
[----:B------:R-:W3:Y:S04]  /*6d90*/  LDL R4, [R1+0xb90] ;  /* 0x000b900001047983 */ /* 0x000ee80000100800 */
[----:B------:R-:W3:Y:S01]  /*6da0*/  LDL R5, [R1+0xb94] ;  /* 0x000b940001057983 */ /* 0x000ee20000100800 */
[----:B--2---:R-:W-:-:S02]  /*6db0*/  PRMT R29, RZ, 0x7610, R29 ;  /* 0x00007610ff1d7816 */ /* 0x004fc4000000001d */
[----:B---3--:R-:W-:-:S04]  /*6dc0*/  @P1 LOP3.LUT R5, R5, R4, RZ, 0x3c, !PT ;  /* 0x0000000405051212 */ /* 0x008fc800078e3cff */
[----:B------:R-:W-:-:S04]  /*6dd0*/  @P1 LOP3.LUT R4, R5, R4, RZ, 0x3c, !PT ;  /* 0x0000000405041212 */ /* 0x000fc800078e3cff */
[----:B------:R-:W-:-:S05]  /*6de0*/  @P1 LOP3.LUT R5, R5, R4, RZ, 0x3c, !PT ;  /* 0x0000000405051212 */ /* 0x000fca00078e3cff */
[----:B------:R-:W2:Y:S04]  /*6df0*/  @P1 LDG.E.U16 R13, [R4.64] ;  /* 0x00000008040d1981 */ /* 0x000ea8000c1e1500 */
[----:B--2---:R0:W-:Y:S04]  /*6e00*/  STL [R1+0x41c], R13 ;  /* 0x00041c0d01007387 */ /* 0x0041e80000100800 */
[----:B0-----:R-:W2:Y:S04]  /*6e10*/  LDL.LU R13, [R1+0x1704] ;  /* 0x00170400010d7983 */ /* 0x001ea80000300800 */
[----:B------:R-:W3:Y:S04]  /*6e20*/  LDL R4, [R1+0xb88] ;  /* 0x000b880001047983 */ /* 0x000ee80000100800 */
[----:B------:R-:W3:Y:S01]  /*6e30*/  LDL R5, [R1+0xb8c] ;  /* 0x000b8c0001057983 */ /* 0x000ee20000100800 */
[----:B------:R-:W-:-:S02]  /*6e40*/  ISETP.GT.AND P0, PT, R2, 0x3, PT ;  /* 0x000000030200780c */ /* 0x000fc40003f04270 */
[----:B--2---:R-:W-:Y:S02]  /*6e50*/  PRMT R13, RZ, 0x7610, R13 ;  /* 0x00007610ff0d7816 */ /* 0x004fe4000000000d */
        /* <DEDUP_REMOVED lines=226> */
[----:B------:R-:W-:-:S02]  /*7c80*/  PRMT R26, RZ, 0x7610, R26 ;  /* 0x00007610ff1a7816 */ /* 0x000fc4000000001a */
[----:B------:R-:W-:Y:S02]  /*7c90*/  ISETP.GT.AND P0, PT, R2, 0xf, PT ;  /* 0x0000000f0200780c */ /* 0x000fe40003f04270 */
        /* <DEDUP_REMOVED lines=10> */
[----:B---3--:R-:W-:-:S04]  /*7d40*/  @P2 LOP3.LUT R5, R5, R4, RZ, 0x3c, !PT ;  /* 0x0000000405052212 */ /* 0x008fc800078e3cff */
[----:B------:R-:W-:-:S04]  /*7d50*/  @P2 LOP3.LUT R4, R5, R4, RZ, 0x3c, !PT ;  /* 0x0000000405042212 */ /* 0x000fc800078e3cff */
[----:B------:R-:W-:-:S05]  /*7d60*/  @P2 LOP3.LUT R5, R5, R4, RZ, 0x3c, !PT ;  /* 0x0000000405052212 */ /* 0x000fca00078e3cff */
[----:B------:R-:W3:Y:S04]  /*7d70*/  @P2 LDG.E.U16 R13, [R4.64] ;  /* 0x00000008040d2981 */ /* 0x000ee8000c1e1500 */
[----:B---3--:R0:W-:Y:S04]  /*7d80*/  STL [R1+0x3b0], R13 ;  /* 0x0003b00d01007387 */ /* 0x0081e80000100800 */
[----:B0-----:R-:W3:Y:S04]  /*7d90*/  LDL.LU R13, [R1+0x169c] ;  /* 0x00169c00010d7983 */ /* 0x001ee80000300800 */
[----:B------:R-:W4:Y:S04]  /*7da0*/  LDL R4, [R1+0xab8] ;  /* 0x000ab80001047983 */ /* 0x000f280000100800 */
[----:B------:R-:W4:Y:S01]  /*7db0*/  LDL R5, [R1+0xabc] ;  /* 0x000abc0001057983 */ /* 0x000f220000100800 */
[----:B--2---:R-:W-:-:S02]  /*7dc0*/  PRMT R29, RZ, 0x7610, R29 ;  /* 0x00007610ff1d7816 */ /* 0x004fc4000000001d */
[----:B----4-:R-:W-:-:S04]  /*7dd0*/  @P2 LOP3.LUT R5, R5, R4, RZ, 0x3c, !PT ;  /* 0x0000000405052212 */ /* 0x010fc800078e3cff */
[----:B------:R-:W-:-:S04]  /*7de0*/  @P2 LOP3.LUT R4, R5, R4, RZ, 0x3c, !PT ;  /* 0x0000000405042212 */ /* 0x000fc800078e3cff */
[----:B------:R-:W-:-:S05]  /*7df0*/  @P2 LOP3.LUT R5, R5, R4, RZ, 0x3c, !PT ;  /* 0x0000000405052212 */ /* 0x000fca00078e3cff */
[----:B------:R0:W2:Y:S04]  /*7e00*/  @P2 LDG.E.U16 R26, [R4.64] ;  /* 0x00000008041a2981 */ /* 0x0000a8000c1e1500 */
[----:B0-----:R-:W4:Y:S04]  /*7e10*/  LDL R4, [R1+0xab0] ;  /* 0x000ab00001047983 */ /* 0x001f280000100800 */
[----:B------:R-:W4:Y:S01]  /*7e20*/  LDL R5, [R1+0xab4] ;  /* 0x000ab40001057983 */ /* 0x000f220000100800 */
[----:B---3--:R-:W-:Y:S02]  /*7e30*/  PRMT R13, RZ, 0x7610, R13 ;  /* 0x00007610ff0d7816 */ /* 0x008fe4000000000d */
[----:B------:R-:W-:Y:S01]  /*7e40*/  ISETP.GT.AND P2, PT, R2, 0x11, PT ;  /* 0x000000110200780c */ /* 0x000fe20003f44270 */
[----:B--2---:R-:W-:Y:S01]  /*7e50*/  STL [R1+0x133c], R26 ;  /* 0x00133c1a01007387 */ /* 0x004fe20000100800 */
[----:B----4-:R-:W-:-:S04]  /*7e60*/  @P0 LOP3.LUT R5, R5, R4, RZ, 0x3c, !PT ;  /* 0x0000000405050212 */ /* 0x010fc800078e3cff */
        /* <DEDUP_REMOVED lines=273> */
[----:B------:R-:W-:Y:S02]  /*8f80*/  PRMT R24, RZ, 0x7610, R24 ;  /* 0x00007610ff187816 */ /* 0x000fe40000000018 */
[----:B------:R-:W-:Y:S02]  /*8f90*/  ISETP.GT.AND P1, PT, R2, 0x1f, PT ;  /* 0x0000001f0200780c */ /* 0x000fe40003f24270 */
        /* <DEDUP_REMOVED lines=9> */
[----:B------:R-:W-:Y:S02]  /*9030*/  ISETP.GT.AND P2, PT, R2, 0x20, PT ;  /* 0x000000200200780c */ /* 0x000fe40003f44270 */
[----:B----4-:R-:W-:-:S04]  /*9040*/  @P0 LOP3.LUT R5, R5, R4, RZ, 0x3c, !PT ;  /* 0x0000000405050212 */ /* 0x010fc800078e3cff */
[----:B------:R-:W-:-:S04]  /*9050*/  @P0 LOP3.LUT R4, R5, R4, RZ, 0x3c, !PT ;  /* 0x0000000405040212 */ /* 0x000fc800078e3cff */
[----:B------:R-:W-:-:S05]  /*9060*/  @P0 LOP3.LUT R5, R5, R4, RZ, 0x3c, !PT ;  /* 0x0000000405050212 */ /* 0x000fca00078e3cff */
[----:B------:R0:W2:Y:S04]  /*9070*/  @P0 LDG.E.U16 R0, [R4.64] ;  /* 0x0000000804000981 */ /* 0x0000a8000c1e1500 */
[----:B0-----:R-:W4:Y:S04]  /*9080*/  LDL R4, [R1+0x9b8] ;  /* 0x0009b80001047983 */ /* 0x001f280000100800 */
[----:B------:R-:W4:Y:S01]  /*9090*/  LDL R5, [R1+0x9bc] ;  /* 0x0009bc0001057983 */ /* 0x000f220000100800 */
[----:B---3--:R-:W-:-:S03]  /*90a0*/  PRMT R13, RZ, 0x7610, R13 ;  /* 0x00007610ff0d7816 */ /* 0x008fc6000000000d */
[----:B--2---:R-:W-:Y:S01]  /*90b0*/  STL [R1+0x1340], R0 ;  /* 0x0013400001007387 */ /* 0x004fe20000100800 */
[----:B----4-:R-:W-:-:S04]  /*90c0*/  @P0 LOP3.LUT R5, R5, R4, RZ, 0x3c, !PT ;  /* 0x0000000405050212 */ /* 0x010fc800078e3cff */
[----:B------:R-:W-:-:S04]  /*90d0*/  @P0 LOP3.LUT R4, R5, R4, RZ, 0x3c, !PT ;  /* 0x0000000405040212 */ /* 0x000fc800078e3cff */
[----:B------:R-:W-:-:S05]  /*90e0*/  @P0 LOP3.LUT R5, R5, R4, RZ, 0x3c, !PT ;  /* 0x0000000405050212 */ /* 0x000fca00078e3cff */
[----:B------:R0:W2:Y:S04]  /*90f0*/  @P0 LDG.E.U16 R24, [R4.64] ;  /* 0x0000000804180981 */ /* 0x0000a8000c1e1500 */
[----:B0-----:R-:W3:Y:S04]  /*9100*/  LDL R4, [R1+0x9b0] ;  /* 0x0009b00001047983 */ /* 0x001ee80000100800 */
[----:B------:R-:W3:Y:S01]  /*9110*/  LDL R5, [R1+0x9b4] ;  /* 0x0009b40001057983 */ /* 0x000ee20000100800 */
[----:B------:R-:W-:-:S03]  /*9120*/  ISETP.GT.AND P0, PT, R2, 0x21, PT ;  /* 0x000000210200780c */ /* 0x000fc60003f04270 */
[----:B--2---:R-:W-:Y:S01]  /*9130*/  STL [R1+0x1344], R24 ;  /* 0x0013441801007387 */ /* 0x004fe20000100800 */
        /* <DEDUP_REMOVED lines=917> */
[----:B0-----:R-:W2:Y:S01]  /*ca90*/  LDL.LU R13, [R1+0x14a0] ;  /* 0x0014a000010d7983 */ /* 0x001ea20000300800 */
[----:B------:R-:W3:Y:S02]  /*caa0*/  LDL R4, [R1+0x6a8] ;  /* 0x0006a80001047983 */ /* 0x000ee40000100800 */
[----:B------:R-:W3:Y:S01]  /*cab0*/  LDL R5, [R1+0x6ac] ;  /* 0x0006ac0001057983 */ /* 0x000ee20000100800 */
[----:B--2---:R-:W-:-:S02]  /*cac0*/  PRMT R13, RZ, 0x7610, R13 ;  /* 0x00007610ff0d7816 */ /* 0x004fc4000000000d */
        /* <DEDUP_REMOVED lines=217> */
[----:B------:R-:W-:-:S02]  /*d860*/  PRMT R28, RZ, 0x7610, R28 ;  /* 0x00007610ff1c7816 */ /* 0x000fc4000000001c */
[----:B------:R-:W-:Y:S02]  /*d870*/  PRMT R12, RZ, 0x7610, R12 ;  /* 0x00007610ff0c7816 */ /* 0x000fe4000000000c */
[----:B------:R-:W-:Y:S02]  /*d880*/  ISETP.GT.AND P0, PT, R2, 0x5d, PT ;  /* 0x0000005d0200780c */ /* 0x000fe40003f04270 */
        /* <DEDUP_REMOVED lines=8> */
[----:B------:R-:W3:Y:S02]  /*d910*/  LDL R5, [R1+0x5ec] ;  /* 0x0005ec0001057983 */ /* 0x000ee40000100800 */
[----:B---3--:R-:W-:-:S04]  /*d920*/  @P1 LOP3.LUT R5, R5, R4, RZ, 0x3c, !PT ;  /* 0x0000000405051212 */ /* 0x008fc800078e3cff */
[----:B------:R-:W-:-:S04]  /*d930*/  @P1 LOP3.LUT R4, R5, R4, RZ, 0x3c, !PT ;  /* 0x0000000405041212 */ /* 0x000fc800078e3cff */
[----:B------:R-:W-:-:S05]  /*d940*/  @P1 LOP3.LUT R5, R5, R4, RZ, 0x3c, !PT ;  /* 0x0000000405051212 */ /* 0x000fca00078e3cff */
[----:B------:R-:W3:Y:S04]  /*d950*/  @P1 LDG.E.U16 R29, [R4.64] ;  /* 0x00000008041d1981 */ /* 0x000ee8000c1e1500 */
[----:B---3--:R0:W-:Y:S04]  /*d960*/  STL [R1+0xd0], R29 ;  /* 0x0000d01d01007387 */ /* 0x0081e80000100800 */
[----:B0-----:R-:W3:Y:S01]  /*d970*/  LDL.LU R29, [R1+0x143c] ;  /* 0x00143c00011d7983 */ /* 0x001ee20000300800 */
[----:B------:R-:W4:Y:S02]  /*d980*/  LDL R4, [R1+0x5e0] ;  /* 0x0005e00001047983 */ /* 0x000f240000100800 */
[----:B------:R-:W4:Y:S02]  /*d990*/  LDL R5, [R1+0x5e4] ;  /* 0x0005e40001057983 */ /* 0x000f240000100800 */
[----:B----4-:R-:W-:-:S04]  /*d9a0*/  @P2 LOP3.LUT R5, R5, R4, RZ, 0x3c, !PT ;  /* 0x0000000405052212 */ /* 0x010fc800078e3cff */
[----:B------:R-:W-:-:S04]  /*d9b0*/  @P2 LOP3.LUT R4, R5, R4, RZ, 0x3c, !PT ;  /* 0x0000000405042212 */ /* 0x000fc800078e3cff */
[----:B------:R-:W-:-:S05]  /*d9c0*/  @P2 LOP3.LUT R5, R5, R4, RZ, 0x3c, !PT ;  /* 0x0000000405052212 */ /* 0x000fca00078e3cff */
[----:B------:R-:W4:Y:S04]  /*d9d0*/  @P2 LDG.E.U16 R28, [R4.64] ;  /* 0x00000008041c2981 */ /* 0x000f28000c1e1500 */
[----:B----4-:R0:W-:Y:S04]  /*d9e0*/  STL [R1+0xcc], R28 ;  /* 0x0000cc1c01007387 */ /* 0x0101e80000100800 */
[----:B0-----:R-:W4:Y:S01]  /*d9f0*/  LDL.LU R28, [R1+0x1438] ;  /* 0x00143800011c7983 */ /* 0x001f220000300800 */
[----:B------:R-:W2:Y:S02]  /*da00*/  LDL R4, [R1+0x5d8] ;  /* 0x0005d80001047983 */ /* 0x000ea40000100800 */
[----:B------:R-:W2:Y:S01]  /*da10*/  LDL R5, [R1+0x5dc] ;  /* 0x0005dc0001057983 */ /* 0x000ea20000100800 */
[----:B------:R-:W-:-:S02]  /*da20*/  PRMT R22, RZ, 0x7610, R22 ;  /* 0x00007610ff167816 */ /* 0x000fc40000000016 */
[----:B------:R-:W-:Y:S02]  /*da30*/  PRMT R24, RZ, 0x7610, R24 ;  /* 0x00007610ff187816 */ /* 0x000fe40000000018 */
[----:B------:R-:W-:Y:S02]  /*da40*/  ISETP.GT.AND P1, PT, R2, 0x5e, PT ;  /* 0x0000005e0200780c */ /* 0x000fe40003f24270 */
[----:B--2---:R-:W-:-:S04]  /*da50*/  @P2 LOP3.LUT R5, R5, R4, RZ, 0x3c, !PT ;  /* 0x0000000405052212 */ /* 0x004fc800078e3cff */
[----:B------:R-:W-:-:S04]  /*da60*/  @P2 LOP3.LUT R4, R5, R4, RZ, 0x3c, !PT ;  /* 0x0000000405042212 */ /* 0x000fc800078e3cff */
[----:B------:R-:W-:-:S05]  /*da70*/  @P2 LOP3.LUT R5, R5, R4, RZ, 0x3c, !PT ;  /* 0x0000000405052212 */ /* 0x000fca00078e3cff */
[----:B------:R-:W2:Y:S04]  /*da80*/  @P2 LDG.E.U16 R12, [R4.64] ;  /* 0x00000008040c2981 */ /* 0x000ea8000c1e1500 */
[----:B--2---:R0:W-:Y:S04]  /*da90*/  STL [R1+0xc8], R12 ;  /* 0x0000c80c01007387 */ /* 0x0041e80000100800 */
[----:B0-----:R-:W2:Y:S01]  /*daa0*/  LDL.LU R12, [R1+0x1434] ;  /* 0x00143400010c7983 */ /* 0x001ea20000300800 */
[----:B------:R-:W2:Y:S02]  /*dab0*/  LDL R4, [R1+0x5d0] ;  /* 0x0005d00001047983 */ /* 0x000ea40000100800 */
[----:B------:R-:W2:Y:S02]  /*dac0*/  LDL R5, [R1+0x5d4] ;  /* 0x0005d40001057983 */ /* 0x000ea40000100800 */
[----:B--2---:R-:W-:-:S04]  /*dad0*/  @P0 LOP3.LUT R5, R5, R4, RZ, 0x3c, !PT ;  /* 0x0000000405050212 */ /* 0x004fc800078e3cff */
[----:B------:R-:W-:-:S04]  /*dae0*/  @P0 LOP3.LUT R4, R5, R4, RZ, 0x3c, !PT ;  /* 0x0000000405040212 */ /* 0x000fc800078e3cff */
[----:B------:R-:W-:-:S05]  /*daf0*/  @P0 LOP3.LUT R5, R5, R4, RZ, 0x3c, !PT ;  /* 0x0000000405050212 */ /* 0x000fca00078e3cff */
[----:B------:R-:W2:Y:S04]  /*db00*/  @P0 LDG.E.U16 R22, [R4.64] ;  /* 0x0000000804160981 */ /* 0x000ea8000c1e1500 */
[----:B--2---:R0:W-:Y:S04]  /*db10*/  STL [R1+0xc4], R22 ;  /* 0x0000c41601007387 */ /* 0x0041e80000100800 */
[----:B0-----:R-:W2:Y:S01]  /*db20*/  LDL.LU R22, [R1+0x1430] ;  /* 0x0014300001167983 */ /* 0x001ea20000300800 */
        /* <DEDUP_REMOVED lines=8> */
[----:B------:R0:W2:Y:S04]  /*dbb0*/  @P0 LDG.E.U16 R24, [R4.64] ;  /* 0x0000000804180981 */ /* 0x0000a8000c1e1500 */
[----:B0-----:R-:W3:Y:S04]  /*dbc0*/  LDL R4, [R1+0x5c0] ;  /* 0x0005c00001047983 */ /* 0x001ee80000100800 */
[----:B------:R-:W3:Y:S01]  /*dbd0*/  LDL R5, [R1+0x5c4] ;  /* 0x0005c40001057983 */ /* 0x000ee20000100800 */
[----:B------:R-:W-:Y:S02]  /*dbe0*/  PRMT R23, RZ, 0x7610, R23 ;  /* 0x00007610ff177816 */ /* 0x000fe40000000017 */
[----:B------:R-:W-:-:S02]  /*dbf0*/  PRMT R17, RZ, 0x7610, R17 ;  /* 0x00007610ff117816 */ /* 0x000fc40000000011 */
[----:B------:R-:W-:Y:S01]  /*dc00*/  ISETP.GT.AND P0, PT, R2, 0x60, PT ;  /* 0x000000600200780c */ /* 0x000fe20003f04270 */
[----:B--2---:R-:W-:Y:S01]  /*dc10*/  STL [R1+0x1348], R24 ;  /* 0x0013481801007387 */ /* 0x004fe20000100800 */
        /* <DEDUP_REMOVED lines=57> */
[----:B------:R0:W2:Y:S04]  /*dfb0*/  @P1 LDG.E.U16 R13, [R4.64] ;  /* 0x00000008040d1981 */ /* 0x0000a8000c1e1500 */
[----:B0-----:R-:W3:Y:S04]  /*dfc0*/  LDL R4, [R1+0x588] ;  /* 0x0005880001047983 */ /* 0x001ee80000100800 */
[----:B------:R-:W3:Y:S04]  /*dfd0*/  LDL R5, [R1+0x58c] ;  /* 0x00058c0001057983 */ /* 0x000ee80000100800 */
[----:B--2---:R0:W-:Y:S04]  /*dfe0*/  STL [R1+0xb0], R13 ;  /* 0x0000b00d01007387 */ /* 0x0041e80000100800 */
[----:B0-----:R-:W2:Y:S01]  /*dff0*/  LDL R13, [R1+0x56c] ;  /* 0x00056c00010d7983 */ /* 0x001ea20000100800 */
[----:B---3--:R-:W-:-:S02]  /*e000*/  @P1 LOP3.LUT R5, R5, R4, RZ, 0x3c, !PT ;  /* 0x0000000405051212 */ /* 0x008fc400078e3cff */
[----:B------:R-:W-:Y:S02]  /*e010*/  PRMT R10, RZ, 0x7610, R10 ;  /* 0x00007610ff0a7816 */ /* 0x000fe4000000000a */
[----:B------:R-:W-:Y:S02]  /*e020*/  PRMT R9, RZ, 0x7610, R9 ;  /* 0x00007610ff097816 */ /* 0x000fe40000000009 */
[----:B------:R-:W-:Y:S02]  /*e030*/  ISETP.GT.AND P0, PT, R2, 0x63, PT ;  /* 0x000000630200780c */ /* 0x000fe40003f04270 */
        /* <DEDUP_REMOVED lines=36> */
[----:B------:R-:W-:-:S02]  /*e280*/  @P0 IMAD.MOV.U32 R4, RZ, RZ, R13 ;  /* 0x000000ffff040224 */ /* 0x000fc400078e000d */
[----:B------:R-:W3:Y:S04]  /*e290*/  LDL R13, [R1+0x54c] ;  /* 0x00054c00010d7983 */ /* 0x000ee80000100800 */
[----:B--2---:R0:W2:Y:S04]  /*e2a0*/  @P0 LDG.E.U16 R29, [R4.64] ;  /* 0x00000008041d0981 */ /* 0x0040a8000c1e1500 */
[----:B0-----:R-:W3:Y:S04]  /*e2b0*/  LDL R4, [R1+0x560] ;  /* 0x0005600001047983 */ /* 0x001ee80000100800 */
[----:B------:R-:W3:Y:S04]  /*e2c0*/  LDL R5, [R1+0x564] ;  /* 0x0005640001057983 */ /* 0x000ee80000100800 */
        /* <DEDUP_REMOVED lines=11> */
[C---:B------:R-:W-:Y:S02]  /*e380*/  ISETP.GT.AND P0, PT, R2.reuse, 0x66, PT ;  /* 0x000000660200780c */ /* 0x040fe40003f04270 */
[----:B------:R-:W-:Y:S02]  /*e390*/  ISETP.GT.AND P3, PT, R2, 0x68, PT ;  /* 0x000000680200780c */ /* 0x000fe40003f64270 */
[----:B---3--:R-:W-:-:S04]  /*e3a0*/  @P1 LOP3.LUT R5, R5, R4, RZ, 0x3c, !PT ;  /* 0x0000000405051212 */ /* 0x008fc800078e3cff */
[----:B------:R-:W-:-:S04]  /*e3b0*/  @P1 LOP3.LUT R4, R5, R4, RZ, 0x3c, !PT ;  /* 0x0000000405041212 */ /* 0x000fc800078e3cff */
[----:B------:R-:W-:-:S05]  /*e3c0*/  @P1 LOP3.LUT R5, R5, R4, RZ, 0x3c, !PT ;  /* 0x0000000405051212 */ /* 0x000fca00078e3cff */
[----:B------:R0:W3:Y:S04]  /*e3d0*/  @P1 LDG.E.U16 R27, [R4.64] ;  /* 0x00000008041b1981 */ /* 0x0000e8000c1e1500 */
[----:B0-----:R-:W2:Y:S04]  /*e3e0*/  LDL R4, [R1+0x550] ;  /* 0x0005500001047983 */ /* 0x001ea80000100800 */
[----:B------:R-:W2:Y:S04]  /*e3f0*/  LDL R5, [R1+0x554] ;  /* 0x0005540001057983 */ /* 0x000ea80000100800 */
[----:B---3--:R-:W-:Y:S01]  /*e400*/  STL [R1+0x1388], R27 ;  /* 0x0013881b01007387 */ /* 0x008fe20000100800 */
[----:B--2---:R-:W-:-:S04]  /*e410*/  @P2 LOP3.LUT R5, R5, R4, RZ, 0x3c, !PT ;  /* 0x0000000405052212 */ /* 0x004fc800078e3cff */
[----:B------:R-:W-:-:S04]  /*e420*/  @P2 LOP3.LUT R4, R5, R4, RZ, 0x3c, !PT ;  /* 0x0000000405042212 */ /* 0x000fc800078e3cff */
[----:B------:R-:W-:-:S05]  /*e430*/  @P2 LOP3.LUT R5, R5, R4, RZ, 0x3c, !PT ;  /* 0x0000000405052212 */ /* 0x000fca00078e3cff */
[----:B------:R0:W2:Y:S04]  /*e440*/  @P2 LDG.E.U16 R0, [R4.64] ;  /* 0x0000000804002981 */ /* 0x0000a8000c1e1500 */
[----:B0-----:R-:W3:Y:S01]  /*e450*/  LDL R5, [R1+0x548] ;  /* 0x0005480001057983 */ /* 0x001ee20000100800 */
[----:B------:R-:W-:Y:S01]  /*e460*/  @P2 IMAD.MOV.U32 R4, RZ, RZ, R13 ;  /* 0x000000ffff042224 */ /* 0x000fe200078e000d */
[----:B------:R-:W-:Y:S02]  /*e470*/  PRMT R14, RZ, 0x7610, R14 ;  /* 0x00007610ff0e7816 */ /* 0x000fe4000000000e */
[----:B----4-:R-:W-:Y:S02]  /*e480*/  PRMT R28, RZ, 0x7610, R28 ;  /* 0x00007610ff1c7816 */ /* 0x010fe4000000001c */
[----:B------:R-:W-:-:S02]  /*e490*/  PRMT R8, RZ, 0x7610, R8 ;  /* 0x00007610ff087816 */ /* 0x000fc40000000008 */
[----:B------:R-:W-:Y:S01]  /*e4a0*/  ISETP.GT.AND P1, PT, R2, 0x69, PT ;  /* 0x000000690200780c */ /* 0x000fe20003f24270 */
[----:B--2---:R-:W-:Y:S01]  /*e4b0*/  STL [R1+0x134c], R0 ;  /* 0x00134c0001007387 */ /* 0x004fe20000100800 */
[----:B------:R-:W2:Y:S03]  /*e4c0*/  LDL R13, [R1+0x504] ;  /* 0x00050400010d7983 */ /* 0x000ea60000100800 */
[----:B---3--:R0:W3:Y:S04]  /*e4d0*/  @P2 LDG.E.U16 R26, [R4.64] ;  /* 0x00000008041a2981 */ /* 0x0080e8000c1e1500 */
[----:B0-----:R-:W4:Y:S04]  /*e4e0*/  LDL R4, [R1+0x540] ;  /* 0x0005400001047983 */ /* 0x001f280000100800 */
[----:B------:R-:W4:Y:S04]  /*e4f0*/  LDL R5, [R1+0x544] ;  /* 0x0005440001057983 */ /* 0x000f280000100800 */
[----:B---3--:R-:W-:Y:S01]  /*e500*/  STL [R1+0x1350], R26 ;  /* 0x0013501a01007387 */ /* 0x008fe20000100800 */
[----:B----4-:R-:W-:-:S04]  /*e510*/  @P0 LOP3.LUT R5, R5, R4, RZ, 0x3c, !PT ;  /* 0x0000000405050212 */ /* 0x010fc800078e3cff */
        /* <DEDUP_REMOVED lines=10> */
[----:B------:R0:W4:Y:S04]  /*e5c0*/  @P3 LDG.E.U16 R28, [R4.64] ;  /* 0x00000008041c3981 */ /* 0x000128000c1e1500 */
[----:B0-----:R-:W2:Y:S04]  /*e5d0*/  LDL R4, [R1+0x518] ;  /* 0x0005180001047983 */ /* 0x001ea80000100800 */
[----:B------:R-:W2:Y:S04]  /*e5e0*/  LDL R5, [R1+0x51c] ;  /* 0x00051c0001057983 */ /* 0x000ea80000100800 */
[----:B----4-:R0:W-:Y:S04]  /*e5f0*/  STL [R1+0x5c], R28 ;  /* 0x00005c1c01007387 */ /* 0x0101e80000100800 */
[----:B0-----:R-:W4:Y:S01]  /*e600*/  LDL R28, [R1+0x4fc] ;  /* 0x0004fc00011c7983 */ /* 0x001f220000100800 */
[----:B--2---:R-:W-:-:S02]  /*e610*/  @P3 LOP3.LUT R5, R5, R4, RZ, 0x3c, !PT ;  /* 0x0000000405053212 */ /* 0x004fc400078e3cff */
[----:B------:R-:W-:Y:S02]  /*e620*/  PRMT R7, RZ, 0x7610, R7 ;  /* 0x00007610ff077816 */ /* 0x000fe40000000007 */
        /* <DEDUP_REMOVED lines=16> */
[----:B------:R-:W-:Y:S02]  /*e730*/  ISETP.GT.AND P2, PT, R2, 0x6a, PT ;  /* 0x0000006a0200780c */ /* 0x000fe40003f44270 */
[----:B--2---:R-:W-:-:S04]  /*e740*/  @P1 LOP3.LUT R5, R5, R4, RZ, 0x3c, !PT ;  /* 0x0000000405051212 */ /* 0x004fc800078e3cff */
[----:B------:R-:W-:-:S04]  /*e750*/  @P1 LOP3.LUT R4, R5, R4, RZ, 0x3c, !PT ;  /* 0x0000000405041212 */ /* 0x000fc800078e3cff */
[----:B------:R-:W-:-:S05]  /*e760*/  @P1 LOP3.LUT R5, R5, R4, RZ, 0x3c, !PT ;  /* 0x0000000405051212 */ /* 0x000fca00078e3cff */
[----:B------:R-:W2:Y:S01]  /*e770*/  @P1 LDG.E.U16 R6, [R4.64] ;  /* 0x0000000804061981 */ /* 0x000ea2000c1e1500 */
[----:B------:R-:W-:-:S03]  /*e780*/  PRMT R12, RZ, 0x7610, R12 ;  /* 0x00007610ff0c7816 */ /* 0x000fc6000000000c */
[----:B--2---:R0:W-:Y:S04]  /*e790*/  STL [R1+0x34], R6 ;  /* 0x0000340601007387 */ /* 0x0041e80000100800 */
[----:B0-----:R-:W2:Y:S01]  /*e7a0*/  LDL.LU R6, [R1+0x13f4] ;  /* 0x0013f40001067983 */ /* 0x001ea20000300800 */
[----:B------:R-:W2:Y:S02]  /*e7b0*/  LDL R5, [R1+0x500] ;  /* 0x0005000001057983 */ /* 0x000ea40000100800 */
[----:B------:R-:W-:Y:S01]  /*e7c0*/  @P2 IMAD.MOV.U32 R4, RZ, RZ, R13 ;  /* 0x000000ffff042224 */ /* 0x000fe200078e000d */
[----:B------:R-:W-:Y:S01]  /*e7d0*/  PRMT R29, RZ, 0x7610, R29 ;  /* 0x00007610ff1d7816 */ /* 0x000fe2000000001d */
[----:B------:R-:W3:Y:S04]  /*e7e0*/  LDL R13, [R1+0x4e0] ;  /* 0x0004e000010d7983 */ /* 0x000ee80000100800 */
[----:B--2---:R0:W2:Y:S04]  /*e7f0*/  @P2 LDG.E.U16 R12, [R4.64] ;  /* 0x00000008040c2981 */ /* 0x0040a8000c1e1500 */
[----:B0-----:R-:W3:Y:S01]  /*e800*/  LDL R5, [R1+0x4f8] ;  /* 0x0004f80001057983 */ /* 0x001ee20000100800 */
[----:B----4-:R-:W-:Y:S01]  /*e810*/  @P2 IMAD.MOV.U32 R4, RZ, RZ, R28 ;  /* 0x000000ffff042224 */ /* 0x010fe200078e001c */
[----:B------:R-:W-:-:S02]  /*e820*/  ISETP.GT.AND P1, PT, R2, 0x6b, PT ;  /* 0x0000006b0200780c */ /* 0x000fc40003f24270 */
[----:B--2---:R0:W-:Y:S01]  /*e830*/  STL [R1+0x30], R12 ;  /* 0x0000300c01007387 */ /* 0x0041e20000100800 */
[----:B------:R-:W-:Y:S01]  /*e840*/  PRMT R27, RZ, 0x7610, R27 ;  /* 0x00007610ff1b7816 */ /* 0x000fe2000000001b */
[----:B------:R-:W2:Y:S02]  /*e850*/  LDL R28, [R1+0x4dc] ;  /* 0x0004dc00011c7983 */ /* 0x000ea40000100800 */
[----:B---3--:R1:W3:Y:S04]  /*e860*/  @P2 LDG.E.U16 R29, [R4.64] ;  /* 0x00000008041d2981 */ /* 0x0082e8000c1e1500 */
[----:B0-----:R-:W4:Y:S04]  /*e870*/  LDL R12, [R1+0x4e4] ;  /* 0x0004e400010c7983 */ /* 0x001f280000100800 */
[----:B-1----:R-:W2:Y:S04]  /*e880*/  LDL R4, [R1+0x4f0] ;  /* 0x0004f00001047983 */ /* 0x002ea80000100800 */
[----:B------:R-:W2:Y:S02]  /*e890*/  LDL R5, [R1+0x4f4] ;  /* 0x0004f40001057983 */ /* 0x000ea40000100800 */
[----:B--2---:R-:W-:-:S04]  /*e8a0*/  @P1 LOP3.LUT R5, R5, R4, RZ, 0x3c, !PT ;  /* 0x0000000405051212 */ /* 0x004fc800078e3cff */
[----:B------:R-:W-:-:S04]  /*e8b0*/  @P1 LOP3.LUT R4, R5, R4, RZ, 0x3c, !PT ;  /* 0x0000000405041212 */ /* 0x000fc800078e3cff */
[----:B------:R-:W-:Y:S01]  /*e8c0*/  @P1 LOP3.LUT R5, R5, R4, RZ, 0x3c, !PT ;  /* 0x0000000405051212 */ /* 0x000fe200078e3cff */
[----:B---3--:R0:W-:Y:S04]  /*e8d0*/  STL [R1+0x13b8], R29 ;  /* 0x0013b81d01007387 */ /* 0x0081e80000100800 */
[----:B------:R1:W2:Y:S04]  /*e8e0*/  @P1 LDG.E.U16 R27, [R4.64] ;  /* 0x00000008041b1981 */ /* 0x0002a8000c1e1500 */
[----:B-1----:R-:W3:Y:S04]  /*e8f0*/  LDL R4, [R1+0x4e8] ;  /* 0x0004e80001047983 */ /* 0x002ee80000100800 */
[----:B------:R-:W3:Y:S01]  /*e900*/  LDL R5, [R1+0x4ec] ;  /* 0x0004ec0001057983 */ /* 0x000ee20000100800 */
[----:B------:R-:W-:-:S02]  /*e910*/  PRMT R26, RZ, 0x7610, R26 ;  /* 0x00007610ff1a7816 */ /* 0x000fc4000000001a */
[----:B------:R-:W-:Y:S02]  /*e920*/  ISETP.GT.AND P2, PT, R2, 0x6c, PT ;  /* 0x0000006c0200780c */ /* 0x000fe40003f44270 */
[----:B---3--:R-:W-:-:S04]  /*e930*/  @P1 LOP3.LUT R5, R5, R4, RZ, 0x3c, !PT ;  /* 0x0000000405051212 */ /* 0x008fc800078e3cff */
[----:B------:R-:W-:-:S04]  /*e940*/  @P1 LOP3.LUT R4, R5, R4, RZ, 0x3c, !PT ;  /* 0x0000000405041212 */ /* 0x000fc800078e3cff */
[----:B------:R-:W-:-:S05]  /*e950*/  @P1 LOP3.LUT R5, R5, R4, RZ, 0x3c, !PT ;  /* 0x0000000405051212 */ /* 0x000fca00078e3cff */
[----:B------:R4:W3:Y:S01]  /*e960*/  @P1 LDG.E.U16 R26, [R4.64] ;  /* 0x00000008041a1981 */ /* 0x0008e2000c1e1500 */
[----:B------:R-:W-:-:S03]  /*e970*/  PRMT R24, RZ, 0x7610, R24 ;  /* 0x00007610ff187816 */ /* 0x000fc60000000018 */
[----:B--2---:R1:W-:Y:S01]  /*e980*/  STL [R1+0x13a4], R27 ;  /* 0x0013a41b01007387 */ /* 0x0043e20000100800 */
[----:B----4-:R-:W-:Y:S02]  /*e990*/  @P2 IMAD.MOV.U32 R4, RZ, RZ, R12 ;  /* 0x000000ffff042224 */ /* 0x010fe400078e000c */
[----:B------:R-:W-:-:S05]  /*e9a0*/  @P2 IMAD.MOV.U32 R5, RZ, RZ, R13 ;  /* 0x000000ffff052224 */ /* 0x000fca00078e000d */
[----:B------:R2:W4:Y:S04]  /*e9b0*/  @P2 LDG.E.U16 R24, [R4.64] ;  /* 0x0000000804182981 */ /* 0x000528000c1e1500 */
[----:B---3--:R-:W-:Y:S01]  /*e9c0*/  STL [R1+0x13a8], R26 ;  /* 0x0013a81a01007387 */ /* 0x008fe20000100800 */
[----:B--2---:R-:W2:Y:S01]  /*e9d0*/  LDL R5, [R1+0x4d8] ;  /* 0x0004d80001057983 */ /* 0x004ea20000100800 */
[----:B------:R-:W-:Y:S01]  /*e9e0*/  PRMT R0, RZ, 0x7610, R0 ;  /* 0x00007610ff007816 */ /* 0x000fe20000000000 */
[----:B------:R-:W-:Y:S01]  /*e9f0*/  @P2 IMAD.MOV.U32 R4, RZ, RZ, R28 ;  /* 0x000000ffff042224 */ /* 0x000fe200078e001c */
[----:B------:R-:W3:Y:S04]  /*ea00*/  LDL R13, [R1+0xbb8] ;  /* 0x000bb800010d7983 */ /* 0x000ee80000100800 */
[----:B------:R-:W3:Y:S04]  /*ea10*/  LDL R12, [R1+0xbe0] ;  /* 0x000be000010c7983 */ /* 0x000ee80000100800 */
[----:B----4-:R-:W-:Y:S01]  /*ea20*/  STL [R1+0x138c], R24 ;  /* 0x00138c1801007387 */ /* 0x010fe20000100800 */
[----:B------:R-:W-:-:S02]  /*ea30*/  ISETP.GT.AND P1, PT, R2, 0x70, PT ;  /* 0x000000700200780c */ /* 0x000fc40003f24270 */
[----:B0-----:R-:W-:Y:S01]  /*ea40*/  PRMT R29, RZ, 0x7610, R29 ;  /* 0x00007610ff1d7816 */ /* 0x001fe2000000001d */
[----:B------:R-:W4:Y:S01]  /*ea50*/  LDL R28, [R1+0xbe8] ;  /* 0x000be800011c7983 */ /* 0x000f220000100800 */
[----:B--2---:R0:W2:Y:S04]  /*ea60*/  @P2 LDG.E.U16 R0, [R4.64] ;  /* 0x0000000804002981 */ /* 0x0040a8000c1e1500 */
[----:B0-----:R-:W2:Y:S04]  /*ea70*/  LDL R4, [R1+0x4a0] ;  /* 0x0004a00001047983 */ /* 0x001ea80000100800 */
[----:B------:R-:W2:Y:S02]  /*ea80*/  LDL R5, [R1+0x4a4] ;  /* 0x0004a40001057983 */ /* 0x000ea40000100800 */
[----:B--2---:R-:W-:-:S04]  /*ea90*/  @P1 LOP3.LUT R5, R5, R4, RZ, 0x3c, !PT ;  /* 0x0000000405051212 */ /* 0x004fc800078e3cff */
[----:B------:R-:W-:-:S04]  /*eaa0*/  @P1 LOP3.LUT R4, R5, R4, RZ, 0x3c, !PT ;  /* 0x0000000405041212 */ /* 0x000fc800078e3cff */
[----:B------:R-:W-:Y:S01]  /*eab0*/  @P1 LOP3.LUT R5, R5, R4, RZ, 0x3c, !PT ;  /* 0x0000000405051212 */ /* 0x000fe200078e3cff */
[----:B------:R-:W-:Y:S04]  /*eac0*/  STL [R1+0x1390], R0 ;  /* 0x0013900001007387 */ /* 0x000fe80000100800 */
[----:B------:R0:W2:Y:S04]  /*ead0*/  @P1 LDG.E.U16 R29, [R4.64] ;  /* 0x00000008041d1981 */ /* 0x0000a8000c1e1500 */
[----:B0-----:R-:W2:Y:S04]  /*eae0*/  LDL R4, [R1+0x498] ;  /* 0x0004980001047983 */ /* 0x001ea80000100800 */
[----:B------:R-:W2:Y:S01]  /*eaf0*/  LDL R5, [R1+0x49c] ;  /* 0x00049c0001057983 */ /* 0x000ea20000100800 */
[----:B------:R-:W-:-:S02]  /*eb00*/  ISETP.GT.AND P2, PT, R2, 0x78, PT ;  /* 0x000000780200780c */ /* 0x000fc40003f44270 */
[----:B-1----:R-:W-:Y:S02]  /*eb10*/  PRMT R27, RZ, 0x7610, R27 ;  /* 0x00007610ff1b7816 */ /* 0x002fe4000000001b */
[----:B------:R-:W-:Y:S02]  /*eb20*/  PRMT R3, RZ, 0x7610, R3 ;  /* 0x00007610ff037816 */ /* 0x000fe40000000003 */
[----:B--2---:R-:W-:-:S04]  /*eb30*/  @P1 LOP3.LUT R5, R5, R4, RZ, 0x3c, !PT ;  /* 0x0000000405051212 */ /* 0x004fc800078e3cff */
[----:B------:R-:W-:-:S04]  /*eb40*/  @P1 LOP3.LUT R4, R5, R4, RZ, 0x3c, !PT ;  /* 0x0000000405041212 */ /* 0x000fc800078e3cff */
[----:B------:R-:W-:Y:S01]  /*eb50*/  @P1 LOP3.LUT R5, R5, R4, RZ, 0x3c, !PT ;  /* 0x0000000405051212 */ /* 0x000fe200078e3cff */
[----:B------:R0:W-:Y:S04]  /*eb60*/  STL [R1+0x13e8], R29 ;  /* 0x0013e81d01007387 */ /* 0x0001e80000100800 */
[----:B------:R3:W2:Y:S04]  /*eb70*/  @P1 LDG.E.U16 R27, [R4.64] ;  /* 0x00000008041b1981 */ /* 0x0006a8000c1e1500 */
[----:B0-----:R-:W2:Y:S01]  /*eb80*/  LDL R29, [R1+0xbdc] ;  /* 0x000bdc00011d7983 */ /* 0x001ea20000100800 */
[----:B---3--:R-:W-:-:S02]  /*eb90*/  @P2 IMAD.MOV.U32 R4, RZ, RZ, R12 ;  /* 0x000000ffff042224 */ /* 0x008fc400078e000c */
[----:B------:R-:W-:-:S05]  /*eba0*/  @P2 IMAD.MOV.U32 R5, RZ, RZ, R13 ;  /* 0x000000ffff052224 */ /* 0x000fca00078e000d */
[----:B------:R4:W3:Y:S01]  /*ebb0*/  @P2 LDG.E.U16 R3, [R4.64] ;  /* 0x0000000804032981 */ /* 0x0008e2000c1e1500 */
[----:B------:R-:W-:Y:S01]  /*ebc0*/  PRMT R22, RZ, 0x7610, R22 ;  /* 0x00007610ff167816 */ /* 0x000fe20000000016 */
[----:B----4-:R-:W-:Y:S02]  /*ebd0*/  @P2 IMAD.MOV.U32 R4, RZ, RZ, R28 ;  /* 0x000000ffff042224 */ /* 0x010fe400078e001c */
[----:B--2---:R0:W-:Y:S01]  /*ebe0*/  STL [R1+0x13ec], R27 ;  /* 0x0013ec1b01007387 */ /* 0x0041e20000100800 */
[----:B------:R-:W2:Y:S02]  /*ebf0*/  LDL R13, [R1+0x490] ;  /* 0x00049000010d7983 */ /* 0x000ea40000100800 */
[----:B------:R-:W4:Y:S02]  /*ec00*/  LDL R12, [R1+0x494] ;  /* 0x00049400010c7983 */ /* 0x000f240000100800 */
[----:B------:R-:W-:Y:S01]  /*ec10*/  @P2 IMAD.MOV.U32 R5, RZ, RZ, R29 ;  /* 0x000000ffff052224 */ /* 0x000fe200078e001d */
[----:B0-----:R-:W2:Y:S04]  /*ec20*/  LDL R27, [R1+0x4d4] ;  /* 0x0004d400011b7983 */ /* 0x001ea80000100800 */
[----:B------:R0:W4:Y:S04]  /*ec30*/  @P2 LDG.E.U16 R22, [R4.64] ;  /* 0x0000000804162981 */ /* 0x000128000c1e1500 */
[----:B---3--:R1:W-:Y:S04]  /*ec40*/  STL [R1+0x10], R3 ;  /* 0x0000100301007387 */ /* 0x0083e80000100800 */
[----:B-1----:R-:W3:Y:S01]  /*ec50*/  LDL.LU R3, [R1+0x13f0] ;  /* 0x0013f00001037983 */ /* 0x002ee20000300800 */
[----:B0-----:R-:W3:Y:S01]  /*ec60*/  LDL R5, [R1+0x4d0] ;  /* 0x0004d00001057983 */ /* 0x001ee20000100800 */
[----:B------:R-:W-:-:S02]  /*ec70*/  ISETP.GT.AND P1, PT, R2, 0x6d, PT ;  /* 0x0000006d0200780c */ /* 0x000fc40003f24270 */
[----:B------:R-:W-:Y:S02]  /*ec80*/  ISETP.GT.AND P2, PT, R2, 0x71, PT ;  /* 0x000000710200780c */ /* 0x000fe40003f44270 */
[----:B------:R-:W-:Y:S01]  /*ec90*/  PRMT R25, RZ, 0x7610, R25 ;  /* 0x00007610ff197816 */ /* 0x000fe20000000019 */
[----:B------:R-:W4:Y:S04]  /*eca0*/  LDL R29, [R1+0x488] ;  /* 0x00048800011d7983 */ /* 0x000f280000100800 */
[----:B------:R-:W4:Y:S01]  /*ecb0*/  LDL R28, [R1+0x48c] ;  /* 0x00048c00011c7983 */ /* 0x000f220000100800 */
[----:B------:R-:W-:-:S03]  /*ecc0*/  PRMT R26, RZ, 0x7610, R26 ;  /* 0x00007610ff1a7816 */ /* 0x000fc6000000001a */
[----:B--2---:R-:W-:-:S05]  /*ecd0*/  @P1 IMAD.MOV.U32 R4, RZ, RZ, R27 ;  /* 0x000000ffff041224 */ /* 0x004fca00078e001b */
[----:B---3--:R4:W2:Y:S02]  /*ece0*/  @P1 LDG.E.U16 R25, [R4.64] ;  /* 0x0000000804191981 */ /* 0x0088a4000c1e1500 */
[----:B----4-:R-:W-:Y:S02]  /*ecf0*/  @P2 IMAD.MOV.U32 R4, RZ, RZ, R12 ;  /* 0x000000ffff042224 */ /* 0x010fe400078e000c */
[----:B------:R-:W-:-:S05]  /*ed00*/  @P2 IMAD.MOV.U32 R5, RZ, RZ, R13 ;  /* 0x000000ffff052224 */ /* 0x000fca00078e000d */
[----:B------:R0:W3:Y:S04]  /*ed10*/  @P2 LDG.E.U16 R26, [R4.64] ;  /* 0x00000008041a2981 */ /* 0x0000e8000c1e1500 */
[----:B------:R1:W-:Y:S01]  /*ed20*/  STL [R1+0x13e4], R22 ;  /* 0x0013e41601007387 */ /* 0x0003e20000100800 */
[----:B------:R-:W-:Y:S01]  /*ed30*/  PRMT R24, RZ, 0x7610, R24 ;  /* 0x00007610ff187816 */ /* 0x000fe20000000018 */
[----:B------:R-:W4:Y:S02]  /*ed40*/  LDL R27, [R1+0xbe4] ;  /* 0x000be400011b7983 */ /* 0x000f240000100800 */
[----:B0-----:R-:W-:Y:S01]  /*ed50*/  @P2 IMAD.MOV.U32 R4, RZ, RZ, R28 ;  /* 0x000000ffff042224 */ /* 0x001fe200078e001c */
[----:B-1----:R-:W4:Y:S01]  /*ed60*/  LDL R22, [R1+0xbf0] ;  /* 0x000bf00001167983 */ /* 0x002f220000100800 */
[----:B------:R-:W-:-:S05]  /*ed70*/  @P2 IMAD.MOV.U32 R5, RZ, RZ, R29 ;  /* 0x000000ffff052224 */ /* 0x000fca00078e001d */
[----:B------:R-:W4:Y:S04]  /*ed80*/  @P2 LDG.E.U16 R24, [R4.64] ;  /* 0x0000000804182981 */ /* 0x000f28000c1e1500 */
[----:B--2---:R0:W-:Y:S01]  /*ed90*/  STL [R1+0x1354], R25 ;  /* 0x0013541901007387 */ /* 0x0041e20000100800 */
[----:B------:R-:W2:Y:S02]  /*eda0*/  LDL R13, [R1+0xbec] ;  /* 0x000bec00010d7983 */ /* 0x000ea40000100800 */
[----:B------:R-:W2:Y:S01]  /*edb0*/  LDL R12, [R1+0xbf4] ;  /* 0x000bf400010c7983 */ /* 0x000ea20000100800 */
[----:B---3--:R1:W-:Y:S01]  /*edc0*/  STL [R1+0x13d4], R26 ;  /* 0x0013d41a01007387 */ /* 0x0083e20000100800 */
[----:B0-----:R-:W3:Y:S03]  /*edd0*/  LDL R25, [R1+0x484] ;  /* 0x0004840001197983 */ /* 0x001ee60000100800 */
[----:B-1----:R-:W3:Y:S01]  /*ede0*/  LDL R26, [R1+0x480] ;  /* 0x00048000011a7983 */ /* 0x002ee20000100800 */
[----:B------:R-:W-:-:S02]  /*edf0*/  ISETP.GT.AND P3, PT, R2, 0x79, PT ;  /* 0x000000790200780c */ /* 0x000fc40003f64270 */
[----:B------:R-:W-:Y:S02]  /*ee00*/  PRMT R21, RZ, 0x7610, R21 ;  /* 0x00007610ff157816 */ /* 0x000fe40000000015 */
[----:B------:R-:W-:Y:S02]  /*ee10*/  ISETP.GT.AND P2, PT, R2, 0x72, PT ;  /* 0x000000720200780c */ /* 0x000fe40003f44270 */
[----:B------:R-:W-:Y:S01]  /*ee20*/  PRMT R18, RZ, 0x7610, R18 ;  /* 0x00007610ff127816 */ /* 0x000fe20000000012 */
[----:B----4-:R-:W-:Y:S06]  /*ee30*/  STL [R1+0x13d8], R24 ;  /* 0x0013d81801007387 */ /* 0x010fec0000100800 */
[----:B------:R-:W-:-:S02]  /*ee40*/  @P3 IMAD.MOV.U32 R4, RZ, RZ, R22 ;  /* 0x000000ffff043224 */ /* 0x000fc400078e0016 */
[----:B------:R-:W-:Y:S01]  /*ee50*/  @P3 IMAD.MOV.U32 R5, RZ, RZ, R27 ;  /* 0x000000ffff053224 */ /* 0x000fe200078e001b */
[----:B------:R-:W4:Y:S04]  /*ee60*/  LDL R22, [R1+0x47c] ;  /* 0x00047c0001167983 */ /* 0x000f280000100800 */
[----:B------:R-:W4:Y:S04]  /*ee70*/  LDL R27, [R1+0x478] ;  /* 0x00047800011b7983 */ /* 0x000f280000100800 */
[----:B------:R2:W4:Y:S01]  /*ee80*/  @P3 LDG.E.U16 R21, [R4.64] ;  /* 0x0000000804153981 */ /* 0x000522000c1e1500 */
[----:B------:R-:W-:Y:S01]  /*ee90*/  PRMT R0, RZ, 0x7610, R0 ;  /* 0x00007610ff007816 */ /* 0x000fe20000000000 */
[----:B--2---:R-:W-:-:S02]  /*eea0*/  @P3 IMAD.MOV.U32 R5, RZ, RZ, R13 ;  /* 0x000000ffff053224 */ /* 0x004fc400078e000d */
[----:B------:R-:W-:-:S05]  /*eeb0*/  @P3 IMAD.MOV.U32 R4, RZ, RZ, R12 ;  /* 0x000000ffff043224 */ /* 0x000fca00078e000c */
[----:B------:R3:W2:Y:S02]  /*eec0*/  @P3 LDG.E.U16 R18, [R4.64] ;  /* 0x0000000804123981 */ /* 0x0006a4000c1e1500 */
[----:B---3--:R-:W-:Y:S02]  /*eed0*/  @P2 IMAD.MOV.U32 R4, RZ, RZ, R25 ;  /* 0x000000ffff042224 */ /* 0x008fe400078e0019 */
[----:B------:R-:W-:-:S05]  /*eee0*/  @P2 IMAD.MOV.U32 R5, RZ, RZ, R26 ;  /* 0x000000ffff052224 */ /* 0x000fca00078e001a */
[----:B------:R4:W3:Y:S01]  /*eef0*/  @P2 LDG.E.U16 R0, [R4.64] ;  /* 0x0000000804002981 */ /* 0x0008e2000c1e1500 */
[----:B------:R-:W-:Y:S01]  /*ef00*/  PRMT R23, RZ, 0x7610, R23 ;  /* 0x00007610ff177816 */ /* 0x000fe20000000017 */
[----:B----4-:R-:W-:Y:S02]  /*ef10*/  @P2 IMAD.MOV.U32 R4, RZ, RZ, R22 ;  /* 0x000000ffff042224 */ /* 0x010fe400078e0016 */
[----:B------:R-:W-:Y:S01]  /*ef20*/  @P2 IMAD.MOV.U32 R5, RZ, RZ, R27 ;  /* 0x000000ffff052224 */ /* 0x000fe200078e001b */
[----:B------:R-:W-:Y:S01]  /*ef30*/  STL [R1+0x13dc], R21 ;  /* 0x0013dc1501007387 */ /* 0x000fe20000100800 */
[----:B------:R-:W4:Y:S02]  /*ef40*/  LDL R13, [R1+0xbd8] ;  /* 0x000bd800010d7983 */ /* 0x000f240000100800 */
[----:B------:R-:W4:Y:S01]  /*ef50*/  LDL R12, [R1+0xc00] ;  /* 0x000c0000010c7983 */ /* 0x000f220000100800 */
[----:B------:R4:W4:Y:S04]  /*ef60*/  @P2 LDG.E.U16 R23, [R4.64] ;  /* 0x0000000804172981 */ /* 0x000928000c1e1500 */
[----:B--2---:R-:W-:Y:S01]  /*ef70*/  STL [R1+0x13e0], R18 ;  /* 0x0013e01201007387 */ /* 0x004fe20000100800 */
[----:B------:R-:W2:Y:S02]  /*ef80*/  LDL R26, [R1+0xbfc] ;  /* 0x000bfc00011a7983 */ /* 0x000ea40000100800 */
[----:B------:R-:W2:Y:S01]  /*ef90*/  LDL R25, [R1+0xc08] ;  /* 0x000c080001197983 */ /* 0x000ea20000100800 */
[----:B---3--:R-:W-:Y:S01]  /*efa0*/  STL [R1+0x13bc], R0 ;  /* 0x0013bc0001007387 */ /* 0x008fe20000100800 */
[----:B------:R-:W3:Y:S02]  /*efb0*/  LDL R27, [R1+0x470] ;  /* 0x00047000011b7983 */ /* 0x000ee40000100800 */
[----:B------:R-:W3:Y:S01]  /*efc0*/  LDL R22, [R1+0x474] ;  /* 0x0004740001167983 */ /* 0x000ee20000100800 */
[----:B------:R-:W-:-:S02]  /*efd0*/  ISETP.GT.AND P3, PT, R2, 0x7a, PT ;  /* 0x0000007a0200780c */ /* 0x000fc40003f64270 */
[----:B------:R-:W-:Y:S02]  /*efe0*/  PRMT R17, RZ, 0x7610, R17 ;  /* 0x00007610ff117816 */ /* 0x000fe40000000011 */
[----:B------:R-:W-:Y:S02]  /*eff0*/  ISETP.GT.AND P2, PT, R2, 0x73, PT ;  /* 0x000000730200780c */ /* 0x000fe40003f44270 */
[----:B------:R-:W-:-:S07]  /*f000*/  PRMT R11, RZ, 0x7610, R11 ;  /* 0x00007610ff0b7816 */ /* 0x000fce000000000b */
[----:B----4-:R-:W-:Y:S02]  /*f010*/  @P3 IMAD.MOV.U32 R4, RZ, RZ, R12 ;  /* 0x000000ffff043224 */ /* 0x010fe400078e000c */
[----:B------:R-:W-:Y:S01]  /*f020*/  @P3 IMAD.MOV.U32 R5, RZ, RZ, R13 ;  /* 0x000000ffff053224 */ /* 0x000fe200078e000d */
[----:B------:R-:W-:Y:S01]  /*f030*/  STL [R1+0x13c0], R23 ;  /* 0x0013c01701007387 */ /* 0x000fe20000100800 */
[----:B------:R-:W4:Y:S02]  /*f040*/  LDL R13, [R1+0x46c] ;  /* 0x00046c00010d7983 */ /* 0x000f240000100800 */
[----:B------:R-:W4:Y:S01]  /*f050*/  LDL R12, [R1+0xb98] ;  /* 0x000b9800010c7983 */ /* 0x000f220000100800 */
[----:B------:R2:W4:Y:S01]  /*f060*/  @P3 LDG.E.U16 R17, [R4.64] ;  /* 0x0000000804113981 */ /* 0x000522000c1e1500 */
[----:B------:R-:W-:Y:S01]  /*f070*/  PRMT R20, RZ, 0x7610, R20 ;  /* 0x00007610ff147816 */ /* 0x000fe20000000014 */
[----:B--2---:R-:W-:Y:S02]  /*f080*/  @P3 IMAD.MOV.U32 R5, RZ, RZ, R26 ;  /* 0x000000ffff053224 */ /* 0x004fe400078e001a */
        /* <DEDUP_REMOVED lines=20> */
[----:B------:R-:W-:-:S09]  /*f1d0*/  PRMT R9, RZ, 0x7610, R9 ;  /* 0x00007610ff097816 */ /* 0x000fd20000000009 */
        /* <DEDUP_REMOVED lines=13> */
[----:B------:R-:W-:Y:S02]  /*f2b0*/  ISETP.GT.AND P2, PT, R2, 0x74, PT ;  /* 0x000000740200780c */ /* 0x000fe40003f44270 */
[----:B------:R-:W-:-:S11]  /*f2c0*/  PRMT R15, RZ, 0x7610, R15 ;  /* 0x00007610ff0f7816 */ /* 0x000fd6000000000f */
[----:B----4-:R-:W-:Y:S01]  /*f2d0*/  @P2 IMAD.MOV.U32 R4, RZ, RZ, R25 ;  /* 0x000000ffff042224 */ /* 0x010fe200078e0019 */
[----:B------:R0:W-:Y:S01]  /*f2e0*/  STL [R1+0x13b4], R10 ;  /* 0x0013b40a01007387 */ /* 0x0001e20000100800 */
[----:B------:R-:W4:Y:S02]  /*f2f0*/  LDL R22, [R1+0xb9c] ;  /* 0x000b9c0001167983 */ /* 0x000f240000100800 */
[----:B------:R-:W-:-:S05]  /*f300*/  @P2 IMAD.MOV.U32 R5, RZ, RZ, R26 ;  /* 0x000000ffff052224 */ /* 0x000fca00078e001a */
[----:B------:R4:W4:Y:S04]  /*f310*/  @P2 LDG.E.U16 R15, [R4.64] ;  /* 0x00000008040f2981 */ /* 0x000928000c1e1500 */
[----:B0-----:R-:W4:Y:S04]  /*f320*/  LDL R10, [R1+0xba8] ;  /* 0x000ba800010a7983 */ /* 0x001f280000100800 */
        /* <DEDUP_REMOVED lines=8> */
[----:B------:R-:W-:Y:S01]  /*f3b0*/  PRMT R8, RZ, 0x7610, R8 ;  /* 0x00007610ff087816 */ /* 0x000fe20000000008 */
[----:B----4-:R-:W-:Y:S02]  /*f3c0*/  @P2 IMAD.MOV.U32 R5, RZ, RZ, R22 ;  /* 0x000000ffff052224 */ /* 0x010fe400078e0016 */
[----:B------:R-:W-:Y:S01]  /*f3d0*/  @P2 IMAD.MOV.U32 R4, RZ, RZ, R10 ;  /* 0x000000ffff042224 */ /* 0x000fe200078e000a */
[----:B------:R-:W-:Y:S01]  /*f3e0*/  STL [R1+0x1394], R15 ;  /* 0x0013940f01007387 */ /* 0x000fe20000100800 */
[----:B------:R-:W4:Y:S02]  /*f3f0*/  LDL R22, [R1+0xba4] ;  /* 0x000ba40001167983 */ /* 0x000f240000100800 */
[----:B------:R-:W4:Y:S01]  /*f400*/  LDL R10, [R1+0xbb0] ;  /* 0x000bb000010a7983 */ /* 0x000f220000100800 */
        /* <DEDUP_REMOVED lines=8> */
[----:B------:R-:W-:Y:S02]  /*f490*/  ISETP.GT.AND P1, PT, R2, 0x75, PT ;  /* 0x000000750200780c */ /* 0x000fe40003f24270 */
[----:B------:R-:W-:-:S11]  /*f4a0*/  PRMT R6, RZ, 0x7610, R6 ;  /* 0x00007610ff067816 */ /* 0x000fd60000000006 */
[----:B----4-:R-:W-:Y:S02]  /*f4b0*/  @P1 IMAD.MOV.U32 R5, RZ, RZ, R22 ;  /* 0x000000ffff051224 */ /* 0x010fe400078e0016 */
[----:B------:R-:W-:Y:S01]  /*f4c0*/  @P1 IMAD.MOV.U32 R4, RZ, RZ, R10 ;  /* 0x000000ffff041224 */ /* 0x000fe200078e000a */
[----:B------:R0:W-:Y:S01]  /*f4d0*/  STL [R1+0x1398], R14 ;  /* 0x0013980e01007387 */ /* 0x0001e20000100800 */
[----:B------:R-:W4:Y:S02]  /*f4e0*/  LDL R13, [R1+0xbac] ;  /* 0x000bac00010d7983 */ /* 0x000f240000100800 */
[----:B------:R-:W4:Y:S01]  /*f4f0*/  LDL R12, [R1+0xbb4] ;  /* 0x000bb400010c7983 */ /* 0x000f220000100800 */
[----:B------:R1:W4:Y:S04]  /*f500*/  @P1 LDG.E.U16 R6, [R4.64] ;  /* 0x0000000804061981 */ /* 0x000328000c1e1500 */
[----:B--2---:R-:W-:Y:S01]  /*f510*/  STL [R1+0x139c], R8 ;  /* 0x00139c0801007387 */ /* 0x004fe20000100800 */
[----:B------:R-:W2:Y:S02]  /*f520*/  LDL R27, [R1+0xc24] ;  /* 0x000c2400011b7983 */ /* 0x000ea40000100800 */
[----:B------:R-:W2:Y:S01]  /*f530*/  LDL R25, [R1+0xc30] ;  /* 0x000c300001197983 */ /* 0x000ea20000100800 */
[----:B---3--:R3:W-:Y:S01]  /*f540*/  STL [R1+0x13d0], R7 ;  /* 0x0013d00701007387 */ /* 0x0087e20000100800 */
[----:B0-----:R-:W2:Y:S02]  /*f550*/  LDL R14, [R1+0xc2c] ;  /* 0x000c2c00010e7983 */ /* 0x001ea40000100800 */
[----:B------:R-:W2:Y:S01]  /*f560*/  LDL R10, [R1+0xc34] ;  /* 0x000c3400010a7983 */ /* 0x000ea20000100800 */
[----:B------:R-:W-:-:S02]  /*f570*/  ISETP.GT.AND P2, PT, R2, 0x7d, PT ;  /* 0x0000007d0200780c */ /* 0x000fc40003f44270 */
[----:B-1----:R-:W-:Y:S02]  /*f580*/  PRMT R5, RZ, 0x7610, R5 ;  /* 0x00007610ff057816 */ /* 0x002fe40000000005 */
[----:B------:R-:W-:Y:S02]  /*f590*/  PRMT R4, RZ, 0x7610, R4 ;  /* 0x00007610ff047816 */ /* 0x000fe40000000004 */
[----:B------:R-:W-:Y:S02]  /*f5a0*/  PRMT R3, RZ, 0x7610, R3 ;  /* 0x00007610ff037816 */ /* 0x000fe40000000003 */
[----:B----4-:R2:W4:Y:S04]  /*f5b0*/  @P1 LDG.E.U16 R5, [R12.64] ;  /* 0x000000080c051981 */ /* 0x010528000c1e1500 */
[----:B------:R0:W-:Y:S01]  /*f5c0*/  STL [R1+0x135c], R6 ;  /* 0x00135c0601007387 */ /* 0x0001e20000100800 */
[----:B------:R-:W4:Y:S02]  /*f5d0*/  LDL R26, [R1+0x538] ;  /* 0x00053800011a7983 */ /* 0x000f240000100800 */
[----:B------:R-:W4:Y:S02]  /*f5e0*/  LDL R22, [R1+0x53c] ;  /* 0x00053c0001167983 */ /* 0x000f240000100800 */
[----:B---3--:R-:W3:Y:S01]  /*f5f0*/  LDL R7, [R1+0x530] ;  /* 0x0005300001077983 */ /* 0x008ee20000100800 */
[----:B0-----:R-:W3:Y:S01]  /*f600*/  LDL R6, [R1+0x534] ;  /* 0x0005340001067983 */ /* 0x001ee20000100800 */
[----:B--2---:R-:W-:-:S02]  /*f610*/  @P2 IMAD.MOV.U32 R13, RZ, RZ, R27 ;  /* 0x000000ffff0d2224 */ /* 0x004fc400078e001b */
[----:B------:R-:W-:-:S05]  /*f620*/  @P2 IMAD.MOV.U32 R12, RZ, RZ, R25 ;  /* 0x000000ffff0c2224 */ /* 0x000fca00078e0019 */
[----:B------:R0:W2:Y:S02]  /*f630*/  @P2 LDG.E.U16 R4, [R12.64] ;  /* 0x000000080c042981 */ /* 0x0000a4000c1e1500 */
[----:B0-----:R-:W-:Y:S02]  /*f640*/  @P2 IMAD.MOV.U32 R13, RZ, RZ, R14 ;  /* 0x000000ffff0d2224 */ /* 0x001fe400078e000e */
[----:B------:R-:W-:-:S05]  /*f650*/  @P2 IMAD.MOV.U32 R12, RZ, RZ, R10 ;  /* 0x000000ffff0c2224 */ /* 0x000fca00078e000a */
[----:B------:R4:W2:Y:S01]  /*f660*/  @P2 LDG.E.U16 R3, [R12.64] ;  /* 0x000000080c032981 */ /* 0x0008a2000c1e1500 */
[----:B------:R-:W-:Y:S02]  /*f670*/  PRMT R21, RZ, 0x7610, R21 ;  /* 0x00007610ff157816 */ /* 0x000fe40000000015 */
[----:B------:R-:W-:Y:S01]  /*f680*/  ISETP.GT.AND P1, PT, R2, 0x67, PT ;  /* 0x000000670200780c */ /* 0x000fe20003f24270 */
[----:B----4-:R-:W-:Y:S02]  /*f690*/  @P0 IMAD.MOV.U32 R13, RZ, RZ, R26 ;  /* 0x000000ffff0d0224 */ /* 0x010fe400078e001a */
[----:B------:R-:W-:Y:S01]  /*f6a0*/  @P0 IMAD.MOV.U32 R12, RZ, RZ, R22 ;  /* 0x000000ffff0c0224 */ /* 0x000fe200078e0016 */
[----:B------:R-:W-:Y:S04]  /*f6b0*/  STL [R1+0x1360], R5 ;  /* 0x0013600501007387 */ /* 0x000fe80000100800 */
[----:B------:R3:W4:Y:S05]  /*f6c0*/  @P0 LDG.E.U16 R21, [R12.64] ;  /* 0x000000080c150981 */ /* 0x00072a000c1e1500 */
[----:B---3--:R-:W-:-:S02]  /*f6d0*/  @P1 IMAD.MOV.U32 R12, RZ, RZ, R6 ;  /* 0x000000ffff0c1224 */ /* 0x008fc400078e0006 */
[----:B------:R-:W-:Y:S01]  /*f6e0*/  @P1 IMAD.MOV.U32 R13, RZ, RZ, R7 ;  /* 0x000000ffff0d1224 */ /* 0x000fe200078e0007 */
[----:B--2---:R0:W-:Y:S01]  /*f6f0*/  STL [R1+0x1364], R4 ;  /* 0x0013640401007387 */ /* 0x0041e20000100800 */
[----:B------:R-:W2:Y:S02]  /*f700*/  LDL R25, [R1+0x528] ;  /* 0x0005280001197983 */ /* 0x000ea40000100800 */
[----:B------:R-:W3:Y:S02]  /*f710*/  LDL R14, [R1+0x4c0] ;  /* 0x0004c000010e7983 */ /* 0x000ee40000100800 */
[----:B------:R-:W3:Y:S01]  /*f720*/  LDL R10, [R1+0x4c4] ;  /* 0x0004c400010a7983 */ /* 0x000ee20000100800 */
[----:B0-----:R-:W3:Y:S04]  /*f730*/  LDL R4, [R1+0x52c] ;  /* 0x00052c0001047983 */ /* 0x001ee80000100800 */
[----:B------:R0:W-:Y:S01]  /*f740*/  STL [R1+0x1368], R3 ;  /* 0x0013680301007387 */ /* 0x0001e20000100800 */
[----:B------:R-:W3:Y:S01]  /*f750*/  LDL R22, [R1+0x4b8] ;  /* 0x0004b80001167983 */ /* 0x000ee20000100800 */
[----:B0-----:R-:W-:-:S06]  /*f760*/  PRMT R3, RZ, 0x7610, R3 ;  /* 0x00007610ff037816 */ /* 0x001fcc0000000003 */
[----:B------:R2:W3:Y:S01]  /*f770*/  @P1 LDG.E.U16 R3, [R12.64] ;  /* 0x000000080c031981 */ /* 0x0004e2000c1e1500 */
[----:B------:R-:W-:-:S03]  /*f780*/  ISETP.GT.AND P0, PT, R2, 0x6e, PT ;  /* 0x0000006e0200780c */ /* 0x000fc60003f04270 */
[----:B----4-:R0:W-:Y:S01]  /*f790*/  STL [R1+0xb4], R21 ;  /* 0x0000b41501007387 */ /* 0x0101e20000100800 */
[----:B------:R-:W4:Y:S02]  /*f7a0*/  LDL R7, [R1+0x4b0] ;  /* 0x0004b00001077983 */ /* 0x000f240000100800 */
[----:B------:R-:W4:Y:S01]  /*f7b0*/  LDL R6, [R1+0x4b4] ;  /* 0x0004b40001067983 */ /* 0x000f220000100800 */
[----:B0-----:R-:W4:Y:S01]  /*f7c0*/  LDL R21, [R1+0x4bc] ;  /* 0x0004bc0001157983 */ /* 0x001f220000100800 */
[----:B------:R-:W-:Y:S01]  /*f7d0*/  PRMT R24, RZ, 0x7610, R24 ;  /* 0x00007610ff187816 */ /* 0x000fe20000000018 */
[----:B--2---:R-:W-:Y:S02]  /*f7e0*/  @P1 IMAD.MOV.U32 R13, RZ, RZ, R25 ;  /* 0x000000ffff0d1224 */ /* 0x004fe400078e0019 */
[----:B---3--:R-:W-:Y:S02]  /*f7f0*/  @P1 IMAD.MOV.U32 R12, RZ, RZ, R4 ;  /* 0x000000ffff0c1224 */ /* 0x008fe400078e0004 */
[----:B------:R-:W2:Y:S04]  /*f800*/  LDL R4, [R1+0x4a8] ;  /* 0x0004a80001047983 */ /* 0x000ea80000100800 */
[----:B------:R0:W3:Y:S02]  /*f810*/  @P1 LDG.E.U16 R24, [R12.64] ;  /* 0x000000080c181981 */ /* 0x0000e4000c1e1500 */
[----:B0-----:R-:W-:-:S02]  /*f820*/  @P0 IMAD.MOV.U32 R12, RZ, RZ, R10 ;  /* 0x000000ffff0c0224 */ /* 0x001fc400078e000a */
[----:B------:R-:W-:Y:S01]  /*f830*/  @P0 IMAD.MOV.U32 R13, RZ, RZ, R14 ;  /* 0x000000ffff0d0224 */ /* 0x000fe200078e000e */
[----:B------:R0:W-:Y:S01]  /*f840*/  STL [R1+0xac], R3 ;  /* 0x0000ac0301007387 */ /* 0x0001e20000100800 */
[----:B------:R-:W3:Y:S02]  /*f850*/  LDL R14, [R1+0x464] ;  /* 0x00046400010e7983 */ /* 0x000ee40000100800 */
[----:B------:R-:W3:Y:S01]  /*f860*/  LDL R10, [R1+0xbc0] ;  /* 0x000bc000010a7983 */ /* 0x000ee20000100800 */
[----:B0-----:R-:W3:Y:S01]  /*f870*/  LDL R3, [R1+0x4ac] ;  /* 0x0004ac0001037983 */ /* 0x001ee20000100800 */
[----:B------:R-:W-:Y:S02]  /*f880*/  PRMT R23, RZ, 0x7610, R23 ;  /* 0x00007610ff177816 */ /* 0x000fe40000000017 */
[----:B------:R-:W-:Y:S02]  /*f890*/  ISETP.GT.AND P1, PT, R2, 0x6f, PT ;  /* 0x0000006f0200780c */ /* 0x000fe40003f24270 */
[----:B------:R-:W-:-:S02]  /*f8a0*/  PRMT R18, RZ, 0x7610, R18 ;  /* 0x00007610ff127816 */ /* 0x000fc40000000012 */
[----:B------:R4:W3:Y:S01]  /*f8b0*/  @P0 LDG.E.U16 R23, [R12.64] ;  /* 0x000000080c170981 */ /* 0x0008e2000c1e1500 */
[----:B------:R-:W-:Y:S01]  /*f8c0*/  PRMT R17, RZ, 0x7610, R17 ;  /* 0x00007610ff117816 */ /* 0x000fe20000000011 */
[----:B----4-:R-:W-:Y:S02]  /*f8d0*/  @P0 IMAD.MOV.U32 R12, RZ, RZ, R21 ;  /* 0x000000ffff0c0224 */ /* 0x010fe400078e0015 */
[----:B------:R-:W-:-:S05]  /*f8e0*/  @P0 IMAD.MOV.U32 R13, RZ, RZ, R22 ;  /* 0x000000ffff0d0224 */ /* 0x000fca00078e0016 */
[----:B------:R0:W4:Y:S01]  /*f8f0*/  @P0 LDG.E.U16 R18, [R12.64] ;  /* 0x000000080c120981 */ /* 0x000122000c1e1500 */
[----:B------:R-:W-:Y:S02]  /*f900*/  ISETP.GT.AND P0, PT, R2, 0x76, PT ;  /* 0x000000760200780c */ /* 0x000fe40003f04270 */
[----:B------:R-:W-:Y:S01]  /*f910*/  PRMT R15, RZ, 0x7610, R15 ;  /* 0x00007610ff0f7816 */ /* 0x000fe2000000000f */
[----:B0-----:R-:W-:Y:S02]  /*f920*/  @P1 IMAD.MOV.U32 R12, RZ, RZ, R6 ;  /* 0x000000ffff0c1224 */ /* 0x001fe400078e0006 */
[----:B------:R-:W-:Y:S01]  /*f930*/  @P1 IMAD.MOV.U32 R13, RZ, RZ, R7 ;  /* 0x000000ffff0d1224 */ /* 0x000fe200078e0007 */
[----:B------:R-:W-:Y:S01]  /*f940*/  PRMT R9, RZ, 0x7610, R9 ;  /* 0x00007610ff097816 */ /* 0x000fe20000000009 */
[----:B------:R-:W4:Y:S04]  /*f950*/  LDL R7, [R1+0xbbc] ;  /* 0x000bbc0001077983 */ /* 0x000f280000100800 */
[----:B------:R2:W4:Y:S04]  /*f960*/  @P1 LDG.E.U16 R17, [R12.64] ;  /* 0x000000080c111981 */ /* 0x000528000c1e1500 */
[----:B------:R-:W4:Y:S01]  /*f970*/  LDL R6, [R1+0xbc8] ;  /* 0x000bc80001067983 */ /* 0x000f220000100800 */
[----:B--2---:R-:W-:-:S03]  /*f980*/  @P1 IMAD.MOV.U32 R13, RZ, RZ, R4 ;  /* 0x000000ffff0d1224 */ /* 0x004fc600078e0004 */
[----:B------:R-:W2:Y:S01]  /*f990*/  LDL R4, [R1+0xbc4] ;  /* 0x000bc40001047983 */ /* 0x000ea20000100800 */
[----:B---3--:R-:W-:-:S03]  /*f9a0*/  @P1 IMAD.MOV.U32 R12, RZ, RZ, R3 ;  /* 0x000000ffff0c1224 */ /* 0x008fc600078e0003 */
[----:B------:R-:W3:Y:S04]  /*f9b0*/  LDL R3, [R1+0xbd0] ;  /* 0x000bd00001037983 */ /* 0x000ee80000100800 */
[----:B------:R0:W3:Y:S02]  /*f9c0*/  @P1 LDG.E.U16 R15, [R12.64] ;  /* 0x000000080c0f1981 */ /* 0x0000e4000c1e1500 */
[----:B0-----:R-:W-:Y:S02]  /*f9d0*/  @P0 IMAD.MOV.U32 R12, RZ, RZ, R10 ;  /* 0x000000ffff0c0224 */ /* 0x001fe400078e000a */
[----:B------:R-:W-:-:S05]  /*f9e0*/  @P0 IMAD.MOV.U32 R13, RZ, RZ, R14 ;  /* 0x000000ffff0d0224 */ /* 0x000fca00078e000e */
[----:B------:R0:W3:Y:S04]  /*f9f0*/  @P0 LDG.E.U16 R9, [R12.64] ;  /* 0x000000080c090981 */ /* 0x0000e8000c1e1500 */
[----:B----4-:R1:W-:Y:S04]  /*fa00*/  STL [R1+0x98], R18 ;  /* 0x0000981201007387 */ /* 0x0103e80000100800 */
[----:B-1----:R-:W4:Y:S04]  /*fa10*/  LDL R18, [R1+0xbcc] ;  /* 0x000bcc0001127983 */ /* 0x002f280000100800 */
[----:B------:R1:W-:Y:S04]  /*fa20*/  STL [R1+0x88], R17 ;  /* 0x0000881101007387 */ /* 0x0003e80000100800 */
[----:B-1----:R-:W4:Y:S01]  /*fa30*/  LDL R17, [R1+0xbd4] ;  /* 0x000bd40001117983 */ /* 0x002f220000100800 */
[----:B0-----:R-:W-:-:S02]  /*fa40*/  @P0 IMAD.MOV.U32 R12, RZ, RZ, R6 ;  /* 0x000000ffff0c0224 */ /* 0x001fc400078e0006 */
[----:B------:R-:W-:Y:S01]  /*fa50*/  @P0 IMAD.MOV.U32 R13, RZ, RZ, R7 ;  /* 0x000000ffff0d0224 */ /* 0x000fe200078e0007 */
[----:B------:R-:W-:Y:S02]  /*fa60*/  ISETP.GT.AND P1, PT, R2, 0x77, PT ;  /* 0x000000770200780c */ /* 0x000fe40003f24270 */
[----:B------:R-:W-:-:S06]  /*fa70*/  PRMT R20, RZ, 0x7610, R20 ;  /* 0x00007610ff147816 */ /* 0x000fcc0000000014 */
[----:B------:R2:W4:Y:S05]  /*fa80*/  @P0 LDG.E.U16 R20, [R12.64] ;  /* 0x000000080c140981 */ /* 0x00052a000c1e1500 */
[----:B--2---:R-:W-:Y:S01]  /*fa90*/  @P1 IMAD.MOV.U32 R13, RZ, RZ, R4 ;  /* 0x000000ffff0d1224 */ /* 0x004fe200078e0004 */
[----:B---3--:R0:W-:Y:S01]  /*faa0*/  STL [R1+0x84], R15 ;  /* 0x0000840f01007387 */ /* 0x0081e20000100800 */
[----:B------:R-:W2:Y:S03]  /*fab0*/  LDL R14, [R1+0xc40] ;  /* 0x000c4000010e7983 */ /* 0x000ea60000100800 */
[----:B0-----:R-:W3:Y:S01]  /*fac0*/  LDL R15, [R1+0xc18] ;  /* 0x000c1800010f7983 */ /* 0x001ee20000100800 */
[----:B------:R-:W-:Y:S02]  /*fad0*/  STL [R1+0xa4], R24 ;  /* 0x0000a41801007387 */ /* 0x000fe40000100800 */
[----:B------:R-:W3:Y:S01]  /*fae0*/  LDL R10, [R1+0xc3c] ;  /* 0x000c3c00010a7983 */ /* 0x000ee20000100800 */
[----:B------:R0:W-:Y:S04]  /*faf0*/  STL [R1+0x80], R9 ;  /* 0x0000800901007387 */ /* 0x0001e80000100800 */
[----:B0-----:R-:W3:Y:S01]  /*fb00*/  LDL R9, [R1+0xc48] ;  /* 0x000c480001097983 */ /* 0x001ee20000100800 */
[----:B------:R-:W-:Y:S02]  /*fb10*/  STL [R1+0x9c], R23 ;  /* 0x00009c1701007387 */ /* 0x000fe40000100800 */
[----:B------:R-:W3:Y:S02]  /*fb20*/  LDL R7, [R1+0xc44] ;  /* 0x000c440001077983 */ /* 0x000ee40000100800 */
[----:B------:R-:W3:Y:S02]  /*fb30*/  LDL R6, [R1+0xc50] ;  /* 0x000c500001067983 */ /* 0x000ee40000100800 */
[----:B------:R-:W-:Y:S01]  /*fb40*/  @P1 IMAD.MOV.U32 R12, RZ, RZ, R3 ;  /* 0x000000ffff0c1224 */ /* 0x000fe200078e0003 */
[----:B------:R-:W3:Y:S04]  /*fb50*/  LDL R4, [R1+0xc4c] ;  /* 0x000c4c0001047983 */ /* 0x000ee80000100800 */
[----:B------:R-:W3:Y:S01]  /*fb60*/  LDL R3, [R1+0xc84] ;  /* 0x000c840001037983 */ /* 0x000ee20000100800 */
[----:B------:R-:W-:-:S02]  /*fb70*/  PRMT R19, RZ, 0x7610, R19 ;  /* 0x00007610ff137816 */ /* 0x000fc40000000013 */
[----:B------:R-:W-:Y:S02]  /*fb80*/  ISETP.GT.AND P0, PT, R2, 0x7e, PT ;  /* 0x0000007e0200780c */ /* 0x000fe40003f04270 */
[----:B------:R-:W-:Y:S02]  /*fb90*/  PRMT R16, RZ, 0x7610, R16 ;  /* 0x00007610ff107816 */ /* 0x000fe40000000010 */
[----:B------:R-:W-:Y:S02]  /*fba0*/  PRMT R11, RZ, 0x7610, R11 ;  /* 0x00007610ff0b7816 */ /* 0x000fe4000000000b */
[----:B------:R-:W-:Y:S02]  /*fbb0*/  PRMT R8, RZ, 0x7610, R8 ;  /* 0x00007610ff087816 */ /* 0x000fe40000000008 */
[----:B------:R-:W-:Y:S01]  /*fbc0*/  PRMT R5, RZ, 0x7610, R5 ;  /* 0x00007610ff057816 */ /* 0x000fe20000000005 */
[----:B------:R4:W3:Y:S01]  /*fbd0*/  @P1 LDG.E.U16 R19, [R12.64] ;  /* 0x000000080c131981 */ /* 0x0008e2000c1e1500 */
[----:B------:R-:W-:-:S03]  /*fbe0*/  PRMT R0, RZ, 0x7610, R0 ;  /* 0x00007610ff007816 */ /* 0x000fc60000000000 */
[----:B------:R-:W3:Y:S01]  /*fbf0*/  LDL.LU R27, [R1+0x424] ;  /* 0x00042400011b7983 */ /* 0x000ee20000300800 */
[----:B------:R-:W3:Y:S02]  /*fc00*/  LDL.LU R29, [R1+0x420] ;  /* 0x00042000011d7983 */ /* 0x000ee40000300800 */
[----:B----4-:R-:W-:Y:S02]  /*fc10*/  @P1 IMAD.MOV.U32 R12, RZ, RZ, R17 ;  /* 0x000000ffff0c1224 */ /* 0x010fe400078e0011 */
[----:B------:R-:W-:-:S05]  /*fc20*/  @P1 IMAD.MOV.U32 R13, RZ, RZ, R18 ;  /* 0x000000ffff0d1224 */ /* 0x000fca00078e0012 */
[----:B------:R2:W4:Y:S01]  /*fc30*/  @P1 LDG.E.U16 R16, [R12.64] ;  /* 0x000000080c101981 */ /* 0x000522000c1e1500 */
[----:B------:R-:W-:Y:S01]  /*fc40*/  ISETP.GT.AND P1, PT, R2, 0x7f, PT ;  /* 0x0000007f0200780c */ /* 0x000fe20003f24270 */
[----:B--2---:R-:W-:Y:S02]  /*fc50*/  @P0 IMAD.MOV.U32 R12, RZ, RZ, R14 ;  /* 0x000000ffff0c0224 */ /* 0x004fe400078e000e */
[----:B---3--:R-:W-:-:S05]  /*fc60*/  @P0 IMAD.MOV.U32 R13, RZ, RZ, R15 ;  /* 0x000000ffff0d0224 */ /* 0x008fca00078e000f */
[----:B------:R0:W2:Y:S02]  /*fc70*/  @P0 LDG.E.U16 R11, [R12.64] ;  /* 0x000000080c0b0981 */ /* 0x0000a4000c1e1500 */
[----:B0-----:R-:W-:Y:S02]  /*fc80*/  @P0 IMAD.MOV.U32 R13, RZ, RZ, R10 ;  /* 0x000000ffff0d0224 */ /* 0x001fe400078e000a */
[----:B------:R-:W-:-:S05]  /*fc90*/  @P0 IMAD.MOV.U32 R12, RZ, RZ, R9 ;  /* 0x000000ffff0c0224 */ /* 0x000fca00078e0009 */
[----:B------:R0:W3:Y:S02]  /*fca0*/  @P0 LDG.E.U16 R8, [R12.64] ;  /* 0x000000080c080981 */ /* 0x0000e4000c1e1500 */
[----:B0-----:R-:W-:Y:S02]  /*fcb0*/  @P1 IMAD.MOV.U32 R12, RZ, RZ, R6 ;  /* 0x000000ffff0c1224 */ /* 0x001fe400078e0006 */
[----:B------:R-:W-:-:S05]  /*fcc0*/  @P1 IMAD.MOV.U32 R13, RZ, RZ, R7 ;  /* 0x000000ffff0d1224 */ /* 0x000fca00078e0007 */
[----:B------:R0:W2:Y:S02]  /*fcd0*/  @P1 LDG.E.U16 R5, [R12.64] ;  /* 0x000000080c051981 */ /* 0x0000a4000c1e1500 */
[----:B0-----:R-:W-:Y:S02]  /*fce0*/  @P1 IMAD.MOV.U32 R12, RZ, RZ, R3 ;  /* 0x000000ffff0c1224 */ /* 0x001fe400078e0003 */
[----:B------:R-:W-:-:S05]  /*fcf0*/  @P1 IMAD.MOV.U32 R13, RZ, RZ, R4 ;  /* 0x000000ffff0d1224 */ /* 0x000fca00078e0004 */
[----:B------:R0:W4:Y:S04]  /*fd00*/  @P1 LDG.E.U16 R0, [R12.64] ;  /* 0x000000080c001981 */ /* 0x000128000c1e1500 */
[----:B------:R-:W1:Y:S01]  /*fd10*/  S2R R28, SR_TID.X ;  /* 0x00000000001c7919 */ /* 0x000e620000002100 */
[----:B------:R-:W-:Y:S06]  /*fd20*/  BAR.SYNC.DEFER_BLOCKING 0x0 ;  /* 0x0000000000007b1d */ /* 0x000fec0000010000 */
[----:B0-----:R-:W4:Y:S01]  /*fd30*/  LDL.LU R12, [R1+0x3dc] ;  /* 0x0003dc00010c7983 */ /* 0x001f220000300800 */
[----:B------:R-:W4:Y:S02]  /*fd40*/  LDL.LU R13, [R1+0x398] ;  /* 0x00039800010d7983 */ /* 0x000f240000300800 */
[----:B------:R-:W4:Y:S02]  /*fd50*/  LDL.LU R3, [R1+0x394] ;  /* 0x0003940001037983 */ /* 0x000f240000300800 */
[----:B------:R-:W4:Y:S01]  /*fd60*/  LDL.LU R4, [R1+0x350] ;  /* 0x0003500001047983 */ /* 0x000f220000300800 */
[----:B-1----:R-:W-:-:S04]  /*fd70*/  LOP3.LUT R22, R28, 0x3f, RZ, 0xc0, !PT ;  /* 0x0000003f1c167812 */ /* 0x002fc800078ec0ff */
[----:B------:R-:W-:Y:S01]  /*fd80*/  LOP3.LUT R25, R22, 0x40, RZ, 0xfc, !PT ;  /* 0x0000004016197812 */ /* 0x000fe200078efcff */
[----:B--2---:R0:W-:Y:S04]  /*fd90*/  STL [R1+0x50], R5 ;  /* 0x0000500501007387 */ /* 0x0041e80000100800 */
[----:B0-----:R-:W2:Y:S01]  /*fda0*/  LDL.LU R5, [R1+0x34c] ;  /* 0x00034c0001057983 */ /* 0x001ea20000300800 */
[----:B------:R-:W2:Y:S02]  /*fdb0*/  LDL.LU R6, [R1+0x308] ;  /* 0x0003080001067983 */ /* 0x000ea40000300800 */
[----:B------:R-:W-:Y:S02]  /*fdc0*/  STL [R1+0x74], R20 ;  /* 0x0000741401007387 */ /* 0x000fe40000100800 */
[----:B------:R-:W2:Y:S01]  /*fdd0*/  LDL.LU R7, [R1+0x304] ;  /* 0x0003040001077983 */ /* 0x000ea20000300800 */
[----:B---3--:R0:W-:Y:S04]  /*fde0*/  STL [R1+0x58], R8 ;  /* 0x0000580801007387 */ /* 0x0081e80000100800 */
[----:B0-----:R-:W3:Y:S01]  /*fdf0*/  LDL.LU R8, [R1+0x2c8] ;  /* 0x0002c80001087983 */ /* 0x001ee20000300800 */
[----:B------:R-:W2:Y:S02]  /*fe00*/  LDL.LU R14, [R1+0x2c4] ;  /* 0x0002c400010e7983 */ /* 0x000ea40000300800 */
[----:B------:R-:W2:Y:S02]  /*fe10*/  LDL.LU R15, [R1+0x288] ;  /* 0x00028800010f7983 */ /* 0x000ea40000300800 */
[----:B------:R-:W-:Y:S01]  /*fe20*/  STL [R1+0x6c], R19 ;  /* 0x00006c1301007387 */ /* 0x000fe20000100800 */
[----:B----4-:R0:W-:Y:S04]  /*fe30*/  STL [R1+0x68], R16 ;  /* 0x0000681001007387 */ /* 0x0101e80000100800 */
[----:B0-----:R-:W4:Y:S01]  /*fe40*/  LDL.LU R16, [R1+0x284] ;  /* 0x0002840001107983 */ /* 0x001f220000300800 */
[----:B------:R-:W2:Y:S02]  /*fe50*/  LDL.LU R9, [R1+0x248] ;  /* 0x0002480001097983 */ /* 0x000ea40000300800 */
[----:B------:R-:W2:Y:S02]  /*fe60*/  LDL.LU R10, [R1+0x244] ;  /* 0x00024400010a7983 */ /* 0x000ea40000300800 */
[----:B------:R-:W2:Y:S01]  /*fe70*/  LDL.LU R19, [R1+0x208] ;  /* 0x0002080001137983 */ /* 0x000ea20000300800 */
[----:B------:R-:W2:Y:S01]  /*fe80*/  LDL.LU R20, [R1+0x204] ;  /* 0x0002040001147983 */ /* 0x000ea20000300800 */
[----:B------:R0:W-:Y:S03]  /*fe90*/  STL [R1+0x60], R11 ;  /* 0x0000600b01007387 */ /* 0x0001e60000100800 */
[----:B0-----:R-:W2:Y:S01]  /*fea0*/  LDL.LU R11, [R1+0x1c8] ;  /* 0x0001c800010b7983 */ /* 0x001ea20000300800 */
[----:B------:R-:W2:Y:S02]  /*feb0*/  LDL.LU R17, [R1+0x1c4] ;  /* 0x0001c40001117983 */ /* 0x000ea40000300800 */
[----:B------:R-:W2:Y:S02]  /*fec0*/  LDL.LU R23, [R1+0x194] ;  /* 0x0001940001177983 */ /* 0x000ea40000300800 */
[----:B------:R0:W-:Y:S02]  /*fed0*/  STL [R1+0x3c], R0 ;  /* 0x00003c0001007387 */ /* 0x0001e40000100800 */
[----:B0-----:R-:W2:Y:S01]  /*fee0*/  LDL.LU R0, [R1+0x190] ;  /* 0x0001900001007983 */ /* 0x001ea20000300800 */
[----:B------:R-:W2:Y:S02]  /*fef0*/  LDL.LU R18, [R1+0xec] ;  /* 0x0000ec0001127983 */ /* 0x000ea40000300800 */
[----:B------:R-:W2:Y:S02]  /*ff00*/  LDL.LU R21, [R1+0xe8] ;  /* 0x0000e80001157983 */ /* 0x000ea40000300800 */
[----:B------:R-:W2:Y:S01]  /*ff10*/  LDL.LU R24, [R1+0xbc] ;  /* 0x0000bc0001187983 */ /* 0x000ea20000300800 */
[----:B------:R-:W2:Y:S01]  /*ff20*/  LDL.LU R26, [R1+0xb8] ;  /* 0x0000b800011a7983 */ /* 0x000ea20000300800 */
[----:B------:R-:W2:Y:S01]  /*ff30*/  LDL.LU R22, [R1+0x5c] ;  /* 0x00005c0001167983 */ /* 0x000ea20000300800 */
[----:B------:R-:W-:-:S04]  /*ff40*/  LOP3.LUT R28, R28, 0x3f, RZ, 0xc0, !PT ;  /* 0x0000003f1c1c7812 */ /* 0x000fc800078ec0ff */
[-C--:B------:R-:W-:Y:S02]  /*ff50*/  ISETP.GE.AND P0, PT, R28, R2.reuse, PT ;  /* 0x000000021c00720c */ /* 0x080fe40003f06270 */
[----:B------:R-:W0:Y:S01]  /*ff60*/  S2R R28, SR_TID.X ;  /* 0x00000000001c7919 */ /* 0x000e220000002100 */
[----:B------:R-:W-:Y:S02]  /*ff70*/  ISETP.GE.AND P1, PT, R25, R2, PT ;  /* 0x000000021900720c */ /* 0x000fe40003f26270 */
[----:B------:R-:W3:Y:S02]  /*ff80*/  LDL.LU R25, [R1+0x54] ;  /* 0x0000540001197983 */ /* 0x000ee40000300800 */
[----:B------:R-:W3:Y:S01]  /*ff90*/  LDL.LU R2, [R1+0x3e0] ;  /* 0x0003e00001027983 */ /* 0x000ee20000300800 */
[----:B0-----:R-:W-:-:S05]  /*ffa0*/  LOP3.LUT R28, R28, 0x3f, RZ, 0xc0, !PT ;  /* 0x0000003f1c1c7812 */ /* 0x001fca00078ec0ff */
[----:B------:R-:W-:-:S05]  /*ffb0*/  IMAD.SHL.U32 R28, R28, 0x2, RZ ;  /* 0x000000021c1c7824 */ /* 0x000fca00078e00ff */
[----:B------:R0:W-:Y:S04]  /*ffc0*/  STS.U16 [R28], R27 ;  /* 0x0000001b1c007388 */ /* 0x0001e80000000400 */
[----:B------:R1:W-:Y:S04]  /*ffd0*/  STS.U16 [R28+0x80], R29 ;  /* 0x0000801d1c007388 */ /* 0x0003e80000000400 */
[----:B0-----:R-:W4:Y:S01]  /*ffe0*/  LDL.LU R27, [R1+0x13ec] ;  /* 0x0013ec00011b7983 */ /* 0x001f220000300800 */
[----:B-1----:R-:W4:Y:S03]  /*fff0*/  LDL.LU R29, [R1+0x13e8] ;  /* 0x0013e800011d7983 */ /* 0x002f260000300800 */
[----:B--2---:R0:W-:Y:S04]  /*10000*/  STS.U16 [R28+0x6800], R22 ;  /* 0x006800161c007388 */ /* 0x0041e80000000400 */
[----:B0-----:R-:W2:Y:S04]  /*10010*/  LDL.LU R22, [R1+0x10] ;  /* 0x0000100001167983 */ /* 0x001ea80000300800 */
[----:B------:R0:W-:Y:S04]  /*10020*/  STS.U16 [R28+0x5800], R18 ;  /* 0x005800121c007388 */ /* 0x0001e80000000400 */
[----:B------:R1:W-:Y:S04]  /*10030*/  STS.U16 [R28+0x5880], R21 ;  /* 0x005880151c007388 */ /* 0x0003e80000000400 */
[----:B------:R1:W-:Y:S04]  /*10040*/  STS.U16 [R28+0x6000], R24 ;  /* 0x006000181c007388 */ /* 0x0003e80000000400 */
[----:B------:R1:W-:Y:S04]  /*10050*/  STS.U16 [R28+0x6080], R26 ;  /* 0x0060801a1c007388 */ /* 0x0003e80000000400 */
[----:B---3--:R3:W-:Y:S04]  /*10060*/  STS.U16 [R28+0x800], R2 ;  /* 0x000800021c007388 */ /* 0x0087e80000000400 */
[----:B------:R3:W-:Y:S04]  /*10070*/  STS.U16 [R28+0x880], R12 ;  /* 0x0008800c1c007388 */ /* 0x0007e80000000400 */
[----:B0-----:R-:W2:Y:S01]  /*10080*/  LDL.LU R18, [R1+0x41c] ;  /* 0x00041c0001127983 */ /* 0x001ea20000300800 */
[----:B-1----:R-:W2:Y:S02]  /*10090*/  LDL.LU R21, [R1+0x418] ;  /* 0x0004180001157983 */ /* 0x002ea40000300800 */
[----:B------:R-:W2:Y:S02]  /*100a0*/  LDL.LU R24, [R1+0x3d8] ;  /* 0x0003d80001187983 */ /* 0x000ea40000300800 */
[----:B------:R-:W2:Y:S01]  /*100b0*/  LDL.LU R26, [R1+0x3d4] ;  /* 0x0003d400011a7983 */ /* 0x000ea20000300800 */
[----:B---3--:R-:W3:Y:S04]  /*100c0*/  LDL.LU R2, [R1+0x348] ;  /* 0x0003480001027983 */ /* 0x008ee80000300800 */
[----:B------:R0:W-:Y:S01]  /*100d0*/  STS.U16 [R28+0x1000], R13 ;  /* 0x0010000d1c007388 */ /* 0x0001e20000000400 */
[----:B------:R-:W3:Y:S03]  /*100e0*/  LDL.LU R12, [R1+0x344] ;  /* 0x00034400010c7983 */ /* 0x000ee60000300800 */
[----:B------:R1:W-:Y:S04]  /*100f0*/  STS.U16 [R28+0x1080], R3 ;  /* 0x001080031c007388 */ /* 0x0003e80000000400 */
[----:B------:R1:W-:Y:S04]  /*10100*/  STS.U16 [R28+0x1800], R4 ;  /* 0x001800041c007388 */ /* 0x0003e80000000400 */
[----:B------:R1:W-:Y:S04]  /*10110*/  STS.U16 [R28+0x1880], R5 ;  /* 0x001880051c007388 */ /* 0x0003e80000000400 */
[----:B------:R1:W-:Y:S04]  /*10120*/  STS.U16 [R28+0x2000], R6 ;  /* 0x002000061c007388 */ /* 0x0003e80000000400 */
[----:B------:R1:W-:Y:S04]  /*10130*/  STS.U16 [R28+0x2800], R8 ;  /* 0x002800081c007388 */ /* 0x0003e80000000400 */
[----:B0-----:R-:W3:Y:S01]  /*10140*/  LDL.LU R13, [R1+0x300] ;  /* 0x00030000010d7983 */ /* 0x001ee20000300800 */
[----:B-1----:R-:W3:Y:S02]  /*10150*/  LDL.LU R3, [R1+0x2fc] ;  /* 0x0002fc0001037983 */ /* 0x002ee40000300800 */
[----:B------:R-:W3:Y:S01]  /*10160*/  LDL.LU R4, [R1+0x2c0] ;  /* 0x0002c00001047983 */ /* 0x000ee20000300800 */
[----:B------:R-:W3:Y:S01]  /*10170*/  LDL.LU R5, [R1+0x2bc] ;  /* 0x0002bc0001057983 */ /* 0x000ee20000300800 */
[----:B------:R-:W3:Y:S03]  /*10180*/  LDL.LU R6, [R1+0x280] ;  /* 0x0002800001067983 */ /* 0x000ee60000300800 */
[----:B------:R0:W-:Y:S01]  /*10190*/  STS.U16 [R28+0x2880], R14 ;  /* 0x0028800e1c007388 */ /* 0x0001e20000000400 */
[----:B------:R-:W3:Y:S03]  /*101a0*/  LDL.LU R8, [R1+0x27c] ;  /* 0x00027c0001087983 */ /* 0x000ee60000300800 */
[----:B------:R1:W-:Y:S04]  /*101b0*/  STS.U16 [R28+0x3000], R15 ;  /* 0x0030000f1c007388 */ /* 0x0003e80000000400 */
[----:B----4-:R4:W-:Y:S04]  /*101c0*/  STS.U16 [R28+0x3080], R16 ;  /* 0x003080101c007388 */ /* 0x0109e80000000400 */
[----:B------:R4:W-:Y:S04]  /*101d0*/  STS.U16 [R28+0x3800], R9 ;  /* 0x003800091c007388 */ /* 0x0009e80000000400 */
[----:B------:R4:W-:Y:S04]  /*101e0*/  STS.U16 [R28+0x3880], R10 ;  /* 0x0038800a1c007388 */ /* 0x0009e80000000400 */
[----:B------:R4:W-:Y:S04]  /*101f0*/  STS.U16 [R28+0x4000], R19 ;  /* 0x004000131c007388 */ /* 0x0009e80000000400 */
[----:B0-----:R-:W3:Y:S01]  /*10200*/  LDL.LU R14, [R1+0x240] ;  /* 0x00024000010e7983 */ /* 0x001ee20000300800 */
[----:B-1----:R-:W3:Y:S03]  /*10210*/  LDL.LU R15, [R1+0x23c] ;  /* 0x00023c00010f7983 */ /* 0x002ee60000300800 */
[----:B----4-:R-:W4:Y:S04]  /*10220*/  LDL.LU R16, [R1+0x200] ;  /* 0x0002000001107983 */ /* 0x010f280000300800 */
[----:B------:R-:W3:Y:S01]  /*10230*/  LDL.LU R9, [R1+0x1fc] ;  /* 0x0001fc0001097983 */ /* 0x000ee20000300800 */
[----:B------:R-:W3:Y:S03]  /*10240*/  LDL.LU R10, [R1+0x1c0] ;  /* 0x0001c000010a7983 */ /* 0x000ee60000300800 */
        /* <DEDUP_REMOVED lines=15> */
[----:B0-----:R-:W3:Y:S01]  /*10340*/  LDL.LU R27, [R1+0x38] ;  /* 0x00003800011b7983 */ /* 0x001ee20000300800 */
[----:B-1----:R-:W3:Y:S03]  /*10350*/  LDL.LU R29, [R1+0x34] ;  /* 0x00003400011d7983 */ /* 0x002ee60000300800 */
[----:B--2---:R0:W-:Y:S04]  /*10360*/  STS.U16 [R28+0x7800], R22 ;  /* 0x007800161c007388 */ /* 0x0041e80000000400 */
[----:B0-----:R-:W2:Y:S04]  /*10370*/  LDL.LU R22, [R1+0x13e4] ;  /* 0x0013e40001167983 */ /* 0x001ea80000300800 */
[----:B------:R0:W-:Y:S02]  /*10380*/  STS.U16 [R28+0x2080], R7 ;  /* 0x002080071c007388 */ /* 0x0001e40000000400 */
[----:B0-----:R-:W-:-:S02]  /*10390*/  LOP3.LUT R7, R28, 0x10, RZ, 0x3c, !PT ;  /* 0x000000101c077812 */ /* 0x001fc400078e3cff */
[----:B--2---:R0:W-:Y:S04]  /*103a0*/  STS.U16 [R28+0x7880], R22 ;  /* 0x007880161c007388 */ /* 0x0041e80000000400 */
[----:B0-----:R-:W2:Y:S01]  /*103b0*/  LDL.LU R28, [R1+0x390] ;  /* 0x00039000011c7983 */ /* 0x001ea20000300800 */
[----:B------:R0:W-:Y:S03]  /*103c0*/  STL [R1+0x136c], R22 ;  /* 0x00136c1601007387 */ /* 0x0001e60000100800 */
[----:B0-----:R-:W3:Y:S01]  /*103d0*/  LDL.LU R22, [R1+0x38c] ;  /* 0x00038c0001167983 */ /* 0x001ee20000300800 */
[----:B------:R0:W-:Y:S02]  /*103e0*/  STS.U16 [R7+0x100], R18 ;  /* 0x0001001207007388 */ /* 0x0001e40000000400 */
[----:B------:R1:W-:Y:S02]  /*103f0*/  STS.U16 [R7+0x180], R21 ;  /* 0x0001801507007388 */ /* 0x0003e40000000400 */
[----:B------:R4:W-:Y:S01]  /*10400*/  STS.U16 [R7+0x900], R24 ;  /* 0x0009001807007388 */ /* 0x0009e20000000400 */
[----:B------:R4:W-:Y:S04]  /*10410*/  STS.U16 [R7+0x980], R26 ;  /* 0x0009801a07007388 */ /* 0x0009e80000000400 */
[----:B0-----:R-:W3:Y:S01]  /*10420*/  LDL.LU R18, [R1+0x13e0] ;  /* 0x0013e00001127983 */ /* 0x001ee20000300800 */
[----:B-1----:R-:W3:Y:S02]  /*10430*/  LDL.LU R21, [R1+0x13dc] ;  /* 0x0013dc0001157983 */ /* 0x002ee40000300800 */
[----:B----4-:R-:W3:Y:S01]  /*10440*/  LDL.LU R24, [R1+0x13d8] ;  /* 0x0013d80001187983 */ /* 0x010ee20000300800 */
[----:B------:R-:W3:Y:S04]  /*10450*/  LDL.LU R26, [R1+0x13d4] ;  /* 0x0013d400011a7983 */ /* 0x000ee80000300800 */
[----:B--2---:R-:W-:Y:S04]  /*10460*/  STS.U16 [R7+0x1100], R28 ;  /* 0x0011001c07007388 */ /* 0x004fe80000000400 */
[----:B---3--:R-:W-:Y:S01]  /*10470*/  STS.U16 [R7+0x1180], R22 ;  /* 0x0011801607007388 */ /* 0x008fe20000000400 */
[----:B------:R-:W-:Y:S02]  /*10480*/  STS.U16 [R7+0x1900], R2 ;  /* 0x0019000207007388 */ /* 0x000fe40000000400 */
[----:B------:R-:W-:Y:S02]  /*10490*/  STS.U16 [R7+0x1980], R12 ;  /* 0x0019800c07007388 */ /* 0x000fe40000000400 */
[----:B------:R-:W-:Y:S01]  /*104a0*/  STS.U16 [R7+0x2100], R13 ;  /* 0x0021000d07007388 */ /* 0x000fe20000000400 */
[----:B------:R-:W-:Y:S01]  /*104b0*/  STS.U16 [R7+0x2180], R3 ;  /* 0x0021800307007388 */ /* 0x000fe20000000400 */
[----:B------:R-:W-:Y:S02]  /*104c0*/  STS.U16 [R7+0x2900], R4 ;  /* 0x0029000407007388 */ /* 0x000fe40000000400 */
[----:B------:R-:W-:Y:S02]  /*104d0*/  STS.U16 [R7+0x2980], R5 ;  /* 0x0029800507007388 */ /* 0x000fe40000000400 */
[----:B------:R-:W-:Y:S01]  /*104e0*/  STS.U16 [R7+0x3100], R6 ;  /* 0x0031000607007388 */ /* 0x000fe20000000400 */
[----:B------:R-:W-:Y:S01]  /*104f0*/  STS.U16 [R7+0x3180], R8 ;  /* 0x0031800807007388 */ /* 0x000fe20000000400 */
[----:B------:R-:W-:Y:S02]  /*10500*/  STS.U16 [R7+0x3900], R14 ;  /* 0x0039000e07007388 */ /* 0x000fe40000000400 */
[----:B------:R-:W-:Y:S02]  /*10510*/  STS.U16 [R7+0x3980], R15 ;  /* 0x0039800f07007388 */ /* 0x000fe40000000400 */
[----:B------:R-:W-:Y:S01]  /*10520*/  STS.U16 [R7+0x4100], R16 ;  /* 0x0041001007007388 */ /* 0x000fe20000000400 */
[----:B------:R0:W-:Y:S01]  /*10530*/  STS.U16 [R7+0x4180], R9 ;  /* 0x0041800907007388 */ /* 0x0001e20000000400 */
[----:B------:R-:W-:Y:S02]  /*10540*/  STS.U16 [R7+0x4900], R10 ;  /* 0x0049000a07007388 */ /* 0x000fe40000000400 */
[----:B------:R-:W-:Y:S02]  /*10550*/  STS.U16 [R7+0x4980], R19 ;  /* 0x0049801307007388 */ /* 0x000fe40000000400 */
[----:B------:R-:W-:Y:S01]  /*10560*/  STS.U16 [R7+0x5100], R20 ;  /* 0x0051001407007388 */ /* 0x000fe20000000400 */
[----:B------:R1:W-:Y:S01]  /*10570*/  STS.U16 [R7+0x5180], R11 ;  /* 0x0051800b07007388 */ /* 0x0003e20000000400 */
[----:B------:R2:W-:Y:S02]  /*10580*/  STS.U16 [R7+0x5900], R17 ;  /* 0x0059001107007388 */ /* 0x0005e40000000400 */
[----:B------:R3:W-:Y:S02]  /*10590*/  STS.U16 [R7+0x5980], R23 ;  /* 0x0059801707007388 */ /* 0x0007e40000000400 */
[----:B------:R3:W-:Y:S01]  /*105a0*/  STS.U16 [R7+0x6100], R0 ;  /* 0x0061000007007388 */ /* 0x0007e20000000400 */
[----:B------:R-:W-:Y:S04]  /*105b0*/  STS.U16 [R7+0x6180], R25 ;  /* 0x0061801907007388 */ /* 0x000fe80000000400 */
[----:B0-----:R-:W4:Y:S01]  /*105c0*/  LDL.LU R9, [R1+0x414] ;  /* 0x0004140001097983 */ /* 0x001f220000300800 */
[----:B------:R-:W-:Y:S02]  /*105d0*/  STS.U16 [R7+0x6900], R27 ;  /* 0x0069001b07007388 */ /* 0x000fe40000000400 */
[----:B------:R0:W-:Y:S01]  /*105e0*/  STS.U16 [R7+0x6980], R29 ;  /* 0x0069801d07007388 */ /* 0x0001e20000000400 */
[----:B-1----:R-:W4:Y:S01]  /*105f0*/  LDL.LU R11, [R1+0x410] ;  /* 0x00041000010b7983 */ /* 0x002f220000300800 */
[----:B--2---:R-:W2:Y:S02]  /*10600*/  LDL.LU R17, [R1+0x3d0] ;  /* 0x0003d00001117983 */ /* 0x004ea40000300800 */
[----:B---3--:R-:W3:Y:S02]  /*10610*/  LDL.LU R23, [R1+0x3cc] ;  /* 0x0003cc0001177983 */ /* 0x008ee40000300800 */
[----:B------:R-:W3:Y:S01]  /*10620*/  LDL.LU R0, [R1+0x388] ;  /* 0x0003880001007983 */ /* 0x000ee20000300800 */
[----:B0-----:R-:W3:Y:S04]  /*10630*/  LDL.LU R29, [R1+0x384] ;  /* 0x00038400011d7983 */ /* 0x001ee80000300800 */
[----:B------:R-:W0:Y:S01]  /*10640*/  S2R R28, SR_TID.X ;  /* 0x00000000001c7919 */ /* 0x000e220000002100 */
[----:B------:R-:W3:Y:S02]  /*10650*/  LDL.LU R22, [R1+0x2f4] ;  /* 0x0002f40001167983 */ /* 0x000ee40000300800 */
[----:B------:R-:W3:Y:S02]  /*10660*/  LDL.LU R2, [R1+0x2b8] ;  /* 0x0002b80001027983 */ /* 0x000ee40000300800 */
[----:B------:R-:W3:Y:S01]  /*10670*/  LDL.LU R12, [R1+0x2b4] ;  /* 0x0002b400010c7983 */ /* 0x000ee20000300800 */
[----:B------:R-:W3:Y:S01]  /*10680*/  LDL.LU R13, [R1+0x278] ;  /* 0x00027800010d7983 */ /* 0x000ee20000300800 */
        /* <DEDUP_REMOVED lines=8> */
[----:B------:R-:W3:Y:S03]  /*10710*/  LDL.LU R19, [R1+0x120] ;  /* 0x0001200001137983 */ /* 0x000ee60000300800 */
[----:B------:R-:W-:Y:S01]  /*10720*/  STS.U16 [R7+0x7100], R26 ;  /* 0x0071001a07007388 */ /* 0x000fe20000000400 */
[----:B------:R-:W3:Y:S02]  /*10730*/  LDL.LU R20, [R1+0xdc] ;  /* 0x0000dc0001147983 */ /* 0x000ee40000300800 */
[----:B------:R1:W-:Y:S02]  /*10740*/  STS.U16 [R7+0x7180], R24 ;  /* 0x0071801807007388 */ /* 0x0003e40000000400 */
[----:B------:R-:W3:Y:S01]  /*10750*/  LDL.LU R25, [R1+0xd8] ;  /* 0x0000d80001197983 */ /* 0x000ee20000300800 */
[----:B0-----:R-:W-:Y:S01]  /*10760*/  LOP3.LUT R28, R28, 0x3f, RZ, 0xc0, !PT ;  /* 0x0000003f1c1c7812 */ /* 0x001fe200078ec0ff */
[----:B-1----:R-:W3:Y:S01]  /*10770*/  LDL.LU R24, [R1+0xa0] ;  /* 0x0000a00001187983 */ /* 0x002ee20000300800 */
[----:B------:R-:W3:Y:S02]  /*10780*/  LDL.LU R26, [R1+0x94] ;  /* 0x00009400011a7983 */ /* 0x000ee40000300800 */
[----:B------:R-:W3:Y:S02]  /*10790*/  LDL.LU R27, [R1+0x30] ;  /* 0x00003000011b7983 */ /* 0x000ee40000300800 */
[----:B------:R-:W-:Y:S01]  /*107a0*/  IMAD.SHL.U32 R28, R28, 0x2, RZ ;  /* 0x000000021c1c7824 */ /* 0x000fe200078e00ff */
[----:B------:R-:W-:Y:S01]  /*107b0*/  STS.U16 [R7+0x7900], R21 ;  /* 0x0079001507007388 */ /* 0x000fe20000000400 */
[----:B------:R-:W-:Y:S03]  /*107c0*/  STS.U16 [R7+0x7980], R18 ;  /* 0x0079801207007388 */ /* 0x000fe60000000400 */
[----:B------:R-:W-:-:S02]  /*107d0*/  LOP3.LUT R10, R28, 0x20, RZ, 0x3c, !PT ;  /* 0x000000201c0a7812 */ /* 0x000fc400078e3cff */
[----:B------:R-:W3:Y:S01]  /*107e0*/  LDL.LU R28, [R1+0x340] ;  /* 0x00034000011c7983 */ /* 0x000ee20000300800 */
[----:B------:R0:W-:Y:S03]  /*107f0*/  STL [R1+0x1370], R21 ;  /* 0x0013701501007387 */ /* 0x0001e60000100800 */
[----:B0-----:R-:W3:Y:S01]  /*10800*/  LDL.LU R21, [R1+0x2f8] ;  /* 0x0002f80001157983 */ /* 0x001ee20000300800 */
[----:B------:R-:W3:Y:S02]  /*10810*/  LDL.LU R7, [R1+0x13d0] ;  /* 0x0013d00001077983 */ /* 0x000ee40000300800 */
[----:B------:R0:W-:Y:S02]  /*10820*/  STL [R1+0x1374], R18 ;  /* 0x0013741201007387 */ /* 0x0001e40000100800 */
[----:B0-----:R-:W3:Y:S04]  /*10830*/  LDL.LU R18, [R1+0x33c] ;  /* 0x00033c0001127983 */ /* 0x001ee80000300800 */
[----:B----4-:R0:W-:Y:S04]  /*10840*/  STS.U16 [R10+0x200], R9 ;  /* 0x000200090a007388 */ /* 0x0101e80000000400 */
[----:B------:R1:W-:Y:S01]  /*10850*/  STS.U16 [R10+0x280], R11 ;  /* 0x0002800b0a007388 */ /* 0x0003e20000000400 */
[----:B--2---:R2:W-:Y:S02]  /*10860*/  STS.U16 [R10+0xa00], R17 ;  /* 0x000a00110a007388 */ /* 0x0045e40000000400 */
[----:B---3--:R3:W-:Y:S01]  /*10870*/  STS.U16 [R10+0xa80], R23 ;  /* 0x000a80170a007388 */ /* 0x0087e20000000400 */
[----:B0-----:R-:W4:Y:S01]  /*10880*/  LDL.LU R9, [R1+0x13cc] ;  /* 0x0013cc0001097983 */ /* 0x001f220000300800 */
[----:B------:R0:W-:Y:S02]  /*10890*/  STS.U16 [R10+0x1200], R0 ;  /* 0x001200000a007388 */ /* 0x0001e40000000400 */
[----:B------:R3:W-:Y:S01]  /*108a0*/  STS.U16 [R10+0x1280], R29 ;  /* 0x0012801d0a007388 */ /* 0x0007e20000000400 */
[----:B-1----:R-:W4:Y:S01]  /*108b0*/  LDL.LU R11, [R1+0x13c8] ;  /* 0x0013c800010b7983 */ /* 0x002f220000300800 */
[----:B--2---:R-:W2:Y:S03]  /*108c0*/  LDL.LU R17, [R1+0x13c4] ;  /* 0x0013c40001117983 */ /* 0x004ea60000300800 */
[----:B---3--:R-:W3:Y:S04]  /*108d0*/  LDL.LU R23, [R1+0x13c0] ;  /* 0x0013c00001177983 */ /* 0x008ee80000300800 */
[----:B0-----:R-:W2:Y:S01]  /*108e0*/  LDL.LU R0, [R1+0x13bc] ;  /* 0x0013bc0001007983 */ /* 0x001ea20000300800 */
[----:B------:R-:W2:Y:S03]  /*108f0*/  LDL.LU R29, [R1+0x13b8] ;  /* 0x0013b800011d7983 */ /* 0x000ea60000300800 */
[----:B------:R-:W-:Y:S04]  /*10900*/  STS.U16 [R10+0x1a00], R28 ;  /* 0x001a001c0a007388 */ /* 0x000fe80000000400 */
        /* <DEDUP_REMOVED lines=14> */
[----:B------:R0:W-:Y:S02]  /*109f0*/  STS.U16 [R10+0x5280], R19 ;  /* 0x005280130a007388 */ /* 0x0001e40000000400 */
[----:B------:R1:W-:Y:S01]  /*10a00*/  STS.U16 [R10+0x5a00], R20 ;  /* 0x005a00140a007388 */ /* 0x0003e20000000400 */
[----:B------:R-:W-:Y:S01]  /*10a10*/  STS.U16 [R10+0x5a80], R25 ;  /* 0x005a80190a007388 */ /* 0x000fe20000000400 */
[----:B------:R-:W-:Y:S02]  /*10a20*/  STS.U16 [R10+0x6200], R24 ;  /* 0x006200180a007388 */ /* 0x000fe40000000400 */
[----:B------:R1:W-:Y:S02]  /*10a30*/  STS.U16 [R10+0x6280], R26 ;  /* 0x0062801a0a007388 */ /* 0x0003e40000000400 */
[----:B------:R1:W-:Y:S01]  /*10a40*/  STS.U16 [R10+0x6a00], R27 ;  /* 0x006a001b0a007388 */ /* 0x0003e20000000400 */
[----:B0-----:R-:W4:Y:S01]  /*10a50*/  LDL.LU R19, [R1+0x40c] ;  /* 0x00040c0001137983 */ /* 0x001f220000300800 */
[----:B-1----:R-:W4:Y:S03]  /*10a60*/  LDL.LU R20, [R1+0x408] ;  /* 0x0004080001147983 */ /* 0x002f260000300800 */
[----:B------:R-:W4:Y:S01]  /*10a70*/  LDL.LU R26, [R1+0x3c8] ;  /* 0x0003c800011a7983 */ /* 0x000f220000300800 */
[----:B------:R-:W4:Y:S03]  /*10a80*/  LDL.LU R27, [R1+0x3c4] ;  /* 0x0003c400011b7983 */ /* 0x000f260000300800 */
[----:B--2---:R0:W-:Y:S04]  /*10a90*/  STS.U16 [R10+0x6a80], R29 ;  /* 0x006a801d0a007388 */ /* 0x0041e80000000400 */
[----:B0-----:R-:W2:Y:S04]  /*10aa0*/  LDL.LU R29, [R1+0x380] ;  /* 0x00038000011d7983 */ /* 0x001ea80000300800 */
[----:B------:R-:W0:Y:S01]  /*10ab0*/  S2R R28, SR_TID.X ;  /* 0x00000000001c7919 */ /* 0x000e220000002100 */
[----:B------:R-:W2:Y:S02]  /*10ac0*/  LDL.LU R18, [R1+0x2ec] ;  /* 0x0002ec0001127983 */ /* 0x000ea40000300800 */
[----:B------:R-:W2:Y:S02]  /*10ad0*/  LDL.LU R21, [R1+0x2b0] ;  /* 0x0002b00001157983 */ /* 0x000ea40000300800 */
[----:B------:R-:W2:Y:S01]  /*10ae0*/  LDL.LU R22, [R1+0x2ac] ;  /* 0x0002ac0001167983 */ /* 0x000ea20000300800 */
[----:B------:R-:W2:Y:S01]  /*10af0*/  LDL.LU R2, [R1+0x270] ;  /* 0x0002700001027983 */ /* 0x000ea20000300800 */
        /* <DEDUP_REMOVED lines=8> */
[----:B------:R-:W2:Y:S03]  /*10b80*/  LDL.LU R16, [R1+0x118] ;  /* 0x0001180001107983 */ /* 0x000ea60000300800 */
[----:B------:R1:W-:Y:S01]  /*10b90*/  STS.U16 [R10+0x7200], R0 ;  /* 0x007200000a007388 */ /* 0x0003e20000000400 */
[----:B------:R-:W2:Y:S01]  /*10ba0*/  LDL.LU R25, [R1+0xd4] ;  /* 0x0000d40001197983 */ /* 0x000ea20000300800 */
[----:B0-----:R-:W-:-:S02]  /*10bb0*/  LOP3.LUT R28, R28, 0x3f, RZ, 0xc0, !PT ;  /* 0x0000003f1c1c7812 */ /* 0x001fc400078ec0ff */
[----:B-1----:R-:W2:Y:S01]  /*10bc0*/  LDL.LU R0, [R1+0xd0] ;  /* 0x0000d00001007983 */ /* 0x002ea20000300800 */
[----:B------:R-:W2:Y:S02]  /*10bd0*/  LDL.LU R24, [R1+0x90] ;  /* 0x0000900001187983 */ /* 0x000ea40000300800 */
[----:B------:R-:W-:Y:S01]  /*10be0*/  IMAD.SHL.U32 R28, R28, 0x2, RZ ;  /* 0x000000021c1c7824 */ /* 0x000fe200078e00ff */
[----:B---3--:R-:W-:Y:S04]  /*10bf0*/  STS.U16 [R10+0x7280], R23 ;  /* 0x007280170a007388 */ /* 0x008fe80000000400 */
[----:B------:R0:W-:Y:S01]  /*10c00*/  STL [R1+0x1378], R23 ;  /* 0x0013781701007387 */ /* 0x0001e20000100800 */
[----:B------:R-:W-:Y:S01]  /*10c10*/  STS.U16 [R10+0x7a00], R17 ;  /* 0x007a00110a007388 */ /* 0x000fe20000000400 */
[----:B------:R-:W-:-:S02]  /*10c20*/  LOP3.LUT R8, R28, 0x30, RZ, 0x3c, !PT ;  /* 0x000000301c087812 */ /* 0x000fc400078e3cff */
[----:B----4-:R-:W-:Y:S04]  /*10c30*/  STS.U16 [R10+0x7a80], R11 ;  /* 0x007a800b0a007388 */ /* 0x010fe80000000400 */
[----:B0-----:R-:W3:Y:S01]  /*10c40*/  LDL.LU R23, [R1+0x2f0] ;  /* 0x0002f00001177983 */ /* 0x001ee20000300800 */
[----:B------:R-:W4:Y:S02]  /*10c50*/  LDL.LU R28, [R1+0x37c] ;  /* 0x00037c00011c7983 */ /* 0x000f240000300800 */
[----:B------:R0:W-:Y:S02]  /*10c60*/  STL [R1+0x137c], R17 ;  /* 0x00137c1101007387 */ /* 0x0001e40000100800 */
[----:B0-----:R-:W3:Y:S01]  /*10c70*/  LDL.LU R17, [R1+0x334] ;  /* 0x0003340001117983 */ /* 0x001ee20000300800 */
[----:B------:R-:W3:Y:S02]  /*10c80*/  LDL.LU R10, [R1+0x13b4] ;  /* 0x0013b400010a7983 */ /* 0x000ee40000300800 */
[----:B------:R0:W-:Y:S02]  /*10c90*/  STL [R1+0x1380], R11 ;  /* 0x0013800b01007387 */ /* 0x0001e40000100800 */
[----:B0-----:R-:W3:Y:S04]  /*10ca0*/  LDL.LU R11, [R1+0x338] ;  /* 0x00033800010b7983 */ /* 0x001ee80000300800 */
[----:B------:R0:W-:Y:S01]  /*10cb0*/  STS.U16 [R8+0x300], R19 ;  /* 0x0003001308007388 */ /* 0x0001e20000000400 */
[----:B------:R1:W-:Y:S02]  /*10cc0*/  STS.U16 [R8+0x380], R20 ;  /* 0x0003801408007388 */ /* 0x0003e40000000400 */
[----:B------:R1:W-:Y:S02]  /*10cd0*/  STS.U16 [R8+0xb00], R26 ;  /* 0x000b001a08007388 */ /* 0x0003e40000000400 */
[----:B------:R1:W-:Y:S01]  /*10ce0*/  STS.U16 [R8+0xb80], R27 ;  /* 0x000b801b08007388 */ /* 0x0003e20000000400 */
[----:B0-----:R-:W3:Y:S01]  /*10cf0*/  LDL.LU R19, [R1+0x13b0] ;  /* 0x0013b00001137983 */ /* 0x001ee20000300800 */
[----:B-1----:R-:W3:Y:S02]  /*10d00*/  LDL.LU R20, [R1+0x13ac] ;  /* 0x0013ac0001147983 */ /* 0x002ee40000300800 */
[----:B------:R-:W3:Y:S02]  /*10d10*/  LDL.LU R26, [R1+0x13a8] ;  /* 0x0013a800011a7983 */ /* 0x000ee40000300800 */
[----:B------:R-:W3:Y:S01]  /*10d20*/  LDL.LU R27, [R1+0x13a4] ;  /* 0x0013a400011b7983 */ /* 0x000ee20000300800 */
[----:B--2---:R0:W-:Y:S04]  /*10d30*/  STS.U16 [R8+0x1300], R29 ;  /* 0x0013001d08007388 */ /* 0x0041e80000000400 */
[----:B0-----:R-:W2:Y:S04]  /*10d40*/  LDL.LU R29, [R1+0x13a0] ;  /* 0x0013a000011d7983 */ /* 0x001ea80000300800 */
[----:B----4-:R-:W-:Y:S04]  /*10d50*/  STS.U16 [R8+0x1380], R28 ;  /* 0x0013801c08007388 */ /* 0x010fe80000000400 */
        /* <DEDUP_REMOVED lines=13> */
[----:B------:R0:W-:Y:S02]  /*10e30*/  STS.U16 [R8+0x4b80], R14 ;  /* 0x004b800e08007388 */ /* 0x0001e40000000400 */
[----:B------:R1:W-:Y:S02]  /*10e40*/  STS.U16 [R8+0x5300], R15 ;  /* 0x0053000f08007388 */ /* 0x0003e40000000400 */
[----:B------:R-:W-:Y:S01]  /*10e50*/  STS.U16 [R8+0x5380], R16 ;  /* 0x0053801008007388 */ /* 0x000fe20000000400 */
[----:B------:R-:W-:Y:S01]  /*10e60*/  STS.U16 [R8+0x5b00], R25 ;  /* 0x005b001908007388 */ /* 0x000fe20000000400 */
[----:B------:R3:W-:Y:S02]  /*10e70*/  STS.U16 [R8+0x5b80], R0 ;  /* 0x005b800008007388 */ /* 0x0007e40000000400 */
[----:B------:R4:W-:Y:S01]  /*10e80*/  STS.U16 [R8+0x6300], R24 ;  /* 0x0063001808007388 */ /* 0x0009e20000000400 */
[----:B0-----:R-:W2:Y:S01]  /*10e90*/  LDL.LU R14, [R1+0x400] ;  /* 0x00040000010e7983 */ /* 0x001ea20000300800 */
[----:B-1----:R-:W2:Y:S03]  /*10ea0*/  LDL.LU R15, [R1+0x3fc] ;  /* 0x0003fc00010f7983 */ /* 0x002ea60000300800 */
[----:B---3--:R-:W3:Y:S01]  /*10eb0*/  LDL.LU R0, [R1+0x3c0] ;  /* 0x0003c00001007983 */ /* 0x008ee20000300800 */
[----:B----4-:R-:W4:Y:S03]  /*10ec0*/  LDL.LU R24, [R1+0x3bc] ;  /* 0x0003bc0001187983 */ /* 0x010f260000300800 */
[----:B--2---:R-:W-:Y:S01]  /*10ed0*/  STS.U16 [R8+0x6380], R29 ;  /* 0x0063801d08007388 */ /* 0x004fe20000000400 */
[----:B------:R0:W-:Y:S03]  /*10ee0*/  STS.U16 [R8+0x6b00], R27 ;  /* 0x006b001b08007388 */ /* 0x0001e60000000400 */
        /* <DEDUP_REMOVED lines=15> */
[----:B------:R-:W2:Y:S01]  /*10fe0*/  LDL.LU R16, [R1+0xcc] ;  /* 0x0000cc0001107983 */ /* 0x000ea20000300800 */
[----:B------:R1:W-:Y:S01]  /*10ff0*/  STS.U16 [R8+0x6b80], R26 ;  /* 0x006b801a08007388 */ /* 0x0003e20000000400 */
[----:B------:R-:W2:Y:S01]  /*11000*/  LDL.LU R25, [R1+0xc8] ;  /* 0x0000c80001197983 */ /* 0x000ea20000300800 */
[----:B0-----:R-:W-:-:S02]  /*11010*/  LOP3.LUT R28, R28, 0x3f, RZ, 0xc0, !PT ;  /* 0x0000003f1c1c7812 */ /* 0x001fc400078ec0ff */
[----:B-1----:R-:W2:Y:S03]  /*11020*/  LDL.LU R26, [R1+0x7c] ;  /* 0x00007c00011a7983 */ /* 0x002ea60000300800 */
[----:B------:R-:W-:Y:S01]  /*11030*/  IMAD.SHL.U32 R28, R28, 0x2, RZ ;  /* 0x000000021c1c7824 */ /* 0x000fe200078e00ff */
[----:B------:R-:W-:Y:S04]  /*11040*/  STS.U16 [R8+0x7300], R20 ;  /* 0x0073001408007388 */ /* 0x000fe80000000400 */
[----:B------:R0:W-:Y:S01]  /*11050*/  STL [R1+0x1384], R20 ;  /* 0x0013841401007387 */ /* 0x0001e20000100800 */
[----:B------:R-:W-:Y:S02]  /*11060*/  STS.U16 [R8+0x7380], R19 ;  /* 0x0073801308007388 */ /* 0x000fe40000000400 */
[----:B------:R1:W-:Y:S01]  /*11070*/  STS.U16 [R8+0x7b00], R10 ;  /* 0x007b000a08007388 */ /* 0x0003e20000000400 */
[----:B------:R-:W-:Y:S01]  /*11080*/  LOP3.LUT R29, R28, 0x40, RZ, 0x3c, !PT ;  /* 0x000000401c1d7812 */ /* 0x000fe200078e3cff */
[----:B------:R1:W-:Y:S04]  /*11090*/  STS.U16 [R8+0x7b80], R9 ;  /* 0x007b800908007388 */ /* 0x0003e80000000400 */
[----:B0-----:R-:W2:Y:S01]  /*110a0*/  LDL.LU R20, [R1+0x2e8] ;  /* 0x0002e80001147983 */ /* 0x001ea20000300800 */
[----:B------:R-:W2:Y:S02]  /*110b0*/  LDL.LU R28, [R1+0x374] ;  /* 0x00037400011c7983 */ /* 0x000ea40000300800 */
[----:B-1----:R-:W2:Y:S01]  /*110c0*/  LDL.LU R10, [R1+0x32c] ;  /* 0x00032c00010a7983 */ /* 0x002ea20000300800 */
[----:B------:R-:W2:Y:S01]  /*110d0*/  LDL.LU R8, [R1+0x139c] ;  /* 0x00139c0001087983 */ /* 0x000ea20000300800 */
[----:B------:R-:W2:Y:S03]  /*110e0*/  LDL.LU R9, [R1+0x330] ;  /* 0x0003300001097983 */ /* 0x000ea60000300800 */
[----:B------:R0:W-:Y:S01]  /*110f0*/  STS.U16 [R29+0x400], R14 ;  /* 0x0004000e1d007388 */ /* 0x0001e20000000400 */
[----:B------:R1:W-:Y:S03]  /*11100*/  STS.U16 [R29+0x480], R15 ;  /* 0x0004800f1d007388 */ /* 0x0003e60000000400 */
[----:B---3--:R3:W-:Y:S01]  /*11110*/  STS.U16 [R29+0xc00], R0 ;  /* 0x000c00001d007388 */ /* 0x0087e20000000400 */
[----:B----4-:R4:W-:Y:S03]  /*11120*/  STS.U16 [R29+0xc80], R24 ;  /* 0x000c80181d007388 */ /* 0x0109e60000000400 */
[----:B0-----:R-:W2:Y:S01]  /*11130*/  LDL.LU R14, [R1+0x1398] ;  /* 0x00139800010e7983 */ /* 0x001ea20000300800 */
[----:B-1----:R-:W2:Y:S03]  /*11140*/  LDL.LU R15, [R1+0x1394] ;  /* 0x00139400010f7983 */ /* 0x002ea60000300800 */
[----:B---3--:R-:W3:Y:S01]  /*11150*/  LDL.LU R0, [R1+0x1390] ;  /* 0x0013900001007983 */ /* 0x008ee20000300800 */
[----:B----4-:R-:W4:Y:S03]  /*11160*/  LDL.LU R24, [R1+0x138c] ;  /* 0x00138c0001187983 */ /* 0x010f260000300800 */
[----:B--2---:R0:W-:Y:S04]  /*11170*/  STS.U16 [R29+0x1400], R27 ;  /* 0x0014001b1d007388 */ /* 0x0041e80000000400 */
[----:B0-----:R-:W2:Y:S04]  /*11180*/  LDL.LU R27, [R1+0x1388] ;  /* 0x00138800011b7983 */ /* 0x001ea80000300800 */
[----:B------:R-:W-:Y:S04]  /*11190*/  STS.U16 [R29+0x1480], R28 ;  /* 0x0014801c1d007388 */ /* 0x000fe80000000400 */
[----:B------:R-:W-:Y:S01]  /*111a0*/  STS.U16 [R29+0x1c00], R9 ;  /* 0x001c00091d007388 */ /* 0x000fe20000000400 */
[----:B------:R-:W-:Y:S02]  /*111b0*/  STS.U16 [R29+0x1c80], R10 ;  /* 0x001c800a1d007388 */ /* 0x000fe40000000400 */
[----:B------:R0:W-:Y:S02]  /*111c0*/  STS.U16 [R29+0x2400], R20 ;  /* 0x002400141d007388 */ /* 0x0001e40000000400 */
[----:B------:R1:W-:Y:S01]  /*111d0*/  STS.U16 [R29+0x2480], R11 ;  /* 0x0024800b1d007388 */ /* 0x0003e20000000400 */
[----:B------:R1:W-:Y:S01]  /*111e0*/  STS.U16 [R29+0x2c00], R17 ;  /* 0x002c00111d007388 */ /* 0x0003e20000000400 */
[----:B------:R1:W-:Y:S02]  /*111f0*/  STS.U16 [R29+0x2c80], R23 ;  /* 0x002c80171d007388 */ /* 0x0003e40000000400 */
[----:B------:R1:W-:Y:S02]  /*11200*/  STS.U16 [R29+0x3400], R18 ;  /* 0x003400121d007388 */ /* 0x0003e40000000400 */
[----:B------:R1:W-:Y:S01]  /*11210*/  STS.U16 [R29+0x3480], R21 ;  /* 0x003480151d007388 */ /* 0x0003e20000000400 */
[----:B------:R1:W-:Y:S01]  /*11220*/  STS.U16 [R29+0x3c00], R22 ;  /* 0x003c00161d007388 */ /* 0x0003e20000000400 */
[----:B------:R-:W-:Y:S03]  /*11230*/  STS.U16 [R29+0x3c80], R2 ;  /* 0x003c80021d007388 */ /* 0x000fe60000000400 */
[----:B0-----:R-:W3:Y:S01]  /*11240*/  LDL.LU R20, [R1+0x3f8] ;  /* 0x0003f80001147983 */ /* 0x001ee20000300800 */
[----:B-1----:R-:W3:Y:S03]  /*11250*/  LDL.LU R11, [R1+0x3f4] ;  /* 0x0003f400010b7983 */ /* 0x002ee60000300800 */
[----:B------:R-:W3:Y:S01]  /*11260*/  LDL.LU R17, [R1+0x3b8] ;  /* 0x0003b80001117983 */ /* 0x000ee20000300800 */
[----:B------:R-:W3:Y:S03]  /*11270*/  LDL.LU R23, [R1+0x3b4] ;  /* 0x0003b40001177983 */ /* 0x000ee60000300800 */
[----:B------:R-:W-:Y:S04]  /*11280*/  STS.U16 [R29+0x4400], R12 ;  /* 0x0044000c1d007388 */ /* 0x000fe80000000400 */
[----:B------:R-:W3:Y:S01]  /*11290*/  LDL.LU R18, [R1+0x370] ;  /* 0x0003700001127983 */ /* 0x000ee20000300800 */
[----:B------:R-:W-:Y:S02]  /*112a0*/  STS.U16 [R29+0x4480], R13 ;  /* 0x0044800d1d007388 */ /* 0x000fe40000000400 */
[----:B------:R-:W3:Y:S02]  /*112b0*/  LDL.LU R21, [R1+0x36c] ;  /* 0x00036c0001157983 */ /* 0x000ee40000300800 */
[----:B------:R0:W-:Y:S01]  /*112c0*/  STS.U16 [R29+0x4c00], R3 ;  /* 0x004c00031d007388 */ /* 0x0001e20000000400 */
[----:B------:R-:W3:Y:S04]  /*112d0*/  LDL.LU R22, [R1+0x328] ;  /* 0x0003280001167983 */ /* 0x000ee80000300800 */
[----:B------:R1:W-:Y:S01]  /*112e0*/  STS.U16 [R29+0x4c80], R4 ;  /* 0x004c80041d007388 */ /* 0x0003e20000000400 */
[----:B------:R1:W-:Y:S02]  /*112f0*/  STS.U16 [R29+0x5400], R5 ;  /* 0x005400051d007388 */ /* 0x0003e40000000400 */
[----:B------:R1:W-:Y:S02]  /*11300*/  STS.U16 [R29+0x5480], R6 ;  /* 0x005480061d007388 */ /* 0x0003e40000000400 */
[----:B------:R4:W-:Y:S01]  /*11310*/  STS.U16 [R29+0x5c00], R16 ;  /* 0x005c00101d007388 */ /* 0x0009e20000000400 */
[----:B0-----:R-:W3:Y:S01]  /*11320*/  LDL.LU R3, [R1+0x324] ;  /* 0x0003240001037983 */ /* 0x001ee20000300800 */
[----:B------:R-:W3:Y:S02]  /*11330*/  LDL.LU R9, [R1+0x2e0] ;  /* 0x0002e00001097983 */ /* 0x000ee40000300800 */
[----:B------:R-:W3:Y:S02]  /*11340*/  LDL.LU R10, [R1+0x2dc] ;  /* 0x0002dc00010a7983 */ /* 0x000ee40000300800 */
[----:B------:R-:W3:Y:S01]  /*11350*/  LDL.LU R12, [R1+0x2a0] ;  /* 0x0002a000010c7983 */ /* 0x000ee20000300800 */
[----:B-1----:R-:W3:Y:S01]  /*11360*/  LDL.LU R4, [R1+0x29c] ;  /* 0x00029c0001047983 */ /* 0x002ee20000300800 */
[----:B------:R-:W3:Y:S03]  /*11370*/  LDL.LU R13, [R1+0x260] ;  /* 0x00026000010d7983 */ /* 0x000ee60000300800 */
[----:B------:R0:W-:Y:S01]  /*11380*/  STS.U16 [R29+0x5c80], R25 ;  /* 0x005c80191d007388 */ /* 0x0001e20000000400 */
[----:B------:R-:W3:Y:S02]  /*11390*/  LDL.LU R5, [R1+0x25c] ;  /* 0x00025c0001057983 */ /* 0x000ee40000300800 */
[----:B------:R1:W-:Y:S02]  /*113a0*/  STS.U16 [R29+0x6400], R26 ;  /* 0x0064001a1d007388 */ /* 0x0003e40000000400 */
[----:B------:R-:W3:Y:S01]  /*113b0*/  LDL.LU R6, [R1+0x220] ;  /* 0x0002200001067983 */ /* 0x000ee20000300800 */
[----:B----4-:R-:W4:Y:S04]  /*113c0*/  LDL.LU R16, [R1+0x21c] ;  /* 0x00021c0001107983 */ /* 0x010f280000300800 */
[----:B0-----:R-:W4:Y:S01]  /*113d0*/  LDL.LU R25, [R1+0x1e0] ;  /* 0x0001e00001197983 */ /* 0x001f220000300800 */
[----:B-1----:R-:W4:Y:S03]  /*113e0*/  LDL.LU R26, [R1+0x1dc] ;  /* 0x0001dc00011a7983 */ /* 0x002f260000300800 */
[----:B--2---:R-:W-:Y:S01]  /*113f0*/  STS.U16 [R29+0x6480], R27 ;  /* 0x0064801b1d007388 */ /* 0x004fe20000000400 */
[----:B------:R-:W-:Y:S02]  /*11400*/  STS.U16 [R29+0x6c00], R24 ;  /* 0x006c00181d007388 */ /* 0x000fe40000000400 */
[----:B---3--:R0:W-:Y:S02]  /*11410*/  STS.U16 [R29+0x6c80], R0 ;  /* 0x006c80001d007388 */ /* 0x0081e40000000400 */
[----:B0-----:R-:W2:Y:S01]  /*11420*/  LDL.LU R0, [R1+0x1a0] ;  /* 0x0001a00001007983 */ /* 0x001ea20000300800 */
[----:B------:R-:W3:Y:S03]  /*11430*/  LDL.LU R24, [R1+0x19c] ;  /* 0x00019c0001187983 */ /* 0x000ee60000300800 */
[----:B------:R-:W0:Y:S01]  /*11440*/  S2R R28, SR_TID.X ;  /* 0x00000000001c7919 */ /* 0x000e220000002100 */
[----:B------:R-:W-:Y:S02]  /*11450*/  STS.U16 [R29+0x7400], R15 ;  /* 0x0074000f1d007388 */ /* 0x000fe40000000400 */
[----:B------:R-:W-:Y:S02]  /*11460*/  STS.U16 [R29+0x7480], R14 ;  /* 0x0074800e1d007388 */ /* 0x000fe40000000400 */
[----:B------:R-:W3:Y:S01]  /*11470*/  LDL.LU R2, [R1+0xc4] ;  /* 0x0000c40001027983 */ /* 0x000ee20000300800 */
[----:B------:R-:W-:Y:S01]  /*11480*/  STS.U16 [R29+0x7c00], R8 ;  /* 0x007c00081d007388 */ /* 0x000fe20000000400 */
[----:B------:R1:W-:Y:S01]  /*11490*/  STS.U16 [R29+0x7c80], R7 ;  /* 0x007c80071d007388 */ /* 0x0003e20000000400 */
[----:B0-----:R-:W-:-:S05]  /*114a0*/  LOP3.LUT R28, R28, 0x3f, RZ, 0xc0, !PT ;  /* 0x0000003f1c1c7812 */ /* 0x001fca00078ec0ff */
[----:B------:R-:W-:-:S05]  /*114b0*/  IMAD.SHL.U32 R28, R28, 0x2, RZ ;  /* 0x000000021c1c7824 */ /* 0x000fca00078e00ff */
[----:B------:R-:W-:Y:S02]  /*114c0*/  LOP3.LUT R27, R28, 0x50, RZ, 0x3c, !PT ;  /* 0x000000501c1b7812 */ /* 0x000fe400078e3cff */
[----:B------:R-:W3:Y:S01]  /*114d0*/  LDL.LU R28, [R1+0xf4] ;  /* 0x0000f400011c7983 */ /* 0x000ee20000300800 */
[----:B-1----:R-:W3:Y:S02]  /*114e0*/  LDL.LU R7, [R1+0xf0] ;  /* 0x0000f00001077983 */ /* 0x002ee40000300800 */
[----:B------:R-:W-:Y:S01]  /*114f0*/  STL [R1+0x12b4], R29 ;  /* 0x0012b41d01007387 */ /* 0x000fe20000100800 */
[----:B------:R0:W-:Y:S01]  /*11500*/  STS.U16 [R27+0x500], R20 ;  /* 0x000500141b007388 */ /* 0x0001e20000000400 */
[----:B------:R1:W-:Y:S02]  /*11510*/  STS.U16 [R27+0x580], R11 ;  /* 0x0005800b1b007388 */ /* 0x0003e40000000400 */
[----:B------:R1:W-:Y:S02]  /*11520*/  STS.U16 [R27+0xd00], R17 ;  /* 0x000d00111b007388 */ /* 0x0003e40000000400 */
[----:B------:R1:W-:Y:S01]  /*11530*/  STS.U16 [R27+0xd80], R23 ;  /* 0x000d80171b007388 */ /* 0x0003e20000000400 */
[----:B------:R1:W-:Y:S01]  /*11540*/  STS.U16 [R27+0x1500], R18 ;  /* 0x001500121b007388 */ /* 0x0003e20000000400 */
[----:B------:R1:W-:Y:S03]  /*11550*/  STS.U16 [R27+0x1580], R21 ;  /* 0x001580151b007388 */ /* 0x0003e60000000400 */
[----:B0-----:R-:W3:Y:S01]  /*11560*/  LDL.LU R20, [R1+0x1384] ;  /* 0x0013840001147983 */ /* 0x001ee20000300800 */
[----:B-1----:R-:W3:Y:S03]  /*11570*/  LDL.LU R11, [R1+0x1380] ;  /* 0x00138000010b7983 */ /* 0x002ee60000300800 */
[----:B------:R-:W3:Y:S01]  /*11580*/  LDL.LU R17, [R1+0x137c] ;  /* 0x00137c0001117983 */ /* 0x000ee20000300800 */
[----:B------:R-:W3:Y:S03]  /*11590*/  LDL.LU R23, [R1+0x1378] ;  /* 0x0013780001177983 */ /* 0x000ee60000300800 */
[----:B------:R-:W3:Y:S01]  /*115a0*/  LDL.LU R18, [R1+0x1374] ;  /* 0x0013740001127983 */ /* 0x000ee20000300800 */
[----:B------:R-:W3:Y:S03]  /*115b0*/  LDL.LU R21, [R1+0x1370] ;  /* 0x0013700001157983 */ /* 0x000ee60000300800 */
        /* <DEDUP_REMOVED lines=11> */
[----:B----4-:R-:W4:Y:S03]  /*11670*/  LDL.LU R4, [R1+0x1364] ;  /* 0x0013640001047983 */ /* 0x010f260000300800 */
[----:B------:R0:W-:Y:S01]  /*11680*/  STS.U16 [R27+0x3500], R13 ;  /* 0x0035000d1b007388 */ /* 0x0001e20000000400 */
[----:B------:R1:W-:Y:S02]  /*11690*/  STS.U16 [R27+0x3580], R5 ;  /* 0x003580051b007388 */ /* 0x0003e40000000400 */
[----:B------:R1:W-:Y:S02]  /*116a0*/  STS.U16 [R27+0x3d00], R6 ;  /* 0x003d00061b007388 */ /* 0x0003e40000000400 */
[----:B------:R1:W-:Y:S01]  /*116b0*/  STS.U16 [R27+0x3d80], R16 ;  /* 0x003d80101b007388 */ /* 0x0003e20000000400 */
[----:B------:R1:W-:Y:S01]  /*116c0*/  STS.U16 [R27+0x4500], R25 ;  /* 0x004500191b007388 */ /* 0x0003e20000000400 */
[----:B------:R1:W-:Y:S03]  /*116d0*/  STS.U16 [R27+0x4580], R26 ;  /* 0x0045801a1b007388 */ /* 0x0003e60000000400 */
[----:B0-----:R-:W4:Y:S01]  /*116e0*/  LDL.LU R13, [R1+0x360] ;  /* 0x00036000010d7983 */ /* 0x001f220000300800 */
[----:B-1----:R-:W4:Y:S03]  /*116f0*/  LDL.LU R5, [R1+0x1360] ;  /* 0x0013600001057983 */ /* 0x002f260000300800 */
[----:B------:R-:W4:Y:S01]  /*11700*/  LDL.LU R6, [R1+0x135c] ;  /* 0x00135c0001067983 */ /* 0x000f220000300800 */
[----:B------:R-:W4:Y:S03]  /*11710*/  LDL.LU R16, [R1+0x1358] ;  /* 0x0013580001107983 */ /* 0x000f260000300800 */
[----:B------:R-:W4:Y:S01]  /*11720*/  LDL.LU R25, [R1+0x1354] ;  /* 0x0013540001197983 */ /* 0x000f220000300800 */
[----:B------:R-:W4:Y:S03]  /*11730*/  LDL.LU R26, [R1+0x1350] ;  /* 0x00135000011a7983 */ /* 0x000f260000300800 */
[----:B--2---:R0:W-:Y:S01]  /*11740*/  STS.U16 [R27+0x4d00], R0 ;  /* 0x004d00001b007388 */ /* 0x0041e20000000400 */
[----:B---3--:R1:W-:Y:S03]  /*11750*/  STS.U16 [R27+0x4d80], R24 ;  /* 0x004d80181b007388 */ /* 0x0083e60000000400 */
[----:B0-----:R-:W2:Y:S04]  /*11760*/  LDL.LU R0, [R1+0x134c] ;  /* 0x00134c0001007983 */ /* 0x001ea80000300800 */
[----:B-1----:R-:W3:Y:S04]  /*11770*/  LDL.LU R24, [R1+0x1348] ;  /* 0x0013480001187983 */ /* 0x002ee80000300800 */
[----:B------:R-:W-:Y:S01]  /*11780*/  STS.U16 [R27+0x5500], R28 ;  /* 0x0055001c1b007388 */ /* 0x000fe20000000400 */
[----:B------:R-:W-:Y:S02]  /*11790*/  STS.U16 [R27+0x5580], R7 ;  /* 0x005580071b007388 */ /* 0x000fe40000000400 */
[----:B------:R-:W-:Y:S01]  /*117a0*/  STS.U16 [R27+0x5d00], R2 ;  /* 0x005d00021b007388 */ /* 0x000fe20000000400 */
[----:B---3--:R0:W-:Y:S01]  /*117b0*/  STS.U16 [R27+0x5d80], R24 ;  /* 0x005d80181b007388 */ /* 0x0081e20000000400 */
[----:B--2---:R1:W-:Y:S02]  /*117c0*/  STS.U16 [R27+0x6500], R0 ;  /* 0x006500001b007388 */ /* 0x0043e40000000400 */
[----:B----4-:R2:W-:Y:S02]  /*117d0*/  STS.U16 [R27+0x6580], R26 ;  /* 0x0065801a1b007388 */ /* 0x0105e40000000400 */
[----:B------:R-:W-:Y:S01]  /*117e0*/  STS.U16 [R27+0x6d00], R25 ;  /* 0x006d00191b007388 */ /* 0x000fe20000000400 */
[----:B------:R-:W-:Y:S01]  /*117f0*/  STS.U16 [R27+0x6d80], R16 ;  /* 0x006d80101b007388 */ /* 0x000fe20000000400 */
[----:B------:R-:W-:Y:S02]  /*11800*/  STS.U16 [R27+0x7500], R6 ;  /* 0x007500061b007388 */ /* 0x000fe40000000400 */
[----:B------:R3:W-:Y:S01]  /*11810*/  STS.U16 [R27+0x7580], R5 ;  /* 0x007580051b007388 */ /* 0x0007e20000000400 */
[----:B0-----:R-:W4:Y:S01]  /*11820*/  LDL.LU R24, [R1+0x1344] ;  /* 0x0013440001187983 */ /* 0x001f220000300800 */
[----:B-1----:R-:W4:Y:S02]  /*11830*/  LDL.LU R0, [R1+0x1340] ;  /* 0x0013400001007983 */ /* 0x002f240000300800 */
[----:B--2---:R-:W2:Y:S02]  /*11840*/  LDL.LU R26, [R1+0x133c] ;  /* 0x00133c00011a7983 */ /* 0x004ea40000300800 */
[----:B------:R-:W2:Y:S01]  /*11850*/  LDL R7, [R1+0xc74] ;  /* 0x000c740001077983 */ /* 0x000ea20000100800 */
[----:B------:R-:W2:Y:S01]  /*11860*/  LDL R2, [R1+0xc78] ;  /* 0x000c780001027983 */ /* 0x000ea20000100800 */
[----:B---3--:R-:W3:Y:S03]  /*11870*/  LDL.LU R5, [R1+0x3f0] ;  /* 0x0003f00001057983 */ /* 0x008ee60000300800 */
[----:B------:R-:W0:Y:S04]  /*11880*/  S2R R28, SR_TID.X ;  /* 0x00000000001c7919 */ /* 0x000e280000002100 */
[----:B------:R-:W-:Y:S01]  /*11890*/  STS.U16 [R27+0x7d00], R4 ;  /* 0x007d00041b007388 */ /* 0x000fe20000000400 */
[----:B------:R1:W-:Y:S01]  /*118a0*/  STS.U16 [R27+0x7d80], R3 ;  /* 0x007d80031b007388 */ /* 0x0003e20000000400 */
[----:B------:R-:W-:Y:S01]  /*118b0*/  PRMT R6, RZ, 0x7610, R6 ;  /* 0x00007610ff067816 */ /* 0x000fe20000000006 */
[----:B------:R-:W-:Y:S01]  /*118c0*/  STL [R1+0x12b0], R27 ;  /* 0x0012b01b01007387 */ /* 0x000fe20000100800 */
[----:B0-----:R-:W-:-:S05]  /*118d0*/  LOP3.LUT R28, R28, 0x3f, RZ, 0xc0, !PT ;  /* 0x0000003f1c1c7812 */ /* 0x001fca00078ec0ff */
[----:B------:R-:W-:-:S05]  /*118e0*/  IMAD.SHL.U32 R28, R28, 0x2, RZ ;  /* 0x000000021c1c7824 */ /* 0x000fca00078e00ff */
[----:B------:R-:W-:-:S05]  /*118f0*/  LOP3.LUT R25, R28, 0x60, RZ, 0x3c, !PT ;  /* 0x000000601c197812 */ /* 0x000fca00078e3cff */
[----:B---3--:R-:W-:Y:S01]  /*11900*/  STS.U16 [R25+0x600], R5 ;  /* 0x0006000519007388 */ /* 0x008fe20000000400 */
[----:B------:R-:W-:Y:S02]  /*11910*/  STS.U16 [R25+0x680], R9 ;  /* 0x0006800919007388 */ /* 0x000fe40000000400 */
[----:B------:R-:W-:Y:S02]  /*11920*/  STS.U16 [R25+0xe00], R10 ;  /* 0x000e000a19007388 */ /* 0x000fe40000000400 */
[----:B--2---:R0:W-:Y:S02]  /*11930*/  STS.U16 [R25+0xe80], R26 ;  /* 0x000e801a19007388 */ /* 0x0041e40000000400 */
[----:B-1----:R-:W-:Y:S01]  /*11940*/  @!P1 IMAD.MOV.U32 R3, RZ, RZ, R7 ;  /* 0x000000ffff039224 */ /* 0x002fe200078e0007 */
[----:B------:R-:W-:Y:S01]  /*11950*/  STS.U16 [R25+0x1600], R12 ;  /* 0x0016000c19007388 */ /* 0x000fe20000000400 */
[----:B------:R-:W-:Y:S02]  /*11960*/  STS.U16 [R25+0x1680], R13 ;  /* 0x0016800d19007388 */ /* 0x000fe40000000400 */
[----:B----4-:R1:W-:Y:S02]  /*11970*/  STS.U16 [R25+0x1e00], R0 ;  /* 0x001e000019007388 */ /* 0x0103e40000000400 */
[----:B------:R2:W-:Y:S01]  /*11980*/  STS.U16 [R25+0x1e80], R24 ;  /* 0x001e801819007388 */ /* 0x0005e20000000400 */
[----:B------:R3:W4:Y:S04]  /*11990*/  @!P1 LDG.E.U16 R6, [R2.64] ;  /* 0x0000000802069981 */ /* 0x000728000c1e1500 */
[----:B0-----:R-:W4:Y:S01]  /*119a0*/  LDL.LU R26, [R1+0x1338] ;  /* 0x00133800011a7983 */ /* 0x001f220000300800 */
[----:B------:R-:W4:Y:S02]  /*119b0*/  LDL R10, [R1+0xc54] ;  /* 0x000c5400010a7983 */ /* 0x000f240000100800 */
[----:B------:R-:W4:Y:S01]  /*119c0*/  LDL R9, [R1+0xc58] ;  /* 0x000c580001097983 */ /* 0x000f220000100800 */
[----:B-1----:R-:W4:Y:S01]  /*119d0*/  LDL.LU R0, [R1+0x1334] ;  /* 0x0013340001007983 */ /* 0x002f220000300800 */
[----:B--2---:R-:W2:Y:S02]  /*119e0*/  LDL.LU R24, [R1+0x1330] ;  /* 0x0013300001187983 */ /* 0x004ea40000300800 */
[----:B---3--:R-:W3:Y:S02]  /*119f0*/  LDL R2, [R1+0xc64] ;  /* 0x000c640001027983 */ /* 0x008ee40000100800 */
[----:B------:R-:W3:Y:S01]  /*11a00*/  LDL R3, [R1+0xc68] ;  /* 0x000c680001037983 */ /* 0x000ee20000100800 */
[----:B------:R-:W-:Y:S01]  /*11a10*/  PRMT R28, RZ, 0x7610, R28 ;  /* 0x00007610ff1c7816 */ /* 0x000fe2000000001c */
[----:B------:R-:W2:Y:S04]  /*11a20*/  LDL R5, [R1+0x45c] ;  /* 0x00045c0001057983 */ /* 0x000ea80000100800 */
[----:B------:R-:W2:Y:S04]  /*11a30*/  LDL R13, [R1+0x448] ;  /* 0x00044800010d7983 */ /* 0x000ea80000100800 */
[----:B------:R-:W2:Y:S04]  /*11a40*/  LDL R12, [R1+0x44c] ;  /* 0x00044c00010c7983 */ /* 0x000ea80000100800 */
[----:B------:R-:W2:Y:S01]  /*11a50*/  LDL R7, [R1+0xc8c] ;  /* 0x000c8c0001077983 */ /* 0x000ea20000100800 */
[----:B----4-:R-:W-:-:S02]  /*11a60*/  PRMT R26, RZ, 0x7610, R26 ;  /* 0x00007610ff1a7816 */ /* 0x010fc4000000001a */
[----:B---3--:R-:W-:-:S04]  /*11a70*/  @!P1 LOP3.LUT R3, R3, R2, RZ, 0x3c, !PT ;  /* 0x0000000203039212 */ /* 0x008fc800078e3cff */
[----:B------:R-:W-:-:S04]  /*11a80*/  @!P1 LOP3.LUT R2, R3, R2, RZ, 0x3c, !PT ;  /* 0x0000000203029212 */ /* 0x000fc800078e3cff */
[----:B------:R-:W-:-:S05]  /*11a90*/  @!P1 LOP3.LUT R3, R3, R2, RZ, 0x3c, !PT ;  /* 0x0000000203039212 */ /* 0x000fca00078e3cff */
[----:B------:R0:W3:Y:S02]  /*11aa0*/  @!P1 LDG.E.U16 R26, [R2.64] ;  /* 0x00000008021a9981 */ /* 0x0000e4000c1e1500 */
[----:B0-----:R-:W-:Y:S02]  /*11ab0*/  @!P1 IMAD.MOV.U32 R2, RZ, RZ, R9 ;  /* 0x000000ffff029224 */ /* 0x001fe400078e0009 */
[----:B------:R-:W-:-:S05]  /*11ac0*/  @!P1 IMAD.MOV.U32 R3, RZ, RZ, R10 ;  /* 0x000000ffff039224 */ /* 0x000fca00078e000a */
[----:B------:R-:W4:Y:S04]  /*11ad0*/  @!P1 LDG.E.U16 R28, [R2.64] ;  /* 0x00000008021c9981 */ /* 0x000f28000c1e1500 */
[----:B------:R0:W-:Y:S04]  /*11ae0*/  STL [R1+0x2c], R6 ;  /* 0x00002c0601007387 */ /* 0x0001e80000100800 */
[----:B0-----:R-:W2:Y:S04]  /*11af0*/  LDL R6, [R1+0xc90] ;  /* 0x000c900001067983 */ /* 0x001ea80000100800 */
[----:B---3--:R0:W-:Y:S04]  /*11b00*/  STL [R1+0x28], R26 ;  /* 0x0000281a01007387 */ /* 0x0081e80000100800 */
[----:B0-----:R-:W3:Y:S01]  /*11b10*/  LDL.LU R26, [R1+0x132c] ;  /* 0x00132c00011a7983 */ /* 0x001ee20000300800 */
[----:B------:R-:W3:Y:S02]  /*11b20*/  LDL R10, [R1+0xc9c] ;  /* 0x000c9c00010a7983 */ /* 0x000ee40000100800 */
[----:B------:R-:W3:Y:S01]  /*11b30*/  LDL R9, [R1+0xca0] ;  /* 0x000ca00001097983 */ /* 0x000ee20000100800 */
[----:B----4-:R-:W-:Y:S01]  /*11b40*/  STL [R1+0x24], R28 ;  /* 0x0000241c01007387 */ /* 0x010fe20000100800 */
[----:B------:R-:W4:Y:S01]  /*11b50*/  LDL R3, [R1+0x458] ;  /* 0x0004580001037983 */ /* 0x000f220000100800 */
[----:B------:R-:W-:Y:S01]  /*11b60*/  PRMT R4, RZ, 0x7610, R4 ;  /* 0x00007610ff047816 */ /* 0x000fe20000000004 */
[----:B--2---:R-:W-:-:S02]  /*11b70*/  @!P1 IMAD.MOV.U32 R2, RZ, RZ, R5 ;  /* 0x000000ffff029224 */ /* 0x004fc400078e0005 */
[----:B------:R-:W2:Y:S04]  /*11b80*/  LDL R5, [R1+0xcac] ;  /* 0x000cac0001057983 */ /* 0x000ea80000100800 */
[----:B----4-:R0:W4:Y:S01]  /*11b90*/  @!P1 LDG.E.U16 R4, [R2.64] ;  /* 0x0000000802049981 */ /* 0x010122000c1e1500 */
[----:B------:R-:W-:Y:S02]  /*11ba0*/  PRMT R11, RZ, 0x7610, R11 ;  /* 0x00007610ff0b7816 */ /* 0x000fe4000000000b */
[----:B------:R-:W-:Y:S01]  /*11bb0*/  PRMT R0, RZ, 0x7610, R0 ;  /* 0x00007610ff007816 */ /* 0x000fe20000000000 */
[----:B0-----:R-:W-:Y:S02]  /*11bc0*/  @!P1 IMAD.MOV.U32 R2, RZ, RZ, R12 ;  /* 0x000000ffff029224 */ /* 0x001fe400078e000c */
[----:B------:R-:W-:-:S05]  /*11bd0*/  @!P1 IMAD.MOV.U32 R3, RZ, RZ, R13 ;  /* 0x000000ffff039224 */ /* 0x000fca00078e000d */
[----:B------:R0:W2:Y:S04]  /*11be0*/  @!P1 LDG.E.U16 R11, [R2.64] ;  /* 0x00000008020b9981 */ /* 0x0000a8000c1e1500 */
[----:B----4-:R1:W-:Y:S04]  /*11bf0*/  STL [R1+0x20], R4 ;  /* 0x0000200401007387 */ /* 0x0103e80000100800 */
[----:B-1----:R-:W4:Y:S01]  /*11c00*/  LDL R4, [R1+0xcb0] ;  /* 0x000cb00001047983 */ /* 0x002f220000100800 */
[----:B0-----:R-:W-:Y:S02]  /*11c10*/  @!P1 IMAD.MOV.U32 R2, RZ, RZ, R6 ;  /* 0x000000ffff029224 */ /* 0x001fe400078e0006 */
[----:B------:R-:W-:Y:S01]  /*11c20*/  @!P1 IMAD.MOV.U32 R3, RZ, RZ, R7 ;  /* 0x000000ffff039224 */ /* 0x000fe200078e0007 */
[----:B---3--:R-:W-:-:S02]  /*11c30*/  PRMT R26, RZ, 0x7610, R26 ;  /* 0x00007610ff1a7816 */ /* 0x008fc4000000001a */
[----:B------:R-:W-:Y:S01]  /*11c40*/  PRMT R24, RZ, 0x7610, R24 ;  /* 0x00007610ff187816 */ /* 0x000fe20000000018 */
[----:B------:R-:W3:Y:S04]  /*11c50*/  LDL R7, [R1+0xcb8] ;  /* 0x000cb80001077983 */ /* 0x000ee80000100800 */
[----:B------:R0:W3:Y:S04]  /*11c60*/  @!P1 LDG.E.U16 R0, [R2.64] ;  /* 0x0000000802009981 */ /* 0x0000e8000c1e1500 */
[----:B------:R-:W3:Y:S01]  /*11c70*/  LDL R6, [R1+0xcc4] ;  /* 0x000cc40001067983 */ /* 0x000ee20000100800 */
[----:B0-----:R-:W-:-:S02]  /*11c80*/  @!P1 IMAD.MOV.U32 R2, RZ, RZ, R9 ;  /* 0x000000ffff029224 */ /* 0x001fc400078e0009 */
[----:B------:R-:W-:-:S05]  /*11c90*/  @!P1 IMAD.MOV.U32 R3, RZ, RZ, R10 ;  /* 0x000000ffff039224 */ /* 0x000fca00078e000a */
[----:B------:R2:W3:Y:S02]  /*11ca0*/  @!P1 LDG.E.U16 R26, [R2.64] ;  /* 0x00000008021a9981 */ /* 0x0004e4000c1e1500 */
[----:B--2---:R-:W-:Y:S02]  /*11cb0*/  @!P1 IMAD.MOV.U32 R3, RZ, RZ, R5 ;  /* 0x000000ffff039224 */ /* 0x004fe400078e0005 */
[----:B----4-:R-:W-:-:S05]  /*11cc0*/  @!P1 IMAD.MOV.U32 R2, RZ, RZ, R4 ;  /* 0x000000ffff029224 */ /* 0x010fca00078e0004 */
[----:B------:R-:W2:Y:S04]  /*11cd0*/  @!P1 LDG.E.U16 R24, [R2.64] ;  /* 0x0000000802189981 */ /* 0x000ea8000c1e1500 */
[----:B---3--:R-:W-:Y:S01]  /*11ce0*/  STL [R1+0x12b8], R0 ;  /* 0x0012b80001007387 */ /* 0x008fe20000100800 */
[----:B------:R-:W-:Y:S01]  /*11cf0*/  PRMT R8, RZ, 0x7610, R8 ;  /* 0x00007610ff087816 */ /* 0x000fe20000000008 */
[----:B------:R0:W-:Y:S02]  /*11d00*/  STL [R1+0x1c], R11 ;  /* 0x00001c0b01007387 */ /* 0x0001e40000100800 */
[----:B------:R-:W3:Y:S01]  /*11d10*/  LDL R9, [R1+0xcd4] ;  /* 0x000cd40001097983 */ /* 0x000ee20000100800 */
[----:B0-----:R-:W4:Y:S04]  /*11d20*/  LDL R11, [R1+0xcc8] ;  /* 0x000cc800010b7983 */ /* 0x001f280000100800 */
[----:B------:R-:W-:Y:S01]  /*11d30*/  STL [R1+0x12bc], R26 ;  /* 0x0012bc1a01007387 */ /* 0x000fe20000100800 */
[----:B------:R-:W3:Y:S02]  /*11d40*/  LDL R5, [R1+0xcd8] ;  /* 0x000cd80001057983 */ /* 0x000ee40000100800 */
[----:B------:R0:W-:Y:S02]  /*11d50*/  STL.S16 [R1+0xc], R8 ;  /* 0x00000c0801007387 */ /* 0x0001e40000100600 */
[----:B------:R-:W3:Y:S01]  /*11d60*/  LDL R4, [R1+0xce4] ;  /* 0x000ce40001047983 */ /* 0x000ee20000100800 */
[----:B------:R-:W4:Y:S04]  /*11d70*/  LDL R10, [R1+0xce8] ;  /* 0x000ce800010a7983 */ /* 0x000f280000100800 */
[----:B0-----:R-:W4:Y:S04]  /*11d80*/  LDL R8, [R1+0xcf4] ;  /* 0x000cf40001087983 */ /* 0x001f280000100800 */
[----:B--2---:R0:W-:Y:S04]  /*11d90*/  STL [R1+0x12c0], R24 ;  /* 0x0012c01801007387 */ /* 0x0041e80000100800 */
[----:B0-----:R0:W2:Y:S01]  /*11da0*/  LDL.LU R24, [R1+0xc] ;  /* 0x00000c0001187983 */ /* 0x0010a20000300800 */
[----:B------:R-:W-:-:S02]  /*11db0*/  @!P1 IMAD.MOV.U32 R2, RZ, RZ, R6 ;  /* 0x000000ffff029224 */ /* 0x000fc400078e0006 */
[----:B------:R-:W-:Y:S01]  /*11dc0*/  @!P1 IMAD.MOV.U32 R3, RZ, RZ, R7 ;  /* 0x000000ffff039224 */ /* 0x000fe200078e0007 */
[----:B------:R-:W-:Y:S02]  /*11dd0*/  PRMT R0, RZ, 0x7610, R0 ;  /* 0x00007610ff007816 */ /* 0x000fe40000000000 */
[----:B------:R-:W-:Y:S01]  /*11de0*/  PRMT R27, RZ, 0x7610, R27 ;  /* 0x00007610ff1b7816 */ /* 0x000fe2000000001b */
[----:B------:R-:W2:Y:S04]  /*11df0*/  LDL R7, [R1+0xcf8] ;  /* 0x000cf80001077983 */ /* 0x000ea80000100800 */
[----:B------:R-:W2:Y:S04]  /*11e00*/  LDL R6, [R1+0xd04] ;  /* 0x000d040001067983 */ /* 0x000ea80000100800 */
[----:B---3--:R4:W3:Y:S02]  /*11e10*/  @!P1 LDG.E.U16 R27, [R4.64] ;  /* 0x00000008041b9981 */ /* 0x0088e4000c1e1500 */
[----:B----4-:R-:W-:-:S02]  /*11e20*/  @!P1 IMAD.MOV.U32 R4, RZ, RZ, R8 ;  /* 0x000000ffff049224 */ /* 0x010fc400078e0008 */
[----:B------:R-:W-:Y:S01]  /*11e30*/  @!P1 IMAD.MOV.U32 R5, RZ, RZ, R10 ;  /* 0x000000ffff059224 */ /* 0x000fe200078e000a */
[----:B--2---:R1:W2:Y:S02]  /*11e40*/  @!P1 LDG.E.U16 R24, [R2.64] ;  /* 0x0000000802189981 */ /* 0x0042a4000c1e1500 */
[----:B-1----:R-:W-:Y:S02]  /*11e50*/  @!P1 IMAD.MOV.U32 R2, RZ, RZ, R9 ;  /* 0x000000ffff029224 */ /* 0x002fe400078e0009 */
[----:B------:R-:W-:-:S05]  /*11e60*/  @!P1 IMAD.MOV.U32 R3, RZ, RZ, R11 ;  /* 0x000000ffff039224 */ /* 0x000fca00078e000b */
[----:B------:R1:W4:Y:S02]  /*11e70*/  @!P1 LDG.E.U16 R0, [R2.64] ;  /* 0x0000000802009981 */ /* 0x000324000c1e1500 */
[----:B-1----:R-:W-:-:S06]  /*11e80*/  PRMT R2, RZ, 0x7610, R2 ;  /* 0x00007610ff027816 */ /* 0x002fcc0000000002 */
[----:B------:R-:W3:Y:S01]  /*11e90*/  @!P1 LDG.E.U16 R2, [R4.64] ;  /* 0x0000000804029981 */ /* 0x000ee2000c1e1500 */
[----:B------:R-:W-:-:S06]  /*11ea0*/  PRMT R3, RZ, 0x7610, R3 ;  /* 0x00007610ff037816 */ /* 0x000fcc0000000003 */
[----:B------:R-:W3:Y:S04]  /*11eb0*/  @!P1 LDG.E.U16 R3, [R6.64] ;  /* 0x0000000806039981 */ /* 0x000ee8000c1e1500 */
[----:B--2---:R1:W-:Y:S04]  /*11ec0*/  STL [R1+0x12c4], R24 ;  /* 0x0012c41801007387 */ /* 0x0043e80000100800 */
[----:B----4-:R2:W-:Y:S01]  /*11ed0*/  STL [R1+0x12c8], R0 ;  /* 0x0012c80001007387 */ /* 0x0105e20000100800 */
[----:B-1----:R-:W4:Y:S02]  /*11ee0*/  LDL R24, [R1+0xd08] ;  /* 0x000d080001187983 */ /* 0x002f240000100800 */
[----:B------:R-:W4:Y:S02]  /*11ef0*/  LDL R9, [R1+0xd14] ;  /* 0x000d140001097983 */ /* 0x000f240000100800 */
[----:B---3--:R-:W-:Y:S01]  /*11f00*/  STL [R1+0x12cc], R27 ;  /* 0x0012cc1b01007387 */ /* 0x008fe20000100800 */
[----:B------:R-:W3:Y:S04]  /*11f10*/  LDL R13, [R1+0xd18] ;  /* 0x000d1800010d7983 */ /* 0x000ee80000100800 */
[----:B--2---:R-:W2:Y:S04]  /*11f20*/  LDL R0, [R1+0xd24] ;  /* 0x000d240001007983 */ /* 0x004ea80000100800 */
[----:B------:R-:W-:Y:S01]  /*11f30*/  STL [R1+0x12d0], R2 ;  /* 0x0012d00201007387 */ /* 0x000fe20000100800 */
[----:B------:R-:W3:Y:S02]  /*11f40*/  LDL R12, [R1+0xc7c] ;  /* 0x000c7c00010c7983 */ /* 0x000ee40000100800 */
[----:B------:R-:W3:Y:S01]  /*11f50*/  LDL R11, [R1+0xc80] ;  /* 0x000c8000010b7983 */ /* 0x000ee20000100800 */
[----:B------:R-:W-:-:S02]  /*11f60*/  PRMT R4, RZ, 0x7610, R4 ;  /* 0x00007610ff047816 */ /* 0x000fc40000000004 */
[----:B------:R-:W-:Y:S01]  /*11f70*/  PRMT R5, RZ, 0x7610, R5 ;  /* 0x00007610ff057816 */ /* 0x000fe20000000005 */
[----:B------:R-:W3:Y:S04]  /*11f80*/  LDL R10, [R1+0xc6c] ;  /* 0x000c6c00010a7983 */ /* 0x000ee80000100800 */
[----:B------:R-:W3:Y:S01]  /*11f90*/  LDL R8, [R1+0xc70] ;  /* 0x000c700001087983 */ /* 0x000ee20000100800 */
[----:B------:R-:W-:Y:S01]  /*11fa0*/  PRMT R29, RZ, 0x7610, R29 ;  /* 0x00007610ff1d7816 */ /* 0x000fe2000000001d */
[----:B------:R1:W-:Y:S02]  /*11fb0*/  STL [R1+0x12d4], R3 ;  /* 0x0012d40301007387 */ /* 0x0003e40000100800 */
[----:B-1----:R-:W3:Y:S01]  /*11fc0*/  LDL R3, [R1+0xc60] ;  /* 0x000c600001037983 */ /* 0x002ee20000100800 */
[----:B----4-:R-:W-:-:S02]  /*11fd0*/  @!P1 IMAD.MOV.U32 R7, RZ, RZ, R24 ;  /* 0x000000ffff079224 */ /* 0x010fc400078e0018 */
[----:B------:R-:W-:Y:S02]  /*11fe0*/  @!P1 IMAD.MOV.U32 R6, RZ, RZ, R9 ;  /* 0x000000ffff069224 */ /* 0x000fe400078e0009 */
[----:B------:R-:W4:Y:S04]  /*11ff0*/  LDL R9, [R1+0xc5c] ;  /* 0x000c5c0001097983 */ /* 0x000f280000100800 */
[----:B------:R2:W4:Y:S02]  /*12000*/  @!P1 LDG.E.U16 R4, [R6.64] ;  /* 0x0000000806049981 */ /* 0x000524000c1e1500 */
[----:B--2---:R-:W-:Y:S02]  /*12010*/  @!P1 IMAD.MOV.U32 R6, RZ, RZ, R0 ;  /* 0x000000ffff069224 */ /* 0x004fe400078e0000 */
[----:B---3--:R-:W-:-:S05]  /*12020*/  @!P1 IMAD.MOV.U32 R7, RZ, RZ, R13 ;  /* 0x000000ffff079224 */ /* 0x008fca00078e000d */
[----:B------:R1:W2:Y:S02]  /*12030*/  @!P1 LDG.E.U16 R5, [R6.64] ;  /* 0x0000000806059981 */ /* 0x0002a4000c1e1500 */
[----:B-1----:R-:W-:Y:S02]  /*12040*/  @!P0 IMAD.MOV.U32 R6, RZ, RZ, R11 ;  /* 0x000000ffff068224 */ /* 0x002fe400078e000b */
[----:B------:R-:W-:-:S05]  /*12050*/  @!P0 IMAD.MOV.U32 R7, RZ, RZ, R12 ;  /* 0x000000ffff078224 */ /* 0x000fca00078e000c */
[----:B------:R1:W3:Y:S01]  /*12060*/  @!P0 LDG.E.U16 R29, [R6.64] ;  /* 0x00000008061d8981 */ /* 0x0002e2000c1e1500 */
[----:B------:R-:W-:Y:S02]  /*12070*/  PRMT R23, RZ, 0x7610, R23 ;  /* 0x00007610ff177816 */ /* 0x000fe40000000017 */
[----:B------:R-:W-:Y:S01]  /*12080*/  PRMT R22, RZ, 0x7610, R22 ;  /* 0x00007610ff167816 */ /* 0x000fe20000000016 */
[----:B-1----:R-:W-:Y:S02]  /*12090*/  @!P0 IMAD.MOV.U32 R6, RZ, RZ, R8 ;  /* 0x000000ffff068224 */ /* 0x002fe400078e0008 */
[----:B------:R-:W-:-:S05]  /*120a0*/  @!P0 IMAD.MOV.U32 R7, RZ, RZ, R10 ;  /* 0x000000ffff078224 */ /* 0x000fca00078e000a */
[----:B------:R1:W3:Y:S02]  /*120b0*/  @!P0 LDG.E.U16 R23, [R6.64] ;  /* 0x0000000806178981 */ /* 0x0002e4000c1e1500 */
[----:B-1----:R-:W-:Y:S02]  /*120c0*/  @!P0 IMAD.MOV.U32 R6, RZ, RZ, R3 ;  /* 0x000000ffff068224 */ /* 0x002fe400078e0003 */
[----:B----4-:R-:W-:Y:S01]  /*120d0*/  STL [R1+0x12d8], R4 ;  /* 0x0012d80401007387 */ /* 0x010fe20000100800 */
[----:B------:R-:W4:Y:S02]  /*120e0*/  LDL R2, [R1+0x460] ;  /* 0x0004600001027983 */ /* 0x000f240000100800 */
[----:B------:R-:W4:Y:S02]  /*120f0*/  LDL R0, [R1+0xc38] ;  /* 0x000c380001007983 */ /* 0x000f240000100800 */
[----:B------:R-:W-:-:S05]  /*12100*/  @!P0 IMAD.MOV.U32 R7, RZ, RZ, R9 ;  /* 0x000000ffff078224 */ /* 0x000fca00078e0009 */
[----:B------:R4:W4:Y:S04]  /*12110*/  @!P0 LDG.E.U16 R22, [R6.64] ;  /* 0x0000000806168981 */ /* 0x000928000c1e1500 */
[----:B--2---:R1:W-:Y:S04]  /*12120*/  STL [R1+0x12dc], R5 ;  /* 0x0012dc0501007387 */ /* 0x0043e80000100800 */
[----:B---3--:R-:W-:Y:S01]  /*12130*/  STL [R1+0x12e0], R29 ;  /* 0x0012e01d01007387 */ /* 0x008fe20000100800 */
[----:B------:R-:W2:Y:S02]  /*12140*/  LDL R8, [R1+0x450] ;  /* 0x0004500001087983 */ /* 0x000ea40000100800 */
[----:B-1----:R-:W3:Y:S01]  /*12150*/  LDL R5, [R1+0x454] ;  /* 0x0004540001057983 */ /* 0x002ee20000100800 */
[----:B------:R-:W-:-:S02]  /*12160*/  PRMT R21, RZ, 0x7610, R21 ;  /* 0x00007610ff157816 */ /* 0x000fc40000000015 */
[----:B------:R-:W-:Y:S01]  /*12170*/  PRMT R17, RZ, 0x7610, R17 ;  /* 0x00007610ff117816 */ /* 0x000fe20000000011 */
[----:B------:R-:W-:Y:S01]  /*12180*/  STL [R1+0x12e4], R23 ;  /* 0x0012e41701007387 */ /* 0x000fe20000100800 */
[----:B------:R-:W3:Y:S02]  /*12190*/  LDL R4, [R1+0x444] ;  /* 0x0004440001047983 */ /* 0x000ee40000100800 */
[----:B------:R-:W3:Y:S02]  /*121a0*/  LDL R3, [R1+0xc94] ;  /* 0x000c940001037983 */ /* 0x000ee40000100800 */
[----:B----4-:R-:W-:Y:S02]  /*121b0*/  @!P0 IMAD.MOV.U32 R7, RZ, RZ, R2 ;  /* 0x000000ffff078224 */ /* 0x010fe400078e0002 */
[----:B------:R-:W-:-:S05]  /*121c0*/  @!P0 IMAD.MOV.U32 R6, RZ, RZ, R0 ;  /* 0x000000ffff068224 */ /* 0x000fca00078e0000 */
[----:B------:R2:W4:Y:S04]  /*121d0*/  @!P0 LDG.E.U16 R21, [R6.64] ;  /* 0x0000000806158981 */ /* 0x000528000c1e1500 */
[----:B------:R-:W-:Y:S01]  /*121e0*/  STL [R1+0x12e8], R22 ;  /* 0x0012e81601007387 */ /* 0x000fe20000100800 */
[----:B------:R-:W4:Y:S02]  /*121f0*/  LDL R11, [R1+0xca8] ;  /* 0x000ca800010b7983 */ /* 0x000f240000100800 */
[----:B------:R-:W4:Y:S02]  /*12200*/  LDL R10, [R1+0xcbc] ;  /* 0x000cbc00010a7983 */ /* 0x000f240000100800 */
[----:B------:R-:W4:Y:S01]  /*12210*/  LDL R2, [R1+0xcc0] ;  /* 0x000cc00001027983 */ /* 0x000f220000100800 */
[----:B------:R-:W4:Y:S01]  /*12220*/  LDL R0, [R1+0xccc] ;  /* 0x000ccc0001007983 */ /* 0x000f220000100800 */
[----:B--2---:R-:W-:-:S02]  /*12230*/  @!P0 IMAD.MOV.U32 R7, RZ, RZ, R8 ;  /* 0x000000ffff078224 */ /* 0x004fc400078e0008 */
[----:B---3--:R-:W-:-:S05]  /*12240*/  @!P0 IMAD.MOV.U32 R6, RZ, RZ, R5 ;  /* 0x000000ffff068224 */ /* 0x008fca00078e0005 */
[----:B------:R1:W2:Y:S01]  /*12250*/  @!P0 LDG.E.U16 R17, [R6.64] ;  /* 0x0000000806118981 */ /* 0x0002a2000c1e1500 */
[----:B------:R-:W-:Y:S01]  /*12260*/  PRMT R15, RZ, 0x7610, R15 ;  /* 0x00007610ff0f7816 */ /* 0x000fe2000000000f */
[----:B------:R-:W-:Y:S02]  /*12270*/  @!P0 IMAD.MOV.U32 R9, RZ, RZ, R4 ;  /* 0x000000ffff098224 */ /* 0x000fe400078e0004 */
[----:B------:R-:W-:Y:S01]  /*12280*/  @!P0 IMAD.MOV.U32 R8, RZ, RZ, R3 ;  /* 0x000000ffff088224 */ /* 0x000fe200078e0003 */
[----:B-1----:R-:W-:-:S04]  /*12290*/  PRMT R6, RZ, 0x7610, R6 ;  /* 0x00007610ff067816 */ /* 0x002fc80000000006 */
[----:B------:R1:W3:Y:S04]  /*122a0*/  @!P0 LDG.E.U16 R15, [R8.64] ;  /* 0x00000008080f8981 */ /* 0x0002e8000c1e1500 */
[----:B----4-:R-:W-:Y:S01]  /*122b0*/  STL [R1+0x12ec], R21 ;  /* 0x0012ec1501007387 */ /* 0x010fe20000100800 */
[----:B------:R-:W4:Y:S02]  /*122c0*/  LDL R12, [R1+0xc88] ;  /* 0x000c8800010c7983 */ /* 0x000f240000100800 */
[----:B------:R-:W4:Y:S02]  /*122d0*/  LDL R5, [R1+0xca4] ;  /* 0x000ca40001057983 */ /* 0x000f240000100800 */
[----:B-1----:R-:W-:Y:S02]  /*122e0*/  @!P0 IMAD.MOV.U32 R8, RZ, RZ, R10 ;  /* 0x000000ffff088224 */ /* 0x002fe400078e000a */
[----:B------:R-:W-:-:S05]  /*122f0*/  @!P0 IMAD.MOV.U32 R9, RZ, RZ, R11 ;  /* 0x000000ffff098224 */ /* 0x000fca00078e000b */
[----:B------:R1:W4:Y:S04]  /*12300*/  @!P0 LDG.E.U16 R6, [R8.64] ;  /* 0x0000000808068981 */ /* 0x000328000c1e1500 */
[----:B--2---:R2:W-:Y:S01]  /*12310*/  STL [R1+0x12f0], R17 ;  /* 0x0012f01101007387 */ /* 0x0045e20000100800 */
[----:B------:R-:W2:Y:S02]  /*12320*/  LDL R4, [R1+0xcd0] ;  /* 0x000cd00001047983 */ /* 0x000ea40000100800 */
[----:B------:R-:W2:Y:S01]  /*12330*/  LDL R3, [R1+0xcdc] ;  /* 0x000cdc0001037983 */ /* 0x000ea20000100800 */
[----:B------:R-:W-:Y:S01]  /*12340*/  PRMT R7, RZ, 0x7610, R7 ;  /* 0x00007610ff077816 */ /* 0x000fe20000000007 */
[----:B------:R-:W-:Y:S02]  /*12350*/  @!P0 IMAD.MOV.U32 R10, RZ, RZ, R0 ;  /* 0x000000ffff0a8224 */ /* 0x000fe400078e0000 */
[----:B------:R-:W-:Y:S01]  /*12360*/  @!P0 IMAD.MOV.U32 R11, RZ, RZ, R2 ;  /* 0x000000ffff0b8224 */ /* 0x000fe200078e0002 */
[----:B-1----:R-:W-:-:S04]  /*12370*/  PRMT R8, RZ, 0x7610, R8 ;  /* 0x00007610ff087816 */ /* 0x002fc80000000008 */
[----:B------:R4:W2:Y:S01]  /*12380*/  @!P0 LDG.E.U16 R7, [R10.64] ;  /* 0x000000080a078981 */ /* 0x0008a2000c1e1500 */
[----:B------:R-:W-:-:S03]  /*12390*/  PRMT R9, RZ, 0x7610, R9 ;  /* 0x00007610ff097816 */ /* 0x000fc60000000009 */
[----:B---3--:R1:W-:Y:S01]  /*123a0*/  STL [R1+0x12f4], R15 ;  /* 0x0012f40f01007387 */ /* 0x0083e20000100800 */
[----:B----4-:R-:W-:Y:S02]  /*123b0*/  @!P0 IMAD.MOV.U32 R11, RZ, RZ, R12 ;  /* 0x000000ffff0b8224 */ /* 0x010fe400078e000c */
[----:B------:R-:W-:-:S05]  /*123c0*/  @!P0 IMAD.MOV.U32 R10, RZ, RZ, R5 ;  /* 0x000000ffff0a8224 */ /* 0x000fca00078e0005 */
[----:B------:R-:W3:Y:S04]  /*123d0*/  @!P0 LDG.E.U16 R8, [R10.64] ;  /* 0x000000080a088981 */ /* 0x000ee8000c1e1500 */
[----:B------:R-:W-:Y:S01]  /*123e0*/  STL [R1+0x12f8], R6 ;  /* 0x0012f80601007387 */ /* 0x000fe20000100800 */
[----:B------:R-:W4:Y:S02]  /*123f0*/  LDL R2, [R1+0xce0] ;  /* 0x000ce00001027983 */ /* 0x000f240000100800 */
[----:B------:R-:W4:Y:S02]  /*12400*/  LDL R0, [R1+0xcec] ;  /* 0x000cec0001007983 */ /* 0x000f240000100800 */
[----:B--2---:R-:W-:Y:S02]  /*12410*/  @!P0 IMAD.MOV.U32 R13, RZ, RZ, R4 ;  /* 0x000000ffff0d8224 */ /* 0x004fe400078e0004 */
[----:B------:R-:W-:-:S05]  /*12420*/  @!P0 IMAD.MOV.U32 R12, RZ, RZ, R3 ;  /* 0x000000ffff0c8224 */ /* 0x000fca00078e0003 */
[----:B------:R4:W2:Y:S04]  /*12430*/  @!P0 LDG.E.U16 R9, [R12.64] ;  /* 0x000000080c098981 */ /* 0x0008a8000c1e1500 */
[----:B------:R0:W-:Y:S01]  /*12440*/  STL [R1+0x12fc], R7 ;  /* 0x0012fc0701007387 */ /* 0x0001e20000100800 */
[----:B------:R-:W2:Y:S02]  /*12450*/  LDL R17, [R1+0xcf0] ;  /* 0x000cf00001117983 */ /* 0x000ea40000100800 */
[----:B-1----:R-:W2:Y:S01]  /*12460*/  LDL R15, [R1+0xcfc] ;  /* 0x000cfc00010f7983 */ /* 0x002ea20000100800 */
[----:B---3--:R1:W-:Y:S01]  /*12470*/  STL [R1+0x1300], R8 ;  /* 0x0013000801007387 */ /* 0x0083e20000100800 */
[----:B0-----:R-:W3:Y:S02]  /*12480*/  LDL R7, [R1+0xcb4] ;  /* 0x000cb40001077983 */ /* 0x001ee40000100800 */
[----:B------:R-:W3:Y:S02]  /*12490*/  LDL R6, [R1+0xd00] ;  /* 0x000d000001067983 */ /* 0x000ee40000100800 */
[----:B------:R-:W3:Y:S01]  /*124a0*/  LDL R5, [R1+0xd0c] ;  /* 0x000d0c0001057983 */ /* 0x000ee20000100800 */
[----:B-1----:R-:W3:Y:S01]  /*124b0*/  LDL R8, [R1+0xc98] ;  /* 0x000c980001087983 */ /* 0x002ee20000100800 */
[----:B----4-:R-:W-:-:S03]  /*124c0*/  @!P0 IMAD.MOV.U32 R13, RZ, RZ, R2 ;  /* 0x000000ffff0d8224 */ /* 0x010fc600078e0002 */
[----:B--2---:R-:W-:Y:S01]  /*124d0*/  STL [R1+0x1304], R9 ;  /* 0x0013040901007387 */ /* 0x004fe20000100800 */
[----:B------:R-:W2:Y:S02]  /*124e0*/  LDL R4, [R1+0xd10] ;  /* 0x000d100001047983 */ /* 0x000ea40000100800 */
[----:B------:R-:W4:Y:S01]  /*124f0*/  LDL R2, [R1+0xd1c] ;  /* 0x000d1c0001027983 */ /* 0x000f220000100800 */
[----:B------:R-:W-:Y:S01]  /*12500*/  PRMT R10, RZ, 0x7610, R10 ;  /* 0x00007610ff0a7816 */ /* 0x000fe2000000000a */
[----:B------:R-:W-:Y:S01]  /*12510*/  @!P0 IMAD.MOV.U32 R12, RZ, RZ, R0 ;  /* 0x000000ffff0c8224 */ /* 0x000fe200078e0000 */
[----:B------:R-:W-:Y:S02]  /*12520*/  PRMT R11, RZ, 0x7610, R11 ;  /* 0x00007610ff0b7816 */ /* 0x000fe4000000000b */
[----:B------:R-:W-:Y:S02]  /*12530*/  PRMT R14, RZ, 0x7610, R14 ;  /* 0x00007610ff0e7816 */ /* 0x000fe4000000000e */
[----:B------:R-:W-:-:S02]  /*12540*/  PRMT R16, RZ, 0x7610, R16 ;  /* 0x00007610ff107816 */ /* 0x000fc40000000010 */
[----:B------:R-:W-:Y:S01]  /*12550*/  PRMT R18, RZ, 0x7610, R18 ;  /* 0x00007610ff127816 */ /* 0x000fe20000000012 */
[----:B------:R0:W2:Y:S04]  /*12560*/  @!P0 LDG.E.U16 R10, [R12.64] ;  /* 0x000000080c0a8981 */ /* 0x0000a8000c1e1500 */
[----:B------:R-:W2:Y:S04]  /*12570*/  LDL R3, [R1+0xd28] ;  /* 0x000d280001037983 */ /* 0x000ea80000100800 */
[----:B------:R-:W2:Y:S01]  /*12580*/  LDL R0, [R1+0xd30] ;  /* 0x000d300001007983 */ /* 0x000ea20000100800 */
[----:B0-----:R-:W-:-:S02]  /*12590*/  @!P0 IMAD.MOV.U32 R12, RZ, RZ, R15 ;  /* 0x000000ffff0c8224 */ /* 0x001fc400078e000f */
[----:B------:R-:W-:-:S05]  /*125a0*/  @!P0 IMAD.MOV.U32 R13, RZ, RZ, R17 ;  /* 0x000000ffff0d8224 */ /* 0x000fca00078e0011 */
[----:B------:R3:W2:Y:S02]  /*125b0*/  @!P0 LDG.E.U16 R11, [R12.64] ;  /* 0x000000080c0b8981 */ /* 0x0006a4000c1e1500 */
[----:B---3--:R-:W-:Y:S02]  /*125c0*/  @!P0 IMAD.MOV.U32 R12, RZ, RZ, R7 ;  /* 0x000000ffff0c8224 */ /* 0x008fe400078e0007 */
[----:B------:R-:W-:-:S05]  /*125d0*/  @!P0 IMAD.MOV.U32 R13, RZ, RZ, R8 ;  /* 0x000000ffff0d8224 */ /* 0x000fca00078e0008 */
[----:B------:R0:W3:Y:S02]  /*125e0*/  @!P0 LDG.E.U16 R14, [R12.64] ;  /* 0x000000080c0e8981 */ /* 0x0000e4000c1e1500 */
[----:B0-----:R-:W-:Y:S02]  /*125f0*/  @!P0 IMAD.MOV.U32 R12, RZ, RZ, R5 ;  /* 0x000000ffff0c8224 */ /* 0x001fe400078e0005 */
[----:B------:R-:W-:-:S05]  /*12600*/  @!P0 IMAD.MOV.U32 R13, RZ, RZ, R6 ;  /* 0x000000ffff0d8224 */ /* 0x000fca00078e0006 */
[----:B------:R4:W3:Y:S02]  /*12610*/  @!P0 LDG.E.U16 R16, [R12.64] ;  /* 0x000000080c108981 */ /* 0x0008e4000c1e1500 */
[----:B----4-:R-:W-:Y:S02]  /*12620*/  @!P0 IMAD.MOV.U32 R12, RZ, RZ, R2 ;  /* 0x000000ffff0c8224 */ /* 0x010fe400078e0002 */
[----:B--2---:R-:W-:-:S05]  /*12630*/  @!P0 IMAD.MOV.U32 R13, RZ, RZ, R4 ;  /* 0x000000ffff0d8224 */ /* 0x004fca00078e0004 */
[----:B------:R0:W2:Y:S01]  /*12640*/  @!P0 LDG.E.U16 R18, [R12.64] ;  /* 0x000000080c128981 */ /* 0x0000a2000c1e1500 */
[----:B------:R-:W-:-:S03]  /*12650*/  PRMT R19, RZ, 0x7610, R19 ;  /* 0x00007610ff137816 */ /* 0x000fc60000000013 */
[----:B------:R-:W-:Y:S01]  /*12660*/  STL [R1+0x1308], R10 ;  /* 0x0013080a01007387 */ /* 0x000fe20000100800 */
[----:B0-----:R-:W-:Y:S02]  /*12670*/  @!P1 IMAD.MOV.U32 R12, RZ, RZ, R0 ;  /* 0x000000ffff0c9224 */ /* 0x001fe400078e0000 */
[----:B------:R-:W-:Y:S01]  /*12680*/  @!P1 IMAD.MOV.U32 R13, RZ, RZ, R3 ;  /* 0x000000ffff0d9224 */ /* 0x000fe200078e0003 */
[----:B------:R-:W-:Y:S04]  /*12690*/  STL [R1+0x130c], R11 ;  /* 0x00130c0b01007387 */ /* 0x000fe80000100800 */
[----:B------:R-:W4:Y:S04]  /*126a0*/  @!P1 LDG.E.U16 R19, [R12.64] ;  /* 0x000000080c139981 */ /* 0x000f28000c1e1500 */
[----:B---3--:R-:W-:Y:S04]  /*126b0*/  STL [R1+0x1310], R14 ;  /* 0x0013100e01007387 */ /* 0x008fe80000100800 */
[----:B------:R-:W-:Y:S01]  /*126c0*/  STL [R1+0x1314], R16 ;  /* 0x0013141001007387 */ /* 0x000fe20000100800 */
[----:B------:R-:W3:Y:S03]  /*126d0*/  LDL R2, [R1+0xd2c] ;  /* 0x000d2c0001027983 */ /* 0x000ee60000100800 */
[----:B--2---:R0:W-:Y:S01]  /*126e0*/  STL [R1+0x1318], R18 ;  /* 0x0013181201007387 */ /* 0x0041e20000100800 */
[----:B------:R-:W2:Y:S03]  /*126f0*/  LDL R3, [R1+0xd20] ;  /* 0x000d200001037983 */ /* 0x000ea60000100800 */
[----:B0-----:R-:W2:Y:S01]  /*12700*/  LDL.LU R18, [R1+0x35c] ;  /* 0x00035c0001127983 */ /* 0x001ea20000300800 */
        /* <DEDUP_REMOVED lines=16> */
[----:B------:R-:W2:Y:S01]  /*12810*/  LDL.LU R5, [R1+0x80] ;  /* 0x0000800001057983 */ /* 0x000ea20000300800 */
[----:B------:R-:W-:Y:S01]  /*12820*/  PRMT R20, RZ, 0x7610, R20 ;  /* 0x00007610ff147816 */ /* 0x000fe20000000014 */
[----:B----4-:R0:W-:Y:S02]  /*12830*/  STL [R1+0x131c], R19 ;  /* 0x00131c1301007387 */ /* 0x0101e40000100800 */
[----:B0-----:R-:W4:Y:S01]  /*12840*/  LDL.LU R19, [R1+0x364] ;  /* 0x0003640001137983 */ /* 0x001f220000300800 */
[----:B------:R-:W4:Y:S02]  /*12850*/  LDL.LU R4, [R1+0x74] ;  /* 0x0000740001047983 */ /* 0x000f240000300800 */
[----:B---3--:R-:W-:-:S02]  /*12860*/  @!P0 IMAD.MOV.U32 R12, RZ, RZ, R2 ;  /* 0x000000ffff0c8224 */ /* 0x008fc400078e0002 */
[----:B--2---:R-:W-:Y:S02]  /*12870*/  @!P0 IMAD.MOV.U32 R13, RZ, RZ, R3 ;  /* 0x000000ffff0d8224 */ /* 0x004fe400078e0003 */
[----:B------:R-:W2:Y:S01]  /*12880*/  LDL.LU R3, [R1+0x60] ;  /* 0x0000600001037983 */ /* 0x000ea20000300800 */
[----:B------:R-:W3:Y:S02]  /*12890*/  LDL.LU R2, [R1+0x58] ;  /* 0x0000580001027983 */ /* 0x000ee40000300800 */
[----:B------:R-:W2:Y:S02]  /*128a0*/  LDL.LU R27, [R1+0x43c] ;  /* 0x00043c00011b7983 */ /* 0x000ea40000300800 */
[----:B------:R-:W2:Y:S01]  /*128b0*/  LDL.LU R26, [R1+0x438] ;  /* 0x00043800011a7983 */ /* 0x000ea20000300800 */
[----:B------:R0:W2:Y:S04]  /*128c0*/  @!P0 LDG.E.U16 R20, [R12.64] ;  /* 0x000000080c148981 */ /* 0x0000a8000c1e1500 */
[----:B0-----:R-:W2:Y:S01]  /*128d0*/  LDL.LU R12, [R1+0x3ac] ;  /* 0x0003ac00010c7983 */ /* 0x001ea20000300800 */
[----:B------:R-:W3:Y:S03]  /*128e0*/  LDL.LU R13, [R1+0x3a4] ;  /* 0x0003a400010d7983 */ /* 0x000ee60000300800 */
[----:B--2---:R-:W-:Y:S01]  /*128f0*/  STS.U16 [R25+0x2600], R12 ;  /* 0x0026000c19007388 */ /* 0x004fe20000000400 */
[----:B---3--:R-:W-:Y:S02]  /*12900*/  STS.U16 [R25+0x2680], R13 ;  /* 0x0026800d19007388 */ /* 0x008fe40000000400 */
[----:B----4-:R-:W-:Y:S02]  /*12910*/  STS.U16 [R25+0x2e00], R19 ;  /* 0x002e001319007388 */ /* 0x010fe40000000400 */
        /* <DEDUP_REMOVED lines=9> */
[----:B------:R-:W-:Y:S01]  /*129b0*/  STS.U16 [R25+0x5600], R6 ;  /* 0x0056000619007388 */ /* 0x000fe20000000400 */
[----:B------:R-:W-:Y:S02]  /*129c0*/  STS.U16 [R25+0x5680], R15 ;  /* 0x0056800f19007388 */ /* 0x000fe40000000400 */
[----:B------:R1:W-:Y:S02]  /*129d0*/  STS.U16 [R25+0x5e00], R24 ;  /* 0x005e001819007388 */ /* 0x0003e40000000400 */
[----:B------:R-:W-:Y:S01]  /*129e0*/  STS.U16 [R25+0x5e80], R17 ;  /* 0x005e801119007388 */ /* 0x000fe20000000400 */
[----:B------:R-:W-:Y:S01]  /*129f0*/  STS.U16 [R25+0x6600], R21 ;  /* 0x0066001519007388 */ /* 0x000fe20000000400 */
[----:B------:R-:W-:Y:S02]  /*12a00*/  STS.U16 [R25+0x6680], R22 ;  /* 0x0066801619007388 */ /* 0x000fe40000000400 */
[----:B------:R-:W-:Y:S02]  /*12a10*/  STS.U16 [R25+0x6e00], R23 ;  /* 0x006e001719007388 */ /* 0x000fe40000000400 */
[----:B------:R-:W-:Y:S01]  /*12a20*/  STS.U16 [R25+0x6e80], R29 ;  /* 0x006e801d19007388 */ /* 0x000fe20000000400 */
[----:B------:R-:W-:Y:S04]  /*12a30*/  STL [R1+0x1320], R20 ;  /* 0x0013201401007387 */ /* 0x000fe80000100800 */
[----:B------:R-:W-:Y:S01]  /*12a40*/  STS.U16 [R25+0x7600], R5 ;  /* 0x0076000519007388 */ /* 0x000fe20000000400 */
[----:B0-----:R-:W2:Y:S02]  /*12a50*/  LDL.LU R0, [R1+0x434] ;  /* 0x0004340001007983 */ /* 0x001ea40000300800 */
[----:B------:R-:W-:Y:S02]  /*12a60*/  STS.U16 [R25+0x7680], R4 ;  /* 0x0076800419007388 */ /* 0x000fe40000000400 */
[----:B-1----:R-:W3:Y:S01]  /*12a70*/  LDL.LU R24, [R1+0x430] ;  /* 0x0004300001187983 */ /* 0x002ee20000300800 */
[----:B------:R-:W-:Y:S01]  /*12a80*/  STS.U16 [R25+0x7e00], R3 ;  /* 0x007e000319007388 */ /* 0x000fe20000000400 */
[----:B------:R-:W-:Y:S03]  /*12a90*/  STS.U16 [R25+0x7e80], R2 ;  /* 0x007e800219007388 */ /* 0x000fe60000000400 */
[----:B------:R0:W-:Y:S04]  /*12aa0*/  STL [R1+0x1324], R25 ;  /* 0x0013241901007387 */ /* 0x0001e80000100800 */
[----:B0-----:R-:W4:Y:S04]  /*12ab0*/  LDL.LU R25, [R1+0x428] ;  /* 0x0004280001197983 */ /* 0x001f280000300800 */
[----:B------:R-:W0:Y:S02]  /*12ac0*/  S2R R28, SR_TID.X ;  /* 0x00000000001c7919 */ /* 0x000e240000002100 */
[----:B0-----:R-:W-:-:S05]  /*12ad0*/  LOP3.LUT R28, R28, 0x3f, RZ, 0xc0, !PT ;  /* 0x0000003f1c1c7812 */ /* 0x001fca00078ec0ff */
[----:B------:R-:W-:Y:S01]  /*12ae0*/  IMAD.SHL.U32 R28, R28, 0x2, RZ ;  /* 0x000000021c1c7824 */ /* 0x000fe200078e00ff */
[----:B----4-:R0:W-:Y:S04]  /*12af0*/  STL [R1+0x1328], R25 ;  /* 0x0013281901007387 */ /* 0x0101e80000100800 */
[----:B0-----:R-:W4:Y:S01]  /*12b00*/  LDL.LU R25, [R1+0x42c] ;  /* 0x00042c0001197983 */ /* 0x001f220000300800 */
[----:B------:R-:W-:Y:S01]  /*12b10*/  LOP3.LUT R12, R28, 0x70, RZ, 0x3c, !PT ;  /* 0x000000701c0c7812 */ /* 0x000fe200078e3cff */
[----:B------:R-:W4:Y:S02]  /*12b20*/  LDL.LU R20, [R1+0x3e8] ;  /* 0x0003e80001147983 */ /* 0x000f240000300800 */
[----:B------:R-:W4:Y:S01]  /*12b30*/  LDL.LU R19, [R1+0x3e4] ;  /* 0x0003e40001137983 */ /* 0x000f220000300800 */
[----:B------:R-:W4:Y:S01]  /*12b40*/  LDL.LU R18, [R1+0x3a0] ;  /* 0x0003a00001127983 */ /* 0x000f220000300800 */
[----:B------:R-:W4:Y:S03]  /*12b50*/  LDL.LU R16, [R1+0x39c] ;  /* 0x00039c0001107983 */ /* 0x000f260000300800 */
[----:B------:R-:W-:Y:S01]  /*12b60*/  STS.U16 [R12+0x700], R27 ;  /* 0x0007001b0c007388 */ /* 0x000fe20000000400 */
[----:B------:R-:W4:Y:S02]  /*12b70*/  LDL.LU R14, [R1+0x358] ;  /* 0x00035800010e7983 */ /* 0x000f240000300800 */
[----:B------:R0:W-:Y:S02]  /*12b80*/  STS.U16 [R12+0x780], R26 ;  /* 0x0007801a0c007388 */ /* 0x0001e40000000400 */
[----:B------:R-:W4:Y:S01]  /*12b90*/  LDL.LU R11, [R1+0x354] ;  /* 0x00035400010b7983 */ /* 0x000f220000300800 */
[----:B0-----:R-:W4:Y:S01]  /*12ba0*/  LDL.LU R26, [R1+0x310] ;  /* 0x00031000011a7983 */ /* 0x001f220000300800 */
[----:B------:R-:W4:Y:S02]  /*12bb0*/  LDL.LU R10, [R1+0x30c] ;  /* 0x00030c00010a7983 */ /* 0x000f240000300800 */
[----:B------:R-:W4:Y:S02]  /*12bc0*/  LDL.LU R9, [R1+0x2d0] ;  /* 0x0002d00001097983 */ /* 0x000f240000300800 */
[----:B------:R-:W4:Y:S01]  /*12bd0*/  LDL.LU R8, [R1+0x2cc] ;  /* 0x0002cc0001087983 */ /* 0x000f220000300800 */
[----:B------:R-:W4:Y:S01]  /*12be0*/  LDL.LU R7, [R1+0x290] ;  /* 0x0002900001077983 */ /* 0x000f220000300800 */
        /* <DEDUP_REMOVED lines=11> */
[----:B------:R-:W4:Y:S04]  /*12ca0*/  LDL.LU R2, [R1+0x6c] ;  /* 0x00006c0001027983 */ /* 0x000f280000300800 */
[----:B--2---:R0:W-:Y:S01]  /*12cb0*/  STS.U16 [R12+0xf00], R0 ;  /* 0x000f00000c007388 */ /* 0x0041e20000000400 */
[----:B------:R-:W2:Y:S02]  /*12cc0*/  LDL.LU R27, [R1+0x68] ;  /* 0x00006800011b7983 */ /* 0x000ea40000300800 */
[----:B---3--:R1:W-:Y:S01]  /*12cd0*/  STS.U16 [R12+0xf80], R24 ;  /* 0x000f80180c007388 */ /* 0x0083e20000000400 */
[----:B0-----:R-:W3:Y:S01]  /*12ce0*/  LDL.LU R0, [R1+0x50] ;  /* 0x0000500001007983 */ /* 0x001ee20000300800 */
[----:B------:R-:W2:Y:S02]  /*12cf0*/  LDL.LU R28, [R1+0x3c] ;  /* 0x00003c00011c7983 */ /* 0x000ea40000300800 */
[----:B-1----:R-:W2:Y:S01]  /*12d00*/  LDL.LU R24, [R1+0x2c] ;  /* 0x00002c0001187983 */ /* 0x002ea20000300800 */
[----:B----4-:R0:W-:Y:S04]  /*12d10*/  STS.U16 [R12+0x1700], R25 ;  /* 0x001700190c007388 */ /* 0x0101e80000000400 */
[----:B0-----:R-:W4:Y:S04]  /*12d20*/  LDL.LU R25, [R1+0x1328] ;  /* 0x0013280001197983 */ /* 0x001f280000300800 */
[----:B----4-:R0:W-:Y:S01]  /*12d30*/  STS.U16 [R12+0x1780], R25 ;  /* 0x001780190c007388 */ /* 0x0101e20000000400 */
[----:B------:R1:W-:Y:S02]  /*12d40*/  STS.U16 [R12+0x1f00], R20 ;  /* 0x001f00140c007388 */ /* 0x0003e40000000400 */
[----:B------:R4:W-:Y:S02]  /*12d50*/  STS.U16 [R12+0x1f80], R19 ;  /* 0x001f80130c007388 */ /* 0x0009e40000000400 */
[----:B------:R0:W-:Y:S01]  /*12d60*/  STS.U16 [R12+0x2700], R18 ;  /* 0x002700120c007388 */ /* 0x0001e20000000400 */
[----:B------:R0:W-:Y:S01]  /*12d70*/  STS.U16 [R12+0x2780], R16 ;  /* 0x002780100c007388 */ /* 0x0001e20000000400 */
[----:B------:R0:W-:Y:S02]  /*12d80*/  STS.U16 [R12+0x2f00], R14 ;  /* 0x002f000e0c007388 */ /* 0x0001e40000000400 */
[----:B------:R0:W-:Y:S02]  /*12d90*/  STS.U16 [R12+0x2f80], R11 ;  /* 0x002f800b0c007388 */ /* 0x0001e40000000400 */
[----:B------:R0:W-:Y:S01]  /*12da0*/  STS.U16 [R12+0x3700], R26 ;  /* 0x0037001a0c007388 */ /* 0x0001e20000000400 */
[----:B------:R0:W-:Y:S01]  /*12db0*/  STS.U16 [R12+0x3780], R10 ;  /* 0x0037800a0c007388 */ /* 0x0001e20000000400 */
        /* <DEDUP_REMOVED lines=15> */
[----:B--2---:R-:W-:Y:S01]  /*12eb0*/  STS.U16 [R12+0x7780], R27 ;  /* 0x0077801b0c007388 */ /* 0x004fe20000000400 */
[----:B---3--:R-:W-:Y:S02]  /*12ec0*/  STS.U16 [R12+0x7f00], R0 ;  /* 0x007f00000c007388 */ /* 0x008fe40000000400 */
[----:B------:R2:W-:Y:S01]  /*12ed0*/  STS.U16 [R12+0x7f80], R28 ;  /* 0x007f801c0c007388 */ /* 0x0005e20000000400 */
[----:B0-----:R-:W3:Y:S01]  /*12ee0*/  LDL.LU R25, [R1+0x1324] ;  /* 0x0013240001197983 */ /* 0x001ee20000300800 */
[----:B-1----:R-:W3:Y:S02]  /*12ef0*/  LDL.LU R20, [R1+0x1320] ;  /* 0x0013200001147983 */ /* 0x002ee40000300800 */
[----:B----4-:R-:W4:Y:S02]  /*12f00*/  LDL.LU R19, [R1+0x131c] ;  /* 0x00131c0001137983 */ /* 0x010f240000300800 */
[----:B------:R-:W3:Y:S01]  /*12f10*/  LDL.LU R18, [R1+0x1318] ;  /* 0x0013180001127983 */ /* 0x000ee20000300800 */
[----:B------:R-:W3:Y:S01]  /*12f20*/  LDL.LU R16, [R1+0x1314] ;  /* 0x0013140001107983 */ /* 0x000ee20000300800 */
[----:B------:R-:W3:Y:S02]  /*12f30*/  LDL.LU R14, [R1+0x1310] ;  /* 0x00131000010e7983 */ /* 0x000ee40000300800 */
[----:B------:R-:W3:Y:S02]  /*12f40*/  LDL.LU R11, [R1+0x130c] ;  /* 0x00130c00010b7983 */ /* 0x000ee40000300800 */
[----:B------:R-:W3:Y:S01]  /*12f50*/  LDL.LU R26, [R1+0x28] ;  /* 0x00002800011a7983 */ /* 0x000ee20000300800 */
[----:B------:R-:W3:Y:S04]  /*12f60*/  LDL.LU R10, [R1+0x1308] ;  /* 0x00130800010a7983 */ /* 0x000ee80000300800 */
[----:B--2---:R-:W0:Y:S01]  /*12f70*/  S2R R28, SR_TID.X ;  /* 0x00000000001c7919 */ /* 0x004e220000002100 */
[----:B------:R-:W2:Y:S02]  /*12f80*/  LDL.LU R9, [R1+0x1304] ;  /* 0x0013040001097983 */ /* 0x000ea40000300800 */
[----:B------:R-:W2:Y:S02]  /*12f90*/  LDL.LU R8, [R1+0x1300] ;  /* 0x0013000001087983 */ /* 0x000ea40000300800 */
[----:B------:R-:W2:Y:S01]  /*12fa0*/  LDL.LU R7, [R1+0x12fc] ;  /* 0x0012fc0001077983 */ /* 0x000ea20000300800 */
[----:B------:R-:W2:Y:S01]  /*12fb0*/  LDL.LU R6, [R1+0x12f8] ;  /* 0x0012f80001067983 */ /* 0x000ea20000300800 */
[----:B------:R-:W3:Y:S02]  /*12fc0*/  LDL.LU R13, [R1+0x1c] ;  /* 0x00001c00010d7983 */ /* 0x000ee40000300800 */
[----:B------:R-:W3:Y:S02]  /*12fd0*/  LDL.LU R15, [R1+0x12f4] ;  /* 0x0012f400010f7983 */ /* 0x000ee40000300800 */
[----:B------:R-:W3:Y:S01]  /*12fe0*/  LDL.LU R17, [R1+0x12f0] ;  /* 0x0012f00001117983 */ /* 0x000ee20000300800 */
[----:B------:R-:W3:Y:S01]  /*12ff0*/  LDL.LU R21, [R1+0x12ec] ;  /* 0x0012ec0001157983 */ /* 0x000ee20000300800 */
[----:B------:R-:W3:Y:S02]  /*13000*/  LDL.LU R22, [R1+0x12e8] ;  /* 0x0012e80001167983 */ /* 0x000ee40000300800 */
[----:B------:R-:W3:Y:S02]  /*13010*/  LDL.LU R23, [R1+0x12e4] ;  /* 0x0012e40001177983 */ /* 0x000ee40000300800 */
[----:B------:R-:W3:Y:S01]  /*13020*/  LDL.LU R29, [R1+0x12e0] ;  /* 0x0012e000011d7983 */ /* 0x000ee20000300800 */
[----:B------:R-:W4:Y:S01]  /*13030*/  LDL.LU R5, [R1+0x12dc] ;  /* 0x0012dc0001057983 */ /* 0x000f220000300800 */
[----:B------:R-:W4:Y:S02]  /*13040*/  LDL.LU R4, [R1+0x12d8] ;  /* 0x0012d80001047983 */ /* 0x000f240000300800 */
[----:B------:R-:W4:Y:S02]  /*13050*/  LDL.LU R3, [R1+0x12d4] ;  /* 0x0012d40001037983 */ /* 0x000f240000300800 */
[----:B------:R-:W4:Y:S01]  /*13060*/  LDL.LU R2, [R1+0x12d0] ;  /* 0x0012d00001027983 */ /* 0x000f220000300800 */
[----:B------:R-:W4:Y:S01]  /*13070*/  LDL.LU R27, [R1+0x12cc] ;  /* 0x0012cc00011b7983 */ /* 0x000f220000300800 */
[----:B------:R-:W4:Y:S01]  /*13080*/  LDL.LU R0, [R1+0x12c8] ;  /* 0x0012c80001007983 */ /* 0x000f220000300800 */
[----:B0-----:R-:W-:-:S05]  /*13090*/  LOP3.LUT R28, R28, 0x3f, RZ, 0xc0, !PT ;  /* 0x0000003f1c1c7812 */ /* 0x001fca00078ec0ff */
[----:B------:R-:W-:-:S05]  /*130a0*/  IMAD.SHL.U32 R28, R28, 0x2, RZ ;  /* 0x000000021c1c7824 */ /* 0x000fca00078e00ff */
[----:B------:R0:W-:Y:S04]  /*130b0*/  STS.U16 [R28+0x8080], R24 ;  /* 0x008080181c007388 */ /* 0x0001e80000000400 */
[----:B0-----:R-:W4:Y:S04]  /*130c0*/  LDL.LU R24, [R1+0x12c4] ;  /* 0x0012c40001187983 */ /* 0x001f280000300800 */
[----:B--2---:R-:W-:Y:S04]  /*130d0*/  STS.U16 [R28+0x8800], R6 ;  /* 0x008800061c007388 */ /* 0x004fe80000000400 */
[----:B---3--:R0:W-:Y:S02]  /*130e0*/  STS.U16 [R28+0x8000], R29 ;  /* 0x0080001d1c007388 */ /* 0x0081e40000000400 */
[----:B0-----:R-:W-:-:S02]  /*130f0*/  LOP3.LUT R29, R28, 0x10, RZ, 0x3c, !PT ;  /* 0x000000101c1d7812 */ /* 0x001fc400078e3cff */
[----:B----4-:R0:W-:Y:S03]  /*13100*/  STS.U16 [R28+0x8880], R24 ;  /* 0x008880181c007388 */ /* 0x0101e60000000400 */
[----:B------:R-:W-:Y:S02]  /*13110*/  STS.U16 [R29+0x8100], R23 ;  /* 0x008100171d007388 */ /* 0x000fe40000000400 */
[----:B------:R1:W-:Y:S02]  /*13120*/  STS.U16 [R29+0x8180], R26 ;  /* 0x0081801a1d007388 */ /* 0x0003e40000000400 */
[----:B------:R2:W-:Y:S01]  /*13130*/  STS.U16 [R29+0x8980], R0 ;  /* 0x008980001d007388 */ /* 0x0005e20000000400 */
[----:B------:R3:W-:Y:S04]  /*13140*/  STS.U16 [R29+0x8900], R7 ;  /* 0x008900071d007388 */ /* 0x0007e80000000400 */
[----:B0-----:R-:W4:Y:S01]  /*13150*/  LDL.LU R24, [R1+0x12c0] ;  /* 0x0012c00001187983 */ /* 0x001f220000300800 */
[----:B------:R-:W4:Y:S02]  /*13160*/  LDL.LU R6, [R1+0x20] ;  /* 0x0000200001067983 */ /* 0x000f240000300800 */
[----:B-1----:R-:W4:Y:S02]  /*13170*/  LDL.LU R26, [R1+0x12bc] ;  /* 0x0012bc00011a7983 */ /* 0x002f240000300800 */
[----:B--2---:R-:W2:Y:S01]  /*13180*/  LDL.LU R0, [R1+0x12b8] ;  /* 0x0012b80001007983 */ /* 0x004ea20000300800 */
[----:B---3--:R-:W3:Y:S01]  /*13190*/  LDL.LU R29, [R1+0x12b4] ;  /* 0x0012b400011d7983 */ /* 0x008ee20000300800 */
[----:B------:R-:W2:Y:S03]  /*131a0*/  LDL.LU R7, [R1+0x24] ;  /* 0x0000240001077983 */ /* 0x000ea60000300800 */
[----:B------:R-:W0:Y:S02]  /*131b0*/  S2R R28, SR_TID.X ;  /* 0x00000000001c7919 */ /* 0x000e240000002100 */
[----:B0-----:R-:W-:-:S05]  /*131c0*/  LOP3.LUT R28, R28, 0x3f, RZ, 0xc0, !PT ;  /* 0x0000003f1c1c7812 */ /* 0x001fca00078ec0ff */
[----:B------:R-:W-:-:S05]  /*131d0*/  IMAD.SHL.U32 R23, R28, 0x2, RZ ;  /* 0x000000021c177824 */ /* 0x000fca00078e00ff */
[----:B------:R-:W-:-:S05]  /*131e0*/  LOP3.LUT R23, R23, 0x20, RZ, 0x3c, !PT ;  /* 0x0000002017177812 */ /* 0x000fca00078e3cff */
[----:B------:R-:W-:Y:S04]  /*131f0*/  STS.U16 [R23+0x8200], R22 ;  /* 0x0082001617007388 */ /* 0x000fe80000000400 */
[----:B--2---:R-:W-:Y:S01]  /*13200*/  STS.U16 [R23+0x8280], R7 ;  /* 0x0082800717007388 */ /* 0x004fe20000000400 */
[----:B------:R0:W-:Y:S03]  /*13210*/  STS.U16 [R23+0x8a80], R27 ;  /* 0x008a801b17007388 */ /* 0x0001e60000000400 */
[----:B0-----:R-:W2:Y:S01]  /*13220*/  LDL.LU R27, [R1+0x12b0] ;  /* 0x0012b000011b7983 */ /* 0x001ea20000300800 */
[----:B------:R-:W-:Y:S02]  /*13230*/  IMAD.SHL.U32 R28, R28, 0x2, RZ ;  /* 0x000000021c1c7824 */ /* 0x000fe400078e00ff */
[----:B------:R-:W-:Y:S03]  /*13240*/  STS.U16 [R23+0x8a00], R9 ;  /* 0x008a000917007388 */ /* 0x000fe60000000400 */
[----:B------:R-:W-:-:S05]  /*13250*/  LOP3.LUT R28, R28, 0x30, RZ, 0x3c, !PT ;  /* 0x000000301c1c7812 */ /* 0x000fca00078e3cff */
[----:B------:R-:W-:Y:S01]  /*13260*/  STS.U16 [R28+0x8300], R21 ;  /* 0x008300151c007388 */ /* 0x000fe20000000400 */
[----:B----4-:R-:W-:Y:S02]  /*13270*/  STS.U16 [R28+0x8380], R6 ;  /* 0x008380061c007388 */ /* 0x010fe40000000400 */
[----:B------:R0:W-:Y:S02]  /*13280*/  STS.U16 [R28+0x8b80], R2 ;  /* 0x008b80021c007388 */ /* 0x0001e40000000400 */
[----:B------:R-:W-:Y:S01]  /*13290*/  STS.U16 [R28+0x8b00], R10 ;  /* 0x008b000a1c007388 */ /* 0x000fe20000000400 */
[----:B---3--:R-:W-:Y:S01]  /*132a0*/  STS.U16 [R29+0x8400], R17 ;  /* 0x008400111d007388 */ /* 0x008fe20000000400 */
[----:B------:R-:W-:Y:S02]  /*132b0*/  STS.U16 [R29+0x8480], R13 ;  /* 0x0084800d1d007388 */ /* 0x000fe40000000400 */
[----:B------:R-:W-:Y:S01]  /*132c0*/  STS.U16 [R29+0x8c80], R3 ;  /* 0x008c80031d007388 */ /* 0x000fe20000000400 */
[----:B0-----:R-:W3:Y:S01]  /*132d0*/  LDL R2, [R1+0x110] ;  /* 0x0001100001027983 */ /* 0x001ee20000100800 */
[----:B------:R0:W-:Y:S03]  /*132e0*/  STS.U16 [R29+0x8c00], R11 ;  /* 0x008c000b1d007388 */ /* 0x0001e60000000400 */
[----:B0-----:R-:W0:Y:S04]  /*132f0*/  S2R R29, SR_TID.X ;  /* 0x00000000001d7919 */ /* 0x001e280000002100 */
[----:B--2---:R-:W-:Y:S01]  /*13300*/  STS.U16 [R27+0x8500], R15 ;  /* 0x0085000f1b007388 */ /* 0x004fe20000000400 */
[----:B------:R1:W-:Y:S03]  /*13310*/  STS.U16 [R27+0x8580], R0 ;  /* 0x008580001b007388 */ /* 0x0003e60000000400 */
[----:B-1----:R-:W2:Y:S01]  /*13320*/  LDL R0, [R1+0x114] ;  /* 0x0001140001007983 */ /* 0x002ea20000100800 */
        /* <DEDUP_REMOVED lines=10> */
[----:B------:R-:W-:Y:S01]  /*133d0*/  BAR.SYNC.DEFER_BLOCKING 0x0 ;  /* 0x0000000000007b1d */ /* 0x000fe20000010000 */
[C---:B0-----:R-:W-:Y:S01]  /*133e0*/  LOP3.LUT R9, R29.reuse, 0x7, RZ, 0xc0, !PT ;  /* 0x000000071d097812 */ /* 0x041fe200078ec0ff */
[----:B------:R-:W-:-:S04]  /*133f0*/  IMAD.SHL.U32 R21, R29, 0x2, RZ ;  /* 0x000000021d157824 */ /* 0x000fc800078e00ff */
[----:B------:R-:W-:-:S05]  /*13400*/  IMAD R9, R9, 0x110, RZ ;  /* 0x0000011009097824 */ /* 0x000fca00078e02ff */
[----:B------:R-:W-:Y:S01]  /*13410*/  LOP3.LUT R9, R9, 0x30, R21, 0x78, !PT ;  /* 0x0000003009097812 */ /* 0x000fe200078e7815 */
[----:B---3--:R-:W0:Y:S04]  /*13420*/  LDSM.16.MT88.4 R4, [R2] ;  /* 0x000000000204783b */ /* 0x008e280000004200 */
[----:B------:R-:W1:Y:S04]  /*13430*/  LDSM.16.M88.4 R12, [R9+0x8000] ;  /* 0x00800000090c783b */ /* 0x000e680000000200 */
[----:B------:R-:W3:Y:S04]  /*13440*/  LDSM.16.M88.4 R16, [R9+0x8800] ;  /* 0x008800000910783b */ /* 0x000ee80000000200 */
[----:B------:R-:W4:Y:S04]  /*13450*/  LDSM.16.MT88.4 R20, [R2+0x80] ;  /* 0x000080000214783b */ /* 0x000f280000004200 */
[----:B0-----:R-:W-:Y:S01]  /*13460*/  STL.64 [R1+0x12a8], R6 ;  /* 0x0012a80601007387 */ /* 0x001fe20000100a00 */
[----:B------:R-:W-:Y:S02]  /*13470*/  STL.64 [R1+0x12a0], R4 ;  /* 0x0012a00401007387 */ /* 0x000fe40000100a00 */
[----:B-1----:R-:W-:Y:S02]  /*13480*/  STL [R1+0x124c], R14 ;  /* 0x00124c0e01007387 */ /* 0x002fe40000100800 */
[----:B------:R-:W-:Y:S01]  /*13490*/  STL [R1+0x1248], R15 ;  /* 0x0012480f01007387 */ /* 0x000fe20000100800 */
[----:B---3--:R-:W-:Y:S01]  /*134a0*/  STL [R1+0x1244], R18 ;  /* 0x0012441201007387 */ /* 0x008fe20000100800 */
[----:B------:R-:W-:Y:S02]  /*134b0*/  STL [R1+0x1240], R19 ;  /* 0x0012401301007387 */ /* 0x000fe40000100800 */
[----:B------:R-:W-:Y:S02]  /*134c0*/  STL.64 [R1+0x1298], R16 ;  /* 0x0012981001007387 */ /* 0x000fe40000100a00 */
[----:B----4-:R-:W-:Y:S01]  /*134d0*/  STL.64 [R1+0x1290], R22 ;  /* 0x0012901601007387 */ /* 0x010fe20000100a00 */
[----:B------:R-:W-:Y:S04]  /*134e0*/  STL.64 [R1+0x1288], R20 ;  /* 0x0012881401007387 */ /* 0x000fe80000100a00 */
[----:B------:R-:W-:Y:S04]  /*134f0*/  LDSM.16.MT88.4 R4, [R2+0x1000] ;  /* 0x001000000204783b */ /* 0x000fe80000004200 */
[----:B--2---:R-:W0:Y:S04]  /*13500*/  LDSM.16.MT88.4 R8, [R0] ;  /* 0x000000000008783b */ /* 0x004e280000004200 */
[----:B0-----:R-:W-:Y:S01]  /*13510*/  STL.64 [R1+0x1270], R10 ;  /* 0x0012700a01007387 */ /* 0x001fe20000100a00 */
[----:B------:R-:W-:Y:S02]  /*13520*/  STL.64 [R1+0x1268], R8 ;  /* 0x0012680801007387 */ /* 0x000fe40000100a00 */
[----:B------:R-:W0:Y:S04]  /*13530*/  LDSM.16.MT88.4 R8, [R0+0x80] ;  /* 0x000080000008783b */ /* 0x000e280000004200 */
[----:B------:R-:W2:Y:S01]  /*13540*/  LDL.LU.64 R16, [R1+0x180] ;  /* 0x0001800001107983 */ /* 0x000ea20000300a00 */
[----:B0-----:R0:W-:Y:S01]  /*13550*/  STL.64 [R1], R8 ;  /* 0x0000000801007387 */ /* 0x0011e20000100a00 */
[----:B------:R1:W-:Y:S02]  /*13560*/  STL.64 [R1+0x8], R10 ;  /* 0x0000080a01007387 */ /* 0x0003e40000100a00 */
[----:B------:R-:W2:Y:S02]  /*13570*/  LDL.LU.64 R18, [R1+0x188] ;  /* 0x0001880001127983 */ /* 0x000ea40000300a00 */
[----:B------:R-:W-:Y:S01]  /*13580*/  STL.64 [R1+0x30], R4 ;  /* 0x0000300401007387 */ /* 0x000fe20000100a00 */
[----:B------:R-:W-:Y:S01]  /*13590*/  STL.64 [R1+0x38], R6 ;  /* 0x0000380601007387 */ /* 0x000fe20000100a00 */
[----:B------:R-:W3:Y:S02]  /*135a0*/  LDL.LU.64 R20, [R1+0x170] ;  /* 0x0001700001147983 */ /* 0x000ee40000300a00 */
[----:B------:R-:W3:Y:S02]  /*135b0*/  LDL.LU.64 R22, [R1+0x178] ;  /* 0x0001780001167983 */ /* 0x000ee40000300a00 */
[----:B------:R-:W4:Y:S01]  /*135c0*/  LDSM.16.MT88.4 R4, [R2+0x1080] ;  /* 0x001080000204783b */ /* 0x000f220000004200 */
[----:B0-----:R-:W2:Y:S03]  /*135d0*/  LDL.LU.64 R8, [R1+0x130] ;  /* 0x0001300001087983 */ /* 0x001ea60000300a00 */
[----:B-1----:R-:W2:Y:S01]  /*135e0*/  LDL.LU.64 R10, [R1+0x138] ;  /* 0x00013800010a7983 */ /* 0x002ea20000300a00 */
[----:B----4-:R-:W-:Y:S01]  /*135f0*/  STL.64 [R1+0x20], R4 ;  /* 0x0000200401007387 */ /* 0x010fe20000100a00 */
[----:B------:R-:W-:Y:S02]  /*13600*/  STL.64 [R1+0x28], R6 ;  /* 0x0000280601007387 */ /* 0x000fe40000100a00 */
[----:B------:R-:W0:Y:S04]  /*13610*/  LDSM.16.MT88.4 R4, [R0+0x1000] ;  /* 0x001000000004783b */ /* 0x000e280000004200 */
[----:B0-----:R-:W-:-:S02]  /*13620*/  IMAD.MOV.U32 R14, RZ, RZ, R6 ;  /* 0x000000ffff0e7224 */ /* 0x001fc400078e0006 */
[----:B------:R-:W-:Y:S01]  /*13630*/  IMAD.MOV.U32 R15, RZ, RZ, R7 ;  /* 0x000000ffff0f7224 */ /* 0x000fe200078e0007 */
[----:B--2---:R-:W-:Y:S01]  /*13640*/  STL.64 [R1+0x1280], R10 ;  /* 0x0012800a01007387 */ /* 0x004fe20000100a00 */
[----:B------:R0:W-:Y:S03]  /*13650*/  STL.64 [R1+0x1278], R8 ;  /* 0x0012780801007387 */ /* 0x0001e60000100a00 */
[----:B0-----:R-:W2:Y:S01]  /*13660*/  LDL.LU.64 R8, [R1+0x160] ;  /* 0x0001600001087983 */ /* 0x001ea20000300a00 */
[----:B------:R-:W2:Y:S02]  /*13670*/  LDL.LU.64 R10, [R1+0x168] ;  /* 0x00016800010a7983 */ /* 0x000ea40000300a00 */
[----:B------:R-:W-:Y:S02]  /*13680*/  STL.64 [R1+0x10], R4 ;  /* 0x0000100401007387 */ /* 0x000fe40000100a00 */
[----:B------:R-:W0:Y:S04]  /*13690*/  LDSM.16.MT88.4 R4, [R0+0x1080] ;  /* 0x001080000004783b */ /* 0x000e280000004200 */
[----:B------:R-:W4:Y:S01]  /*136a0*/  LDL.LU.64 R24, [R1+0x140] ;  /* 0x0001400001187983 */ /* 0x000f220000300a00 */
[----:B------:R-:W4:Y:S02]  /*136b0*/  LDL.LU.64 R26, [R1+0x148] ;  /* 0x00014800011a7983 */ /* 0x000f240000300a00 */
[----:B------:R-:W-:Y:S02]  /*136c0*/  STL [R1+0x1254], R15 ;  /* 0x0012540f01007387 */ /* 0x000fe40000100800 */
[----:B------:R-:W-:Y:S01]  /*136d0*/  STL [R1+0x1250], R14 ;  /* 0x0012500e01007387 */ /* 0x000fe20000100800 */
[----:B0-----:R-:W-:Y:S01]  /*136e0*/  STL.64 [R1+0x60], R4 ;  /* 0x0000600401007387 */ /* 0x001fe20000100a00 */
[----:B------:R0:W-:Y:S03]  /*136f0*/  STL.64 [R1+0x68], R6 ;  /* 0x0000680601007387 */ /* 0x0001e60000100a00 */
[----:B0-----:R-:W2:Y:S01]  /*13700*/  LDL.LU.64 R6, [R1+0x12a8] ;  /* 0x0012a80001067983 */ /* 0x001ea20000300a00 */
[----:B------:R-:W2:Y:S02]  /*13710*/  LDL.LU.64 R4, [R1+0x12a0] ;  /* 0x0012a00001047983 */ /* 0x000ea40000300a00 */
[C---:B--2---:R-:W-:Y:S11]  /*13720*/  HMMA.16816.F32 R16, R4.reuse, R12, R16 ;  /* 0x0000000c0410723c */ /* 0x044ff60000001810 */
[----:B------:R-:W-:Y:S11]  /*13730*/  @!UPT UIADD3 URZ, URZ, URZ, URZ ;  /* 0x0000003f3f3ff290 */ /* 0x000ff6000fffe03f */
[----:B------:R-:W-:Y:S01]  /*13740*/  @!UPT UIADD3 URZ, URZ, URZ, URZ ;  /* 0x0000003f3f3ff290 */ /* 0x000fe2000fffe03f */
[----:B------:R0:W-:Y:S01]  /*13750*/  STL.64 [R1+0xc0], R16 ;  /* 0x0000c01001007387 */ /* 0x0001e20000100a00 */
[----:B------:R-:W-:Y:S03]  /*13760*/  STL.64 [R1+0xc8], R18 ;  /* 0x0000c81201007387 */ /* 0x000fe60000100a00 */
[----:B0-----:R-:W3:Y:S02]  /*13770*/  LDL.LU.64 R16, [R1+0x1298] ;  /* 0x0012980001107983 */ /* 0x001ee40000300a00 */
[----:B---3--:R-:W-:Y:S02]  /*13780*/  HMMA.16816.F32 R4, R4, R16, R20 ;  /* 0x000000100404723c */ /* 0x008fe40000001814 */
[----:B------:R-:W2:Y:S01]  /*13790*/  LDL.LU.64 R22, [R1+0x1290] ;  /* 0x0012900001167983 */ /* 0x000ea20000300a00 */
[----:B------:R-:W2:Y:S11]  /*137a0*/  LDL.LU.64 R20, [R1+0x1288] ;  /* 0x0012880001147983 */ /* 0x000eb60000300a00 */
[----:B------:R-:W-:Y:S09]  /*137b0*/  @!UPT UIADD3 URZ, URZ, URZ, URZ ;  /* 0x0000003f3f3ff290 */ /* 0x000ff2000fffe03f */
[----:B------:R0:W-:Y:S01]  /*137c0*/  STL.64 [R1+0xb0], R4 ;  /* 0x0000b00401007387 */ /* 0x0001e20000100a00 */
[----:B------:R-:W-:Y:S02]  /*137d0*/  IMAD.MOV.U32 R15, RZ, RZ, R6 ;  /* 0x000000ffff0f7224 */ /* 0x000fe400078e0006 */
[----:B------:R-:W-:Y:S01]  /*137e0*/  IMAD.MOV.U32 R14, RZ, RZ, R7 ;  /* 0x000000ffff0e7224 */ /* 0x000fe200078e0007 */
[----:B0-----:R-:W3:Y:S01]  /*137f0*/  LDL.LU.64 R4, [R1+0x40] ;  /* 0x0000400001047983 */ /* 0x001ee20000300a00 */
[----:B------:R-:W3:Y:S01]  /*13800*/  LDL.LU.64 R6, [R1+0x48] ;  /* 0x0000480001067983 */ /* 0x000ee20000300a00 */
[C---:B--2---:R-:W-:Y:S11]  /*13810*/  HMMA.16816.F32 R8, R20.reuse, R12, R8 ;  /* 0x0000000c1408723c */ /* 0x044ff60000001808 */
[----:B------:R-:W-:Y:S11]  /*13820*/  @!UPT UIADD3 URZ, URZ, URZ, URZ ;  /* 0x0000003f3f3ff290 */ /* 0x000ff6000fffe03f */
[----:B------:R-:W-:Y:S01]  /*13830*/  @!UPT UIADD3 URZ, URZ, URZ, URZ ;  /* 0x0000003f3f3ff290 */ /* 0x000fe2000fffe03f */
[----:B------:R0:W-:Y:S01]  /*13840*/  STL.64 [R1+0x90], R8 ;  /* 0x0000900801007387 */ /* 0x0001e20000100a00 */
[----:B------:R-:W-:Y:S02]  /*13850*/  IMAD.MOV.U32 R18, RZ, RZ, R10 ;  /* 0x000000ffff127224 */ /* 0x000fe400078e000a */
[----:B------:R-:W-:Y:S02]  /*13860*/  IMAD.MOV.U32 R19, RZ, RZ, R11 ;  /* 0x000000ffff137224 */ /* 0x000fe400078e000b */
[----:B------:R-:W2:Y:S04]  /*13870*/  LDL.LU.64 R10, [R1+0x1280] ;  /* 0x00128000010a7983 */ /* 0x000ea80000300a00 */
[----:B0-----:R-:W2:Y:S02]  /*13880*/  LDL.LU.64 R8, [R1+0x1278] ;  /* 0x0012780001087983 */ /* 0x001ea40000300a00 */
[----:B--2---:R-:W-:Y:S02]  /*13890*/  HMMA.16816.F32 R20, R20, R16, R8 ;  /* 0x000000101414723c */ /* 0x004fe40000001808 */
[----:B------:R-:W4:Y:S01]  /*138a0*/  LDL.LU.64 R10, [R1+0x1270] ;  /* 0x00127000010a7983 */ /* 0x000f220000300a00 */
[----:B------:R-:W4:Y:S11]  /*138b0*/  LDL.LU.64 R8, [R1+0x1268] ;  /* 0x0012680001087983 */ /* 0x000f360000300a00 */
[----:B------:R-:W-:Y:S09]  /*138c0*/  @!UPT UIADD3 URZ, URZ, URZ, URZ ;  /* 0x0000003f3f3ff290 */ /* 0x000ff2000fffe03f */
[----:B------:R0:W-:Y:S01]  /*138d0*/  STL.64 [R1+0x70], R20 ;  /* 0x0000701401007387 */ /* 0x0001e20000100a00 */
[----:B------:R1:W-:Y:S03]  /*138e0*/  STL.64 [R1+0x78], R22 ;  /* 0x0000781601007387 */ /* 0x0003e60000100a00 */
[----:B0-----:R-:W2:Y:S01]  /*138f0*/  LDL.LU.64 R20, [R1] ;  /* 0x0000000001147983 */ /* 0x001ea20000300a00 */
[----:B-1----:R-:W2:Y:S01]  /*13900*/  LDL.LU.64 R22, [R1+0x8] ;  /* 0x0000080001167983 */ /* 0x002ea20000300a00 */
[C---:B----4-:R-:W-:Y:S11]  /*13910*/  HMMA.16816.F32 R24, R8.reuse, R12, R24 ;  /* 0x0000000c0818723c */ /* 0x050ff60000001818 */
[----:B------:R-:W-:Y:S11]  /*13920*/  @!UPT UIADD3 URZ, URZ, URZ, URZ ;  /* 0x0000003f3f3ff290 */ /* 0x000ff6000fffe03f */
[----:B------:R-:W-:Y:S01]  /*13930*/  @!UPT UIADD3 URZ, URZ, URZ, URZ ;  /* 0x0000003f3f3ff290 */ /* 0x000fe2000fffe03f */
[----:B------:R-:W-:Y:S01]  /*13940*/  STL.64 [R1+0xa0], R24 ;  /* 0x0000a01801007387 */ /* 0x000fe20000100a00 */
[----:B------:R0:W-:Y:S03]  /*13950*/  STL.64 [R1+0xa8], R26 ;  /* 0x0000a81a01007387 */ /* 0x0001e60000100a00 */
[----:B0-----:R-:W4:Y:S01]  /*13960*/  LDL.LU.64 R26, [R1+0x1260] ;  /* 0x00126000011a7983 */ /* 0x001f220000300a00 */
[----:B------:R-:W4:Y:S03]  /*13970*/  LDL.LU.64 R24, [R1+0x1258] ;  /* 0x0012580001187983 */ /* 0x000f260000300a00 */
[----:B------:R-:W0:Y:S01]  /*13980*/  S2R R28, SR_TID.X ;  /* 0x00000000001c7919 */ /* 0x000e220000002100 */
[----:B---3--:R-:W-:Y:S01]  /*13990*/  HMMA.16816.F32 R8, R8, R16, R4 ;  /* 0x000000100808723c */ /* 0x008fe20000001804 */
[C---:B0-----:R-:W-:Y:S01]  /*139a0*/  IMAD.SHL.U32 R29, R28.reuse, 0x2, RZ ;  /* 0x000000021c1d7824 */ /* 0x041fe200078e00ff */
[----:B------:R-:W-:-:S05]  /*139b0*/  LOP3.LUT R28, R28, 0x7, RZ, 0xc0, !PT ;  /* 0x000000071c1c7812 */ /* 0x000fca00078ec0ff */
[----:B------:R-:W-:-:S05]  /*139c0*/  IMAD R28, R28, 0x110, RZ ;  /* 0x000001101c1c7824 */ /* 0x000fca00078e02ff */
[----:B------:R-:W-:-:S11]  /*139d0*/  LOP3.LUT R28, R28, 0x30, R29, 0x78, !PT ;  /* 0x000000301c1c7812 */ /* 0x000fd600078e781d */
[----:B------:R2:W-:Y:S01]  /*139e0*/  STL.64 [R1+0x80], R8 ;  /* 0x0000800801007387 */ /* 0x0005e20000100a00 */
[----:B------:R-:W-:-:S03]  /*139f0*/  LOP3.LUT R28, R28, 0x40, RZ, 0x3c, !PT ;  /* 0x000000401c1c7812 */ /* 0x000fc600078e3cff */
[----:B------:R0:W-:Y:S01]  /*13a00*/  STL.64 [R1+0x88], R10 ;  /* 0x0000880a01007387 */ /* 0x0001e20000100a00 */
[----:B--2---:R-:W-:Y:S02]  /*13a10*/  IMAD.MOV.U32 R9, RZ, RZ, R22 ;  /* 0x000000ffff097224 */ /* 0x004fe400078e0016 */
[----:B------:R-:W-:Y:S02]  /*13a20*/  IMAD.MOV.U32 R8, RZ, RZ, R23 ;  /* 0x000000ffff087224 */ /* 0x000fe400078e0017 */
[----:B0-----:R-:W-:Y:S02]  /*13a30*/  IMAD.MOV.U32 R11, RZ, RZ, R20 ;  /* 0x000000ffff0b7224 */ /* 0x001fe400078e0014 */
[----:B------:R-:W-:Y:S01]  /*13a40*/  IMAD.MOV.U32 R10, RZ, RZ, R21 ;  /* 0x000000ffff0a7224 */ /* 0x000fe200078e0015 */
[----:B----4-:R-:W-:Y:S01]  /*13a50*/  HMMA.16816.F32 R4, R20, R12, R24 ;  /* 0x0000000c1404723c */ /* 0x010fe20000001818 */
[----:B------:R-:W-:Y:S04]  /*13a60*/  LDSM.16.MT88.4 R20, [R2+0x2000] ;  /* 0x002000000214783b */ /* 0x000fe80000004200 */
[----:B------:R-:W-:Y:S11]  /*13a70*/  LDSM.16.MT88.4 R24, [R2+0x2080] ;  /* 0x002080000218783b */ /* 0x000ff60000004200 */
[----:B------:R-:W-:Y:S07]  /*13a80*/  @!UPT UIADD3 URZ, URZ, URZ, URZ ;  /* 0x0000003f3f3ff290 */ /* 0x000fee000fffe03f */
[----:B------:R-:W-:Y:S01]  /*13a90*/  STL [R1+0x50], R4 ;  /* 0x0000500401007387 */ /* 0x000fe20000100800 */
[----:B------:R-:W-:Y:S02]  /*13aa0*/  IMAD.MOV.U32 R13, RZ, RZ, R5 ;  /* 0x000000ffff0d7224 */ /* 0x000fe400078e0005 */
[----:B------:R-:W-:Y:S02]  /*13ab0*/  IMAD.MOV.U32 R12, RZ, RZ, R6 ;  /* 0x000000ffff0c7224 */ /* 0x000fe400078e0006 */
[----:B------:R-:W-:Y:S02]  /*13ac0*/  IMAD.MOV.U32 R3, RZ, RZ, R7 ;  /* 0x000000ffff037224 */ /* 0x000fe400078e0007 */
[----:B------:R-:W0:Y:S04]  /*13ad0*/  LDSM.16.M88.4 R4, [R28+0x8000] ;  /* 0x008000001c04783b */ /* 0x000e280000000200 */
[----:B0-----:R0:W-:Y:S01]  /*13ae0*/  STL [R1+0x1120], R6 ;  /* 0x0011200601007387 */ /* 0x0011e20000100800 */
[----:B------:R-:W-:Y:S02]  /*13af0*/  STL.64 [R1+0x40], R20 ;  /* 0x0000401401007387 */ /* 0x000fe40000100a00 */
[----:B------:R-:W-:Y:S02]  /*13b00*/  STL.64 [R1+0x48], R22 ;  /* 0x0000481601007387 */ /* 0x000fe40000100a00 */
[----:B------:R1:W-:Y:S01]  /*13b10*/  STL [R1+0x111c], R7 ;  /* 0x00111c0701007387 */ /* 0x0003e20000100800 */
[----:B------:R2:W-:Y:S04]  /*13b20*/  STL.64 [R1+0x11b8], R4 ;  /* 0x0011b80401007387 */ /* 0x0005e80000100a00 */
[----:B------:R-:W-:Y:S01]  /*13b30*/  LDSM.16.MT88.4 R20, [R0+0x2000] ;  /* 0x002000000014783b */ /* 0x000fe20000004200 */
[----:B0-----:R-:W-:-:S02]  /*13b40*/  IMAD.MOV.U32 R6, RZ, RZ, R9 ;  /* 0x000000ffff067224 */ /* 0x001fc400078e0009 */
[----:B-1----:R-:W-:Y:S02]  /*13b50*/  IMAD.MOV.U32 R7, RZ, RZ, R8 ;  /* 0x000000ffff077224 */ /* 0x002fe400078e0008 */
[----:B--2---:R-:W-:Y:S02]  /*13b60*/  IMAD.MOV.U32 R4, RZ, RZ, R11 ;  /* 0x000000ffff047224 */ /* 0x004fe400078e000b */
[----:B------:R-:W-:Y:S02]  /*13b70*/  IMAD.MOV.U32 R5, RZ, RZ, R10 ;  /* 0x000000ffff057224 */ /* 0x000fe400078e000a */
[----:B------:R-:W0:Y:S04]  /*13b80*/  LDSM.16.M88.4 R8, [R28+0x8800] ;  /* 0x008800001c08783b */ /* 0x000e280000000200 */
[----:B0-----:R-:W-:Y:S01]  /*13b90*/  STL [R1+0x1124], R10 ;  /* 0x0011240a01007387 */ /* 0x001fe20000100800 */
[----:B------:R-:W-:Y:S02]  /*13ba0*/  STL [R1+0x1118], R11 ;  /* 0x0011180b01007387 */ /* 0x000fe40000100800 */
[----:B------:R0:W-:Y:S02]  /*13bb0*/  STL.64 [R1+0x11c0], R8 ;  /* 0x0011c00801007387 */ /* 0x0001e40000100a00 */
[----:B0-----:R-:W2:Y:S01]  /*13bc0*/  LDL.LU.64 R8, [R1+0x150] ;  /* 0x0001500001087983 */ /* 0x001ea20000300a00 */
[----:B------:R-:W2:Y:S02]  /*13bd0*/  LDL.LU.64 R10, [R1+0x158] ;  /* 0x00015800010a7983 */ /* 0x000ea40000300a00 */
[----:B------:R-:W-:Y:S02]  /*13be0*/  STL [R1+0xffc], R28 ;  /* 0x000ffc1c01007387 */ /* 0x000fe40000100800 */
[----:B------:R-:W-:Y:S01]  /*13bf0*/  STL.64 [R1+0x1180], R26 ;  /* 0x0011801a01007387 */ /* 0x000fe20000100a00 */
[----:B------:R-:W-:Y:S01]  /*13c00*/  STL.64 [R1+0x1178], R24 ;  /* 0x0011781801007387 */ /* 0x000fe20000100a00 */
[----:B------:R-:W-:Y:S02]  /*13c10*/  STL.64 [R1+0x1160], R22 ;  /* 0x0011601601007387 */ /* 0x000fe40000100a00 */
[----:B------:R0:W-:Y:S02]  /*13c20*/  STL.64 [R1+0x1158], R20 ;  /* 0x0011581401007387 */ /* 0x0001e40000100a00 */
[----:B------:R-:W1:Y:S01]  /*13c30*/  LDSM.16.MT88.4 R24, [R0+0x2080] ;  /* 0x002080000018783b */ /* 0x000e620000004200 */
[----:B0-----:R-:W3:Y:S03]  /*13c40*/  LDL.LU R20, [R1+0x20] ;  /* 0x0000200001147983 */ /* 0x001ee60000300800 */
[----:B------:R-:W3:Y:S02]  /*13c50*/  LDL.LU R21, [R1+0x24] ;  /* 0x0000240001157983 */ /* 0x000ee40000300800 */
[----:B------:R-:W4:Y:S02]  /*13c60*/  LDL.LU R22, [R1+0x28] ;  /* 0x0000280001167983 */ /* 0x000f240000300800 */
[----:B------:R-:W4:Y:S01]  /*13c70*/  LDL.LU R23, [R1+0x2c] ;  /* 0x00002c0001177983 */ /* 0x000f220000300800 */
[----:B--2---:R-:W-:Y:S01]  /*13c80*/  HMMA.16816.F32 R4, R4, R16, R8 ;  /* 0x000000100404723c */ /* 0x004fe20000001808 */
[----:B------:R-:W2:Y:S01]  /*13c90*/  LDL.LU R8, [R1+0xc0] ;  /* 0x0000c00001087983 */ /* 0x000ea20000300800 */
[----:B------:R-:W2:Y:S02]  /*13ca0*/  LDL.LU R9, [R1+0xc4] ;  /* 0x0000c40001097983 */ /* 0x000ea40000300800 */
[----:B------:R-:W2:Y:S02]  /*13cb0*/  LDL.LU R10, [R1+0xc8] ;  /* 0x0000c800010a7983 */ /* 0x000ea40000300800 */
[----:B------:R-:W2:Y:S01]  /*13cc0*/  LDL.LU R11, [R1+0xcc] ;  /* 0x0000cc00010b7983 */ /* 0x000ea20000300800 */
[----:B----4-:R-:W-:Y:S01]  /*13cd0*/  STL.64 [R1+0x1238], R22 ;  /* 0x0012381601007387 */ /* 0x010fe20000100a00 */
[----:B---3--:R0:W-:Y:S03]  /*13ce0*/  STL.64 [R1+0x1230], R20 ;  /* 0x0012301401007387 */ /* 0x0081e60000100a00 */
[----:B0-----:R-:W2:Y:S01]  /*13cf0*/  LDL.LU R20, [R1+0x30] ;  /* 0x0000300001147983 */ /* 0x001ea20000300800 */
[----:B------:R-:W2:Y:S02]  /*13d00*/  LDL.LU R21, [R1+0x34] ;  /* 0x0000340001157983 */ /* 0x000ea40000300800 */
[----:B------:R-:W2:Y:S02]  /*13d10*/  LDL.LU R22, [R1+0x38] ;  /* 0x0000380001167983 */ /* 0x000ea40000300800 */
[----:B------:R-:W2:Y:S07]  /*13d20*/  LDL.LU R23, [R1+0x3c] ;  /* 0x00003c0001177983 */ /* 0x000eae0000300800 */
[----:B------:R0:W-:Y:S01]  /*13d30*/  STL [R1+0x11d4], R4 ;  /* 0x0011d40401007387 */ /* 0x0001e20000100800 */
[----:B------:R3:W-:Y:S02]  /*13d40*/  STL [R1+0x11d0], R5 ;  /* 0x0011d00501007387 */ /* 0x0007e40000100800 */
[----:B------:R4:W-:Y:S02]  /*13d50*/  STL [R1+0x11cc], R6 ;  /* 0x0011cc0601007387 */ /* 0x0009e40000100800 */
[----:B------:R1:W-:Y:S01]  /*13d60*/  STL [R1+0x11c8], R7 ;  /* 0x0011c80701007387 */ /* 0x0003e20000100800 */
[----:B0-----:R-:W2:Y:S01]  /*13d70*/  LDL.LU R4, [R1+0xb0] ;  /* 0x0000b00001047983 */ /* 0x001ea20000300800 */
[----:B---3--:R-:W3:Y:S02]  /*13d80*/  LDL.LU R5, [R1+0xb4] ;  /* 0x0000b40001057983 */ /* 0x008ee40000300800 */
[----:B----4-:R-:W-:-:S02]  /*13d90*/  IMAD.MOV.U32 R6, RZ, RZ, R15 ;  /* 0x000000ffff067224 */ /* 0x010fc400078e000f */
[----:B-1----:R-:W-:Y:S01]  /*13da0*/  IMAD.MOV.U32 R7, RZ, RZ, R14 ;  /* 0x000000ffff077224 */ /* 0x002fe200078e000e */
[----:B------:R-:W4:Y:S01]  /*13db0*/  LDL.LU R15, [R1+0x1254] ;  /* 0x00125400010f7983 */ /* 0x000f220000300800 */
[----:B------:R-:W2:Y:S02]  /*13dc0*/  LDL.LU R14, [R1+0x1250] ;  /* 0x00125000010e7983 */ /* 0x000ea40000300800 */
[----:B------:R0:W-:Y:S02]  /*13dd0*/  STL.64 [R1+0xd0], R24 ;  /* 0x0000d01801007387 */ /* 0x0001e40000100a00 */
[----:B------:R1:W-:Y:S01]  /*13de0*/  STL.64 [R1+0xd8], R26 ;  /* 0x0000d81a01007387 */ /* 0x0003e20000100a00 */
[----:B0-----:R-:W2:Y:S01]  /*13df0*/  LDL.LU.64 R24, [R1+0x60] ;  /* 0x0000600001187983 */ /* 0x001ea20000300a00 */
[----:B-1----:R-:W2:Y:S03]  /*13e00*/  LDL.LU.64 R26, [R1+0x68] ;  /* 0x00006800011a7983 */ /* 0x002ea60000300a00 */
[----:B--2---:R-:W-:Y:S01]  /*13e10*/  STL.64 [R1+0x1200], R26 ;  /* 0x0012001a01007387 */ /* 0x004fe20000100a00 */
[----:B------:R0:W-:Y:S03]  /*13e20*/  STL.64 [R1+0x11f8], R24 ;  /* 0x0011f81801007387 */ /* 0x0001e60000100a00 */
[----:B0-----:R-:W2:Y:S01]  /*13e30*/  LDL.LU R24, [R1+0x10] ;  /* 0x0000100001187983 */ /* 0x001ea20000300800 */
[----:B------:R-:W2:Y:S02]  /*13e40*/  LDL.LU R25, [R1+0x14] ;  /* 0x0000140001197983 */ /* 0x000ea40000300800 */
[----:B------:R-:W-:-:S02]  /*13e50*/  IMAD.MOV.U32 R26, RZ, RZ, R14 ;  /* 0x000000ffff1a7224 */ /* 0x000fc400078e000e */
[----:B----4-:R-:W-:Y:S01]  /*13e60*/  IMAD.MOV.U32 R27, RZ, RZ, R15 ;  /* 0x000000ffff1b7224 */ /* 0x010fe200078e000f */
[----:B------:R-:W4:Y:S01]  /*13e70*/  LDL.LU R14, [R1+0x124c] ;  /* 0x00124c00010e7983 */ /* 0x000f220000300800 */
[----:B------:R-:W4:Y:S03]  /*13e80*/  LDL.LU R15, [R1+0x1248] ;  /* 0x00124800010f7983 */ /* 0x000f260000300800 */
[----:B------:R0:W-:Y:S02]  /*13e90*/  STL.64 [R1+0x1228], R26 ;  /* 0x0012281a01007387 */ /* 0x0001e40000100a00 */
[----:B0-----:R-:W-:Y:S02]  /*13ea0*/  IMAD.MOV.U32 R26, RZ, RZ, R18 ;  /* 0x000000ffff1a7224 */ /* 0x001fe400078e0012 */
[----:B------:R-:W-:Y:S01]  /*13eb0*/  IMAD.MOV.U32 R27, RZ, RZ, R19 ;  /* 0x000000ffff1b7224 */ /* 0x000fe200078e0013 */
[----:B--2---:R0:W-:Y:S04]  /*13ec0*/  STL.64 [R1+0x1220], R24 ;  /* 0x0012201801007387 */ /* 0x0041e80000100a00 */
[----:B0-----:R-:W2:Y:S01]  /*13ed0*/  LDL.LU R24, [R1+0x90] ;  /* 0x0000900001187983 */ /* 0x001ea20000300800 */
[----:B------:R-:W2:Y:S02]  /*13ee0*/  LDL.LU R25, [R1+0x94] ;  /* 0x0000940001197983 */ /* 0x000ea40000300800 */
[----:B------:R-:W3:Y:S02]  /*13ef0*/  LDL.LU R18, [R1+0x1244] ;  /* 0x0012440001127983 */ /* 0x000ee40000300800 */
[----:B------:R-:W3:Y:S01]  /*13f00*/  LDL.LU R19, [R1+0x1240] ;  /* 0x0012400001137983 */ /* 0x000ee20000300800 */
[C---:B----4-:R-:W-:Y:S01]  /*13f10*/  HMMA.16816.F32 R8, R20.reuse, R14, R8 ;  /* 0x0000000e1408723c */ /* 0x050fe20000001808 */
[----:B------:R-:W-:Y:S11]  /*13f20*/  STL [R1+0x11d8], R0 ;  /* 0x0011d80001007387 */ /* 0x000ff60000100800 */
[----:B------:R-:W-:Y:S11]  /*13f30*/  @!UPT UIADD3 URZ, URZ, URZ, URZ ;  /* 0x0000003f3f3ff290 */ /* 0x000ff6000fffe03f */
[----:B------:R0:W-:Y:S01]  /*13f40*/  STL [R1+0x11e8], R11 ;  /* 0x0011e80b01007387 */ /* 0x0001e20000100800 */
[----:B------:R-:W-:Y:S02]  /*13f50*/  IMAD.MOV.U32 R28, RZ, RZ, R8 ;  /* 0x000000ffff1c7224 */ /* 0x000fe400078e0008 */
[----:B------:R-:W-:Y:S02]  /*13f60*/  IMAD.MOV.U32 R16, RZ, RZ, R10 ;  /* 0x000000ffff107224 */ /* 0x000fe400078e000a */
[----:B------:R-:W-:Y:S01]  /*13f70*/  IMAD.MOV.U32 R17, RZ, RZ, R9 ;  /* 0x000000ffff117224 */ /* 0x000fe200078e0009 */
[----:B------:R-:W4:Y:S01]  /*13f80*/  LDL.LU R8, [R1+0xa0] ;  /* 0x0000a00001087983 */ /* 0x000f220000300800 */
[----:B------:R-:W4:Y:S02]  /*13f90*/  LDL.LU R9, [R1+0xa4] ;  /* 0x0000a40001097983 */ /* 0x000f240000300800 */
[----:B------:R-:W4:Y:S01]  /*13fa0*/  LDL.LU R10, [R1+0xa8] ;  /* 0x0000a800010a7983 */ /* 0x000f220000300800 */
[----:B0-----:R-:W4:Y:S01]  /*13fb0*/  LDL.LU R11, [R1+0xac] ;  /* 0x0000ac00010b7983 */ /* 0x001f220000300800 */
[----:B------:R-:W-:Y:S02]  /*13fc0*/  STL [R1+0x11e4], R16 ;  /* 0x0011e41001007387 */ /* 0x000fe40000100800 */
[----:B------:R0:W-:Y:S02]  /*13fd0*/  STL [R1+0x11e0], R17 ;  /* 0x0011e01101007387 */ /* 0x0001e40000100800 */
[----:B------:R1:W-:Y:S01]  /*13fe0*/  STL [R1+0x11dc], R28 ;  /* 0x0011dc1c01007387 */ /* 0x0003e20000100800 */
[----:B---3--:R-:W-:Y:S11]  /*13ff0*/  HMMA.16816.F32 R20, R20, R18, R4 ;  /* 0x000000121414723c */ /* 0x008ff60000001804 */
[----:B------:R-:W-:Y:S11]  /*14000*/  @!UPT UIADD3 URZ, URZ, URZ, URZ ;  /* 0x0000003f3f3ff290 */ /* 0x000ff6000fffe03f */
[----:B------:R-:W-:Y:S02]  /*14010*/  @!UPT UIADD3 URZ, URZ, URZ, URZ ;  /* 0x0000003f3f3ff290 */ /* 0x000fe4000fffe03f */
[----:B------:R-:W-:Y:S02]  /*14020*/  IMAD.MOV.U32 R7, RZ, RZ, R22 ;  /* 0x000000ffff077224 */ /* 0x000fe400078e0016 */
[----:B------:R-:W-:Y:S02]  /*14030*/  IMAD.MOV.U32 R29, RZ, RZ, R23 ;  /* 0x000000ffff1d7224 */ /* 0x000fe400078e0017 */
[----:B------:R-:W-:Y:S02]  /*14040*/  IMAD.MOV.U32 R5, RZ, RZ, R20 ;  /* 0x000000ffff057224 */ /* 0x000fe400078e0014 */
[----:B------:R-:W-:Y:S01]  /*14050*/  IMAD.MOV.U32 R6, RZ, RZ, R21 ;  /* 0x000000ffff067224 */ /* 0x000fe200078e0015 */
[----:B------:R-:W2:Y:S01]  /*14060*/  LDL.LU.64 R22, [R1+0x1238] ;  /* 0x0012380001167983 */ /* 0x000ea20000300a00 */
[----:B------:R-:W2:Y:S03]  /*14070*/  LDL.LU.64 R20, [R1+0x1230] ;  /* 0x0012300001147983 */ /* 0x000ea60000300a00 */
[----:B------:R-:W-:Y:S01]  /*14080*/  STL [R1+0x11f0], R6 ;  /* 0x0011f00601007387 */ /* 0x000fe20000100800 */
[----:B------:R-:W-:Y:S01]  /*14090*/  STL [R1+0x11ec], R5 ;  /* 0x0011ec0501007387 */ /* 0x000fe20000100800 */
[C---:B--2---:R-:W-:Y:S11]  /*140a0*/  HMMA.16816.F32 R24, R20.reuse, R14, R24 ;  /* 0x0000000e1418723c */ /* 0x044ff60000001818 */
[----:B------:R-:W-:Y:S11]  /*140b0*/  @!UPT UIADD3 URZ, URZ, URZ, URZ ;  /* 0x0000003f3f3ff290 */ /* 0x000ff6000fffe03f */
[----:B------:R-:W-:Y:S02]  /*140c0*/  @!UPT UIADD3 URZ, URZ, URZ, URZ ;  /* 0x0000003f3f3ff290 */ /* 0x000fe4000fffe03f */
[----:B------:R-:W-:Y:S02]  /*140d0*/  IMAD.MOV.U32 R4, RZ, RZ, R27 ;  /* 0x000000ffff047224 */ /* 0x000fe400078e001b */
[----:B------:R-:W-:Y:S02]  /*140e0*/  IMAD.MOV.U32 R0, RZ, RZ, R26 ;  /* 0x000000ffff007224 */ /* 0x000fe400078e001a */
[----:B0-----:R-:W-:Y:S02]  /*140f0*/  IMAD.MOV.U32 R17, RZ, RZ, R24 ;  /* 0x000000ffff117224 */ /* 0x001fe400078e0018 */
[----:B-1----:R-:W-:Y:S01]  /*14100*/  IMAD.MOV.U32 R28, RZ, RZ, R25 ;  /* 0x000000ffff1c7224 */ /* 0x002fe200078e0019 */
[----:B------:R-:W4:Y:S01]  /*14110*/  LDL.LU.64 R26, [R1+0x1228] ;  /* 0x00122800011a7983 */ /* 0x000f220000300a00 */
[----:B------:R-:W4:Y:S02]  /*14120*/  LDL.LU.64 R24, [R1+0x1220] ;  /* 0x0012200001187983 */ /* 0x000f240000300a00 */
[----:B------:R-:W-:Y:S02]  /*14130*/  STL [R1+0x120c], R7 ;  /* 0x00120c0701007387 */ /* 0x000fe40000100800 */
[----:B------:R0:W-:Y:S02]  /*14140*/  STL [R1+0x1208], R4 ;  /* 0x0012080401007387 */ /* 0x0001e40000100800 */
[----:B0-----:R-:W2:Y:S01]  /*14150*/  LDL.LU R4, [R1+0x80] ;  /* 0x0000800001047983 */ /* 0x001ea20000300800 */
[----:B------:R-:W2:Y:S02]  /*14160*/  LDL.LU R5, [R1+0x84] ;  /* 0x0000840001057983 */ /* 0x000ea40000300800 */
[----:B------:R-:W3:Y:S02]  /*14170*/  LDL.LU R6, [R1+0x88] ;  /* 0x0000880001067983 */ /* 0x000ee40000300800 */
[----:B------:R-:W3:Y:S02]  /*14180*/  LDL.LU R7, [R1+0x8c] ;  /* 0x00008c0001077983 */ /* 0x000ee40000300800 */
[----:B---3--:R-:W-:Y:S01]  /*14190*/  STL.64 [R1+0x1218], R6 ;  /* 0x0012180601007387 */ /* 0x008fe20000100a00 */
[----:B--2---:R0:W-:Y:S03]  /*141a0*/  STL.64 [R1+0x1210], R4 ;  /* 0x0012100401007387 */ /* 0x0041e60000100a00 */
[----:B0-----:R-:W2:Y:S01]  /*141b0*/  LDL.LU R4, [R1+0x70] ;  /* 0x0000700001047983 */ /* 0x001ea20000300800 */
[----:B------:R-:W2:Y:S02]  /*141c0*/  LDL.LU R5, [R1+0x74] ;  /* 0x0000740001057983 */ /* 0x000ea40000300800 */
[----:B------:R-:W2:Y:S02]  /*141d0*/  LDL.LU R6, [R1+0x78] ;  /* 0x0000780001067983 */ /* 0x000ea40000300800 */
[----:B------:R-:W2:Y:S02]  /*141e0*/  LDL.LU R7, [R1+0x7c] ;  /* 0x00007c0001077983 */ /* 0x000ea40000300800 */
[----:B--2---:R-:W-:Y:S08]  /*141f0*/  HMMA.16816.F32 R20, R20, R18, R4 ;  /* 0x000000121414723c */ /* 0x004ff00000001804 */
[----:B----4-:R-:W-:Y:S11]  /*14200*/  HMMA.16816.F32 R4, R24, R14, R8 ;  /* 0x0000000e1804723c */ /* 0x010ff60000001808 */
[----:B------:R-:W-:Y:S04]  /*14210*/  @!UPT UIADD3 URZ, URZ, URZ, URZ ;  /* 0x0000003f3f3ff290 */ /* 0x000fe8000fffe03f */
[----:B------:R0:W-:Y:S01]  /*14220*/  STL.64 [R1+0x1170], R22 ;  /* 0x0011701601007387 */ /* 0x0001e20000100a00 */
[----:B------:R1:W-:Y:S08]  /*14230*/  STL.64 [R1+0x1168], R20 ;  /* 0x0011681401007387 */ /* 0x0003f00000100a00 */
[----:B------:R-:W-:Y:S02]  /*14240*/  IMAD.MOV.U32 R8, RZ, RZ, R6 ;  /* 0x000000ffff087224 */ /* 0x000fe400078e0006 */
[----:B------:R-:W-:-:S02]  /*14250*/  IMAD.MOV.U32 R10, RZ, RZ, R4 ;  /* 0x000000ffff0a7224 */ /* 0x000fc400078e0004 */
[----:B------:R-:W-:Y:S02]  /*14260*/  IMAD.MOV.U32 R9, RZ, RZ, R5 ;  /* 0x000000ffff097224 */ /* 0x000fe400078e0005 */
[----:B0-----:R-:W-:Y:S01]  /*14270*/  IMAD.MOV.U32 R23, RZ, RZ, R3 ;  /* 0x000000ffff177224 */ /* 0x001fe200078e0003 */
[----:B-1----:R-:W2:Y:S01]  /*14280*/  LDL.LU R20, [R1+0x50] ;  /* 0x0000500001147983 */ /* 0x002ea20000300800 */
[----:B------:R-:W-:Y:S02]  /*14290*/  IMAD.MOV.U32 R3, RZ, RZ, R7 ;  /* 0x000000ffff037224 */ /* 0x000fe400078e0007 */
[----:B------:R-:W3:Y:S02]  /*142a0*/  LDL.LU.64 R6, [R1+0x1218] ;  /* 0x0012180001067983 */ /* 0x000ee40000300a00 */
[----:B------:R-:W3:Y:S02]  /*142b0*/  LDL.LU.64 R4, [R1+0x1210] ;  /* 0x0012100001047983 */ /* 0x000ee40000300a00 */
[----:B---3--:R-:W-:Y:S01]  /*142c0*/  HMMA.16816.F32 R24, R24, R18, R4 ;  /* 0x000000121818723c */ /* 0x008fe20000001804 */
[----:B------:R-:W3:Y:S01]  /*142d0*/  LDL.LU R7, [R1+0x120c] ;  /* 0x00120c0001077983 */ /* 0x000ee20000300800 */
[----:B------:R-:W4:Y:S11]  /*142e0*/  LDL.LU R4, [R1+0x1208] ;  /* 0x0012080001047983 */ /* 0x000f360000300800 */
[----:B------:R-:W-:Y:S11]  /*142f0*/  @!UPT UIADD3 URZ, URZ, URZ, URZ ;  /* 0x0000003f3f3ff290 */ /* 0x000ff6000fffe03f */
[----:B------:R-:W-:Y:S02]  /*14300*/  IMAD.MOV.U32 R11, RZ, RZ, R26 ;  /* 0x000000ffff0b7224 */ /* 0x000fe400078e001a */
[----:B------:R-:W-:Y:S02]  /*14310*/  IMAD.MOV.U32 R16, RZ, RZ, R27 ;  /* 0x000000ffff107224 */ /* 0x000fe400078e001b */
[----:B------:R-:W-:Y:S02]  /*14320*/  IMAD.MOV.U32 R6, RZ, RZ, R24 ;  /* 0x000000ffff067224 */ /* 0x000fe400078e0018 */
[----:B------:R-:W-:Y:S01]  /*14330*/  IMAD.MOV.U32 R5, RZ, RZ, R25 ;  /* 0x000000ffff057224 */ /* 0x000fe200078e0019 */
[----:B------:R-:W2:Y:S01]  /*14340*/  LDL.LU.64 R26, [R1+0x1200] ;  /* 0x00120000011a7983 */ /* 0x000ea20000300a00 */
[----:B------:R-:W2:Y:S02]  /*14350*/  LDL.LU.64 R24, [R1+0x11f8] ;  /* 0x0011f80001187983 */ /* 0x000ea40000300a00 */
[----:B------:R-:W-:-:S02]  /*14360*/  IMAD.MOV.U32 R21, RZ, RZ, R13 ;  /* 0x000000ffff157224 */ /* 0x000fc400078e000d */
[----:B------:R-:W-:-:S07]  /*14370*/  IMAD.MOV.U32 R22, RZ, RZ, R12 ;  /* 0x000000ffff167224 */ /* 0x000fce00078e000c */
[----:B--2---:R-:W-:Y:S07]  /*14380*/  HMMA.16816.F32 R12, R24, R14, R20 ;  /* 0x0000000e180c723c */ /* 0x004fee0000001814 */
[----:B------:R-:W-:Y:S02]  /*14390*/  IMAD.MOV.U32 R23, RZ, RZ, R24 ;  /* 0x000000ffff177224 */ /* 0x000fe400078e0018 */
[----:B------:R-:W-:Y:S02]  /*143a0*/  IMAD.MOV.U32 R22, RZ, RZ, R25 ;  /* 0x000000ffff167224 */ /* 0x000fe400078e0019 */
[----:B------:R-:W-:-:S02]  /*143b0*/  IMAD.MOV.U32 R21, RZ, RZ, R26 ;  /* 0x000000ffff157224 */ /* 0x000fc400078e001a */
[----:B------:R-:W-:Y:S02]  /*143c0*/  IMAD.MOV.U32 R20, RZ, RZ, R27 ;  /* 0x000000ffff147224 */ /* 0x000fe400078e001b */
[----:B------:R-:W0:Y:S08]  /*143d0*/  LDSM.16.MT88.4 R24, [R2+0x3000] ;  /* 0x003000000218783b */ /* 0x000e300000004200 */
[----:B------:R-:W-:Y:S01]  /*143e0*/  STL.64 [R1+0x1140], R14 ;  /* 0x0011400e01007387 */ /* 0x000fe20000100a00 */
[----:B------:R-:W-:Y:S02]  /*143f0*/  STL.64 [R1+0x1138], R12 ;  /* 0x0011380c01007387 */ /* 0x000fe40000100a00 */
[----:B------:R-:W1:Y:S01]  /*14400*/  LDSM.16.MT88.4 R12, [R2+0x3080] ;  /* 0x00308000020c783b */ /* 0x000e620000004200 */
[----:B0-----:R0:W-:Y:S03]  /*14410*/  STL.64 [R1+0x30], R24 ;  /* 0x0000301801007387 */ /* 0x0011e60000100a00 */
[----:B------:R2:W-:Y:S01]  /*14420*/  STL.64 [R1+0x38], R26 ;  /* 0x0000381a01007387 */ /* 0x0005e20000100a00 */
[----:B0-----:R-:W3:Y:S01]  /*14430*/  LDL.LU R24, [R1+0x40] ;  /* 0x0000400001187983 */ /* 0x001ee20000300800 */
[----:B-1----:R0:W-:Y:S02]  /*14440*/  STL.64 [R1+0x20], R12 ;  /* 0x0000200c01007387 */ /* 0x0021e40000100a00 */
[----:B------:R1:W-:Y:S02]  /*14450*/  STL.64 [R1+0x28], R14 ;  /* 0x0000280e01007387 */ /* 0x0003e40000100a00 */
[----:B------:R-:W3:Y:S01]  /*14460*/  LDL.LU R25, [R1+0x44] ;  /* 0x0000440001197983 */ /* 0x000ee20000300800 */
[----:B--2---:R-:W2:Y:S01]  /*14470*/  LDL.LU R26, [R1+0x48] ;  /* 0x00004800011a7983 */ /* 0x004ea20000300800 */
[----:B------:R-:W2:Y:S02]  /*14480*/  LDL.LU R27, [R1+0x4c] ;  /* 0x00004c00011b7983 */ /* 0x000ea40000300800 */
[----:B0-----:R-:W-:-:S02]  /*14490*/  IMAD.MOV.U32 R12, RZ, RZ, R6 ;  /* 0x000000ffff0c7224 */ /* 0x001fc400078e0006 */
[----:B------:R-:W-:Y:S02]  /*144a0*/  IMAD.MOV.U32 R13, RZ, RZ, R5 ;  /* 0x000000ffff0d7224 */ /* 0x000fe400078e0005 */
[----:B-1----:R-:W-:Y:S02]  /*144b0*/  IMAD.MOV.U32 R14, RZ, RZ, R11 ;  /* 0x000000ffff0e7224 */ /* 0x002fe400078e000b */
[----:B------:R-:W-:Y:S01]  /*144c0*/  IMAD.MOV.U32 R15, RZ, RZ, R16 ;  /* 0x000000ffff0f7224 */ /* 0x000fe200078e0010 */
[----:B--2---:R0:W-:Y:S01]  /*144d0*/  STL.64 [R1+0x11b0], R26 ;  /* 0x0011b01a01007387 */ /* 0x0041e20000100a00 */
[----:B---3--:R1:W-:Y:S02]  /*144e0*/  STL.64 [R1+0x11a8], R24 ;  /* 0x0011a81801007387 */ /* 0x0083e40000100a00 */
[----:B------:R-:W2:Y:S02]  /*144f0*/  LDL.LU R6, [R1+0x11f0] ;  /* 0x0011f00001067983 */ /* 0x000ea40000300800 */
[----:B------:R-:W3:Y:S01]  /*14500*/  LDL.LU R5, [R1+0x11ec] ;  /* 0x0011ec0001057983 */ /* 0x000ee20000300800 */
[----:B------:R-:W3:Y:S01]  /*14510*/  LDL.LU R11, [R1+0x11e8] ;  /* 0x0011e800010b7983 */ /* 0x000ee20000300800 */
[----:B------:R-:W3:Y:S02]  /*14520*/  LDL.LU R16, [R1+0x11e4] ;  /* 0x0011e40001107983 */ /* 0x000ee40000300800 */
[----:B0-----:R-:W-:-:S02]  /*14530*/  IMAD.MOV.U32 R27, RZ, RZ, R20 ;  /* 0x000000ffff1b7224 */ /* 0x001fc400078e0014 */
[----:B------:R-:W-:Y:S02]  /*14540*/  IMAD.MOV.U32 R26, RZ, RZ, R21 ;  /* 0x000000ffff1a7224 */ /* 0x000fe400078e0015 */
[----:B------:R-:W-:Y:S02]  /*14550*/  IMAD.MOV.U32 R20, RZ, RZ, R17 ;  /* 0x000000ffff147224 */ /* 0x000fe400078e0011 */
[----:B-1----:R-:W-:Y:S01]  /*14560*/  IMAD.MOV.U32 R25, RZ, RZ, R22 ;  /* 0x000000ffff197224 */ /* 0x002fe200078e0016 */
[----:B------:R-:W3:Y:S01]  /*14570*/  LDL.LU R17, [R1+0x11e0] ;  /* 0x0011e00001117983 */ /* 0x000ee20000300800 */
[----:B------:R-:W-:Y:S02]  /*14580*/  IMAD.MOV.U32 R21, RZ, RZ, R28 ;  /* 0x000000ffff157224 */ /* 0x000fe400078e001c */
[----:B------:R-:W3:Y:S02]  /*14590*/  LDL.LU R28, [R1+0x11dc] ;  /* 0x0011dc00011c7983 */ /* 0x000ee40000300800 */
[----:B------:R-:W-:-:S02]  /*145a0*/  IMAD.MOV.U32 R22, RZ, RZ, R0 ;  /* 0x000000ffff167224 */ /* 0x000fc400078e0000 */
[----:B------:R-:W3:Y:S01]  /*145b0*/  LDL.LU R0, [R1+0x11d8] ;  /* 0x0011d80001007983 */ /* 0x000ee20000300800 */
[----:B------:R-:W-:Y:S02]  /*145c0*/  IMAD.MOV.U32 R24, RZ, RZ, R23 ;  /* 0x000000ffff187224 */ /* 0x000fe400078e0017 */
[----:B----4-:R-:W-:Y:S02]  /*145d0*/  IMAD.MOV.U32 R23, RZ, RZ, R4 ;  /* 0x000000ffff177224 */ /* 0x010fe400078e0004 */
[----:B------:R-:W4:Y:S03]  /*145e0*/  LDL.LU R4, [R1+0x11d4] ;  /* 0x0011d40001047983 */ /* 0x000f260000300800 */
[----:B------:R0:W-:Y:S02]  /*145f0*/  STL.64 [R1+0x1190], R22 ;  /* 0x0011901601007387 */ /* 0x0001e40000100a00 */
[----:B------:R2:W-:Y:S02]  /*14600*/  STL.64 [R1+0x1188], R20 ;  /* 0x0011881401007387 */ /* 0x0005e40000100a00 */
[----:B0-----:R-:W-:-:S02]  /*14610*/  IMAD.MOV.U32 R22, RZ, RZ, R7 ;  /* 0x000000ffff167224 */ /* 0x001fc400078e0007 */
[----:B--2---:R-:W-:Y:S02]  /*14620*/  IMAD.MOV.U32 R21, RZ, RZ, R6 ;  /* 0x000000ffff157224 */ /* 0x004fe400078e0006 */
[----:B---3--:R-:W-:Y:S02]  /*14630*/  IMAD.MOV.U32 R20, RZ, RZ, R5 ;  /* 0x000000ffff147224 */ /* 0x008fe400078e0005 */
[----:B------:R-:W4:Y:S01]  /*14640*/  LDL.LU R5, [R1+0x11d0] ;  /* 0x0011d00001057983 */ /* 0x000f220000300800 */
[----:B------:R-:W4:Y:S02]  /*14650*/  LDL.LU R6, [R1+0x11cc] ;  /* 0x0011cc0001067983 */ /* 0x000f240000300800 */
[----:B------:R-:W4:Y:S02]  /*14660*/  LDL.LU R7, [R1+0x11c8] ;  /* 0x0011c80001077983 */ /* 0x000f240000300800 */
[----:B------:R-:W-:-:S05]  /*14670*/  IMAD.MOV.U32 R23, RZ, RZ, R29 ;  /* 0x000000ffff177224 */ /* 0x000fca00078e001d */
[----:B------:R0:W-:Y:S01]  /*14680*/  STL.64 [R1+0x11a0], R22 ;  /* 0x0011a01601007387 */ /* 0x0001e20000100a00 */
[----:B------:R-:W-:Y:S02]  /*14690*/  STL.64 [R1+0x1198], R20 ;  /* 0x0011981401007387 */ /* 0x000fe40000100a00 */
[----:B------:R1:W-:Y:S02]  /*146a0*/  STL.64 [R1+0x1150], R14 ;  /* 0x0011500e01007387 */ /* 0x0003e40000100a00 */
[----:B------:R2:W-:Y:S02]  /*146b0*/  STL.64 [R1+0x1148], R12 ;  /* 0x0011480c01007387 */ /* 0x0005e40000100a00 */
[----:B0-----:R-:W-:Y:S02]  /*146c0*/  IMAD.MOV.U32 R23, RZ, RZ, R11 ;  /* 0x000000ffff177224 */ /* 0x001fe400078e000b */
[----:B-1----:R-:W-:Y:S02]  /*146d0*/  IMAD.MOV.U32 R14, RZ, RZ, R8 ;  /* 0x000000ffff0e7224 */ /* 0x002fe400078e0008 */
[----:B--2---:R-:W-:-:S02]  /*146e0*/  IMAD.MOV.U32 R12, RZ, RZ, R10 ;  /* 0x000000ffff0c7224 */ /* 0x004fc400078e000a */
[----:B------:R-:W-:Y:S02]  /*146f0*/  IMAD.MOV.U32 R13, RZ, RZ, R9 ;  /* 0x000000ffff0d7224 */ /* 0x000fe400078e0009 */
[----:B------:R-:W0:Y:S01]  /*14700*/  LDSM.16.MT88.4 R8, [R0+0x3000] ;  /* 0x003000000008783b */ /* 0x000e220000004200 */
[----:B------:R-:W-:Y:S02]  /*14710*/  IMAD.MOV.U32 R20, RZ, RZ, R28 ;  /* 0x000000ffff147224 */ /* 0x000fe400078e001c */
[----:B------:R-:W-:Y:S02]  /*14720*/  IMAD.MOV.U32 R15, RZ, RZ, R3 ;  /* 0x000000ffff0f7224 */ /* 0x000fe400078e0003 */
[----:B------:R-:W-:Y:S02]  /*14730*/  IMAD.MOV.U32 R21, RZ, RZ, R17 ;  /* 0x000000ffff157224 */ /* 0x000fe400078e0011 */
[----:B0-----:R-:W-:Y:S02]  /*14740*/  IMAD.MOV.U32 R28, RZ, RZ, R10 ;  /* 0x000000ffff1c7224 */ /* 0x001fe400078e000a */
[----:B------:R-:W-:-:S02]  /*14750*/  IMAD.MOV.U32 R3, RZ, RZ, R11 ;  /* 0x000000ffff037224 */ /* 0x000fc400078e000b */
[----:B------:R-:W-:Y:S01]  /*14760*/  IMAD.MOV.U32 R29, RZ, RZ, R9 ;  /* 0x000000ffff1d7224 */ /* 0x000fe200078e0009 */
[----:B------:R0:W-:Y:S04]  /*14770*/  STL [R1+0x10], R8 ;  /* 0x0000100801007387 */ /* 0x0001e80000100800 */
[----:B0-----:R-:W2:Y:S01]  /*14780*/  LDL.LU.64 R8, [R1+0x11c0] ;  /* 0x0011c00001087983 */ /* 0x001ea20000300a00 */
[----:B------:R-:W3:Y:S02]  /*14790*/  LDL R17, [R1+0x404] ;  /* 0x0004040001117983 */ /* 0x000ee40000100800 */
[----:B------:R-:W-:Y:S02]  /*147a0*/  STL [R1+0x10e8], R28 ;  /* 0x0010e81c01007387 */ /* 0x000fe40000100800 */
[----:B------:R-:W-:Y:S01]  /*147b0*/  STL [R1+0x10e4], R29 ;  /* 0x0010e41d01007387 */ /* 0x000fe20000100800 */
[----:B------:R-:W-:Y:S01]  /*147c0*/  STL [R1+0x10e0], R3 ;  /* 0x0010e00301007387 */ /* 0x000fe20000100800 */
[----:B----4-:R-:W-:Y:S03]  /*147d0*/  HMMA.16816.F32 R24, R24, R18, R4 ;  /* 0x000000121818723c */ /* 0x010fe60000001804 */
[----:B------:R-:W4:Y:S11]  /*147e0*/  LDL.LU.64 R4, [R1+0x11b8] ;  /* 0x0011b80001047983 */ /* 0x000f360000300a00 */
[----:B------:R-:W-:Y:S10]  /*147f0*/  @!UPT UIADD3 URZ, URZ, URZ, URZ ;  /* 0x0000003f3f3ff290 */ /* 0x000ff4000fffe03f */
[----:B------:R-:W-:Y:S02]  /*14800*/  IMAD.MOV.U32 R10, RZ, RZ, R24 ;  /* 0x000000ffff0a7224 */ /* 0x000fe400078e0018 */
[----:B------:R-:W-:Y:S02]  /*14810*/  IMAD.MOV.U32 R6, RZ, RZ, R25 ;  /* 0x000000ffff067224 */ /* 0x000fe400078e0019 */
[----:B------:R-:W-:Y:S02]  /*14820*/  IMAD.MOV.U32 R7, RZ, RZ, R26 ;  /* 0x000000ffff077224 */ /* 0x000fe400078e001a */
[----:B------:R-:W-:Y:S02]  /*14830*/  IMAD.MOV.U32 R11, RZ, RZ, R27 ;  /* 0x000000ffff0b7224 */ /* 0x000fe400078e001b */
[----:B------:R-:W0:Y:S04]  /*14840*/  LDSM.16.MT88.4 R24, [R0+0x3080] ;  /* 0x003080000018783b */ /* 0x000e280000004200 */
[----:B------:R-:W-:Y:S01]  /*14850*/  STL [R1+0x1134], R10 ;  /* 0x0011340a01007387 */ /* 0x000fe20000100800 */
[----:B------:R-:W-:Y:S02]  /*14860*/  STL [R1+0x1130], R6 ;  /* 0x0011300601007387 */ /* 0x000fe40000100800 */
[----:B------:R-:W-:Y:S02]  /*14870*/  STL [R1+0x112c], R7 ;  /* 0x00112c0701007387 */ /* 0x000fe40000100800 */
[----:B------:R-:W-:Y:S01]  /*14880*/  STL [R1+0x1128], R11 ;  /* 0x0011280b01007387 */ /* 0x000fe20000100800 */
[----:B0-----:R-:W-:Y:S01]  /*14890*/  STL.64 [R1+0x90], R24 ;  /* 0x0000901801007387 */ /* 0x001fe20000100a00 */
[----:B------:R0:W-:Y:S03]  /*148a0*/  STL.64 [R1+0x98], R26 ;  /* 0x0000981a01007387 */ /* 0x0001e60000100a00 */
[----:B0-----:R-:W4:Y:S01]  /*148b0*/  LDL.LU.64 R26, [R1+0x11b0] ;  /* 0x0011b000011a7983 */ /* 0x001f220000300a00 */
[----:B------:R-:W4:Y:S02]  /*148c0*/  LDL.LU.64 R24, [R1+0x11a8] ;  /* 0x0011a80001187983 */ /* 0x000f240000300a00 */
[----:B------:R-:W-:-:S07]  /*148d0*/  IMAD.MOV.U32 R22, RZ, RZ, R16 ;  /* 0x000000ffff167224 */ /* 0x000fce00078e0010 */
[C---:B----4-:R-:W-:Y:S11]  /*148e0*/  HMMA.16816.F32 R20, R24.reuse, R4, R20 ;  /* 0x000000041814723c */ /* 0x050ff60000001814 */
[----:B------:R-:W-:Y:S11]  /*148f0*/  @!UPT UIADD3 URZ, URZ, URZ, URZ ;  /* 0x0000003f3f3ff290 */ /* 0x000ff6000fffe03f */
[----:B------:R-:W-:Y:S01]  /*14900*/  @!UPT UIADD3 URZ, URZ, URZ, URZ ;  /* 0x0000003f3f3ff290 */ /* 0x000fe2000fffe03f */
[----:B------:R-:W-:Y:S01]  /*14910*/  STL.64 [R1+0xf0], R20 ;  /* 0x0000f01401007387 */ /* 0x000fe20000100a00 */
[----:B------:R0:W-:Y:S02]  /*14920*/  STL [R1+0xf8], R22 ;  /* 0x0000f81601007387 */ /* 0x0001e40000100800 */
[----:B------:R-:W-:Y:S02]  /*14930*/  IMAD.MOV.U32 R10, RZ, RZ, R23 ;  /* 0x000000ffff0a7224 */ /* 0x000fe400078e0017 */
[----:B0-----:R-:W2:Y:S01]  /*14940*/  LDL.LU.64 R22, [R1+0x11a0] ;  /* 0x0011a00001167983 */ /* 0x001ea20000300a00 */
[----:B------:R-:W2:Y:S02]  /*14950*/  LDL.LU.64 R20, [R1+0x1198] ;  /* 0x0011980001147983 */ /* 0x000ea40000300a00 */
[----:B--2---:R-:W-:Y:S01]  /*14960*/  HMMA.16816.F32 R24, R24, R8, R20 ;  /* 0x000000081818723c */ /* 0x004fe20000001814 */
[----:B------:R-:W2:Y:S01]  /*14970*/  LDL.LU.64 R22, [R1+0x1190] ;  /* 0x0011900001167983 */ /* 0x000ea20000300a00 */
[----:B------:R-:W2:Y:S11]  /*14980*/  LDL.LU.64 R20, [R1+0x1188] ;  /* 0x0011880001147983 */ /* 0x000eb60000300a00 */
[----:B------:R-:W-:Y:S10]  /*14990*/  @!UPT UIADD3 URZ, URZ, URZ, URZ ;  /* 0x0000003f3f3ff290 */ /* 0x000ff4000fffe03f */
[----:B------:R0:W-:Y:S01]  /*149a0*/  STL [R1+0xcc], R27 ;  /* 0x0000cc1b01007387 */ /* 0x0001e20000100800 */
[----:B------:R-:W-:Y:S02]  /*149b0*/  IMAD.MOV.U32 R11, RZ, RZ, R26 ;  /* 0x000000ffff0b7224 */ /* 0x000fe400078e001a */
[----:B------:R-:W-:Y:S02]  /*149c0*/  IMAD.MOV.U32 R6, RZ, RZ, R24 ;  /* 0x000000ffff067224 */ /* 0x000fe400078e0018 */
[----:B------:R-:W-:Y:S01]  /*149d0*/  IMAD.MOV.U32 R7, RZ, RZ, R25 ;  /* 0x000000ffff077224 */ /* 0x000fe200078e0019 */
[----:B0-----:R-:W2:Y:S01]  /*149e0*/  LDL.LU.64 R26, [R1+0x1180] ;  /* 0x00118000011a7983 */ /* 0x001ea20000300a00 */
[----:B------:R-:W2:Y:S02]  /*149f0*/  LDL.LU.64 R24, [R1+0x1178] ;  /* 0x0011780001187983 */ /* 0x000ea40000300a00 */
[C---:B--2---:R-:W-:Y:S11]  /*14a00*/  HMMA.16816.F32 R20, R24.reuse, R4, R20 ;  /* 0x000000041814723c */ /* 0x044ff60000001814 */
[----:B------:R-:W-:Y:S11]  /*14a10*/  @!UPT UIADD3 URZ, URZ, URZ, URZ ;  /* 0x0000003f3f3ff290 */ /* 0x000ff6000fffe03f */
[----:B------:R-:W-:Y:S01]  /*14a20*/  @!UPT UIADD3 URZ, URZ, URZ, URZ ;  /* 0x0000003f3f3ff290 */ /* 0x000fe2000fffe03f */
[----:B------:R-:W-:Y:S01]  /*14a30*/  STL.64 [R1+0xa0], R20 ;  /* 0x0000a01401007387 */ /* 0x000fe20000100a00 */
[----:B------:R0:W-:Y:S03]  /*14a40*/  STL.64 [R1+0xa8], R22 ;  /* 0x0000a81601007387 */ /* 0x0001e60000100a00 */
[----:B0-----:R-:W2:Y:S01]  /*14a50*/  LDL.LU.64 R22, [R1+0x1170] ;  /* 0x0011700001167983 */ /* 0x001ea20000300a00 */
[----:B------:R-:W2:Y:S02]  /*14a60*/  LDL.LU.64 R20, [R1+0x1168] ;  /* 0x0011680001147983 */ /* 0x000ea40000300a00 */
[----:B--2---:R-:W-:Y:S01]  /*14a70*/  HMMA.16816.F32 R24, R24, R8, R20 ;  /* 0x000000081818723c */ /* 0x004fe20000001814 */
[----:B------:R-:W2:Y:S01]  /*14a80*/  LDL.LU.64 R22, [R1+0x1160] ;  /* 0x0011600001167983 */ /* 0x000ea20000300a00 */
[----:B------:R-:W2:Y:S11]  /*14a90*/  LDL.LU.64 R20, [R1+0x1158] ;  /* 0x0011580001147983 */ /* 0x000eb60000300a00 */
[----:B------:R-:W-:Y:S10]  /*14aa0*/  @!UPT UIADD3 URZ, URZ, URZ, URZ ;  /* 0x0000003f3f3ff290 */ /* 0x000ff4000fffe03f */
[----:B------:R0:W-:Y:S01]  /*14ab0*/  STL.64 [R1+0x60], R24 ;  /* 0x0000601801007387 */ /* 0x0001e20000100a00 */
[----:B------:R1:W-:Y:S03]  /*14ac0*/  STL.64 [R1+0x68], R26 ;  /* 0x0000681a01007387 */ /* 0x0003e60000100a00 */
[----:B0-----:R-:W4:Y:S01]  /*14ad0*/  LDL.LU.64 R24, [R1+0xd0] ;  /* 0x0000d00001187983 */ /* 0x001f220000300a00 */
[----:B-1----:R-:W3:Y:S01]  /*14ae0*/  LDL.LU.64 R26, [R1+0xd8] ;  /* 0x0000d800011a7983 */ /* 0x002ee20000300a00 */
[C---:B--2---:R-:W-:Y:S11]  /*14af0*/  HMMA.16816.F32 R12, R20.reuse, R4, R12 ;  /* 0x00000004140c723c */ /* 0x044ff6000000180c */
[----:B------:R-:W-:Y:S11]  /*14b00*/  @!UPT UIADD3 URZ, URZ, URZ, URZ ;  /* 0x0000003f3f3ff290 */ /* 0x000ff6000fffe03f */
[----:B------:R-:W-:Y:S01]  /*14b10*/  @!UPT UIADD3 URZ, URZ, URZ, URZ ;  /* 0x0000003f3f3ff290 */ /* 0x000fe2000fffe03f */
[----:B------:R-:W-:Y:S01]  /*14b20*/  STL.64 [R1+0x70], R12 ;  /* 0x0000700c01007387 */ /* 0x000fe20000100a00 */
[----:B------:R0:W-:Y:S02]  /*14b30*/  STL [R1+0x78], R14 ;  /* 0x0000780e01007387 */ /* 0x0001e40000100800 */
[----:B------:R-:W-:Y:S02]  /*14b40*/  IMAD.MOV.U32 R28, RZ, RZ, R15 ;  /* 0x000000ffff1c7224 */ /* 0x000fe400078e000f */
[----:B0-----:R-:W2:Y:S01]  /*14b50*/  LDL.LU.64 R14, [R1+0x1150] ;  /* 0x00115000010e7983 */ /* 0x001ea20000300a00 */
[----:B------:R-:W2:Y:S02]  /*14b60*/  LDL.LU.64 R12, [R1+0x1148] ;  /* 0x00114800010c7983 */ /* 0x000ea40000300a00 */
[----:B------:R-:W-:Y:S01]  /*14b70*/  STL [R1+0x10ec], R28 ;  /* 0x0010ec1c01007387 */ /* 0x000fe20000100800 */
[----:B--2---:R-:W-:Y:S01]  /*14b80*/  HMMA.16816.F32 R20, R20, R8, R12 ;  /* 0x000000081414723c */ /* 0x004fe2000000180c */
[----:B------:R-:W3:Y:S01]  /*14b90*/  LDL.LU.64 R14, [R1+0x1140] ;  /* 0x00114000010e7983 */ /* 0x000ee20000300a00 */
[----:B------:R-:W3:Y:S11]  /*14ba0*/  LDL.LU.64 R12, [R1+0x1138] ;  /* 0x00113800010c7983 */ /* 0x000ef60000300a00 */
[----:B------:R-:W-:Y:S10]  /*14bb0*/  @!UPT UIADD3 URZ, URZ, URZ, URZ ;  /* 0x0000003f3f3ff290 */ /* 0x000ff4000fffe03f */
[----:B------:R4:W-:Y:S01]  /*14bc0*/  STL.64 [R1+0x50], R20 ;  /* 0x0000501401007387 */ /* 0x0009e20000100a00 */
[----:B------:R-:W-:Y:S02]  /*14bd0*/  STL.64 [R1+0x58], R22 ;  /* 0x0000581601007387 */ /* 0x000fe40000100a00 */
[----:B----4-:R-:W-:Y:S02]  /*14be0*/  IMAD.MOV.U32 R21, RZ, RZ, R24 ;  /* 0x000000ffff157224 */ /* 0x010fe400078e0018 */
[----:B------:R-:W-:Y:S01]  /*14bf0*/  IMAD.MOV.U32 R20, RZ, RZ, R25 ;  /* 0x000000ffff147224 */ /* 0x000fe200078e0019 */
[----:B---3--:R-:W-:Y:S07]  /*14c00*/  HMMA.16816.F32 R12, R24, R4, R12 ;  /* 0x00000004180c723c */ /* 0x008fee000000180c */
[----:B------:R-:W-:-:S02]  /*14c10*/  IMAD.MOV.U32 R5, RZ, RZ, R26 ;  /* 0x000000ffff057224 */ /* 0x000fc400078e001a */
[----:B------:R-:W-:Y:S02]  /*14c20*/  IMAD.MOV.U32 R4, RZ, RZ, R27 ;  /* 0x000000ffff047224 */ /* 0x000fe400078e001b */
[----:B------:R-:W-:Y:S11]  /*14c30*/  LDSM.16.MT88.4 R24, [R2+0x4000] ;  /* 0x004000000218783b */ /* 0x000ff60000004200 */
[----:B------:R-:W-:Y:S01]  /*14c40*/  @!UPT UIADD3 URZ, URZ, URZ, URZ ;  /* 0x0000003f3f3ff290 */ /* 0x000fe2000fffe03f */
[----:B------:R-:W-:Y:S01]  /*14c50*/  STL.64 [R1+0x48], R14 ;  /* 0x0000480e01007387 */ /* 0x000fe20000100a00 */
[----:B------:R-:W-:Y:S02]  /*14c60*/  IMAD.MOV.U32 R29, RZ, RZ, R12 ;  /* 0x000000ffff1d7224 */ /* 0x000fe400078e000c */
[----:B------:R-:W-:Y:S02]  /*14c70*/  IMAD.MOV.U32 R3, RZ, RZ, R13 ;  /* 0x000000ffff037224 */ /* 0x000fe400078e000d */
[----:B------:R-:W0:Y:S02]  /*14c80*/  LDSM.16.M88.4 R12, [R17+0x8080] ;  /* 0x00808000110c783b */ /* 0x000e240000000200 */
[----:B------:R-:W1:Y:S02]  /*14c90*/  LDSM.16.M88.4 R16, [R17+0x8880] ;  /* 0x008880001110783b */ /* 0x000e640000000200 */
[----:B------:R-:W-:Y:S04]  /*14ca0*/  STL [R1+0x10f0], R29 ;  /* 0x0010f01d01007387 */ /* 0x000fe80000100800 */
[----:B0-----:R0:W-:Y:S01]  /*14cb0*/  STL [R1+0x10a4], R12 ;  /* 0x0010a40c01007387 */ /* 0x0011e20000100800 */
[----:B------:R-:W-:Y:S02]  /*14cc0*/  STL.64 [R1], R24 ;  /* 0x0000001801007387 */ /* 0x000fe40000100a00 */
[----:B------:R-:W-:Y:S02]  /*14cd0*/  STL.64 [R1+0x8], R26 ;  /* 0x0000081a01007387 */ /* 0x000fe40000100a00 */
[----:B------:R2:W-:Y:S01]  /*14ce0*/  STL [R1+0x10a0], R13 ;  /* 0x0010a00d01007387 */ /* 0x0005e20000100800 */
[----:B------:R-:W-:Y:S01]  /*14cf0*/  LDSM.16.MT88.4 R24, [R0+0x4000] ;  /* 0x004000000018783b */ /* 0x000fe20000004200 */
[----:B0-----:R-:W-:-:S02]  /*14d00*/  IMAD.MOV.U32 R12, RZ, RZ, R21 ;  /* 0x000000ffff0c7224 */ /* 0x001fc400078e0015 */
[----:B--2---:R-:W-:Y:S02]  /*14d10*/  IMAD.MOV.U32 R13, RZ, RZ, R20 ;  /* 0x000000ffff0d7224 */ /* 0x004fe400078e0014 */
[----:B------:R-:W0:Y:S04]  /*14d20*/  LDSM.16.MT88.4 R20, [R2+0x4080] ;  /* 0x004080000214783b */ /* 0x000e280000004200 */
[----:B------:R-:W-:Y:S01]  /*14d30*/  STL [R1+0xff4], R14 ;  /* 0x000ff40e01007387 */ /* 0x000fe20000100800 */
[----:B------:R-:W-:Y:S02]  /*14d40*/  STL [R1+0xff0], R15 ;  /* 0x000ff00f01007387 */ /* 0x000fe40000100800 */
[----:B-1----:R1:W-:Y:S02]  /*14d50*/  STL [R1+0x10ac], R16 ;  /* 0x0010ac1001007387 */ /* 0x0023e40000100800 */
[----:B------:R2:W-:Y:S01]  /*14d60*/  STL [R1+0x10a8], R17 ;  /* 0x0010a81101007387 */ /* 0x0005e20000100800 */
[----:B------:R3:W-:Y:S01]  /*14d70*/  STL [R1+0x103c], R18 ;  /* 0x00103c1201007387 */ /* 0x0007e20000100800 */
[----:B------:R3:W-:Y:S03]  /*14d80*/  STL [R1+0x1038], R19 ;  /* 0x0010381301007387 */ /* 0x0007e60000100800 */
[----:B-1----:R-:W4:Y:S01]  /*14d90*/  LDL.LU R16, [R1+0xf0] ;  /* 0x0000f00001107983 */ /* 0x002f220000300800 */
[----:B--2---:R-:W4:Y:S02]  /*14da0*/  LDL.LU R17, [R1+0xf4] ;  /* 0x0000f40001117983 */ /* 0x004f240000300800 */
[----:B---3--:R-:W4:Y:S02]  /*14db0*/  LDL.LU R18, [R1+0xf8] ;  /* 0x0000f80001127983 */ /* 0x008f240000300800 */
[----:B------:R-:W-:-:S02]  /*14dc0*/  IMAD.MOV.U32 R19, RZ, RZ, R10 ;  /* 0x000000ffff137224 */ /* 0x000fc400078e000a */
[----:B------:R-:W2:Y:S04]  /*14dd0*/  LDL.LU R10, [R1+0x1134] ;  /* 0x00113400010a7983 */ /* 0x000ea80000300800 */
[----:B0-----:R-:W-:Y:S01]  /*14de0*/  STL.64 [R1+0x1068], R22 ;  /* 0x0010681601007387 */ /* 0x001fe20000100a00 */
[----:B------:R0:W-:Y:S03]  /*14df0*/  STL.64 [R1+0x1060], R20 ;  /* 0x0010601401007387 */ /* 0x0001e60000100a00 */
[----:B0-----:R-:W4:Y:S01]  /*14e00*/  LDL.LU R20, [R1+0x30] ;  /* 0x0000300001147983 */ /* 0x001f220000300800 */
[----:B------:R-:W4:Y:S02]  /*14e10*/  LDL.LU R21, [R1+0x34] ;  /* 0x0000340001157983 */ /* 0x000f240000300800 */
[----:B------:R-:W4:Y:S02]  /*14e20*/  LDL.LU R22, [R1+0x38] ;  /* 0x0000380001167983 */ /* 0x000f240000300800 */
[----:B------:R-:W4:Y:S01]  /*14e30*/  LDL.LU R23, [R1+0x3c] ;  /* 0x00003c0001177983 */ /* 0x000f220000300800 */
[----:B------:R0:W-:Y:S01]  /*14e40*/  STL [R1+0x104c], R24 ;  /* 0x00104c1801007387 */ /* 0x0001e20000100800 */
[----:B------:R1:W-:Y:S02]  /*14e50*/  STL [R1+0x1048], R25 ;  /* 0x0010481901007387 */ /* 0x0003e40000100800 */
[----:B------:R3:W-:Y:S02]  /*14e60*/  STL [R1+0x1044], R26 ;  /* 0x0010441a01007387 */ /* 0x0007e40000100800 */
[----:B------:R3:W-:Y:S01]  /*14e70*/  STL [R1+0x1040], R27 ;  /* 0x0010401b01007387 */ /* 0x0007e20000100800 */
[----:B0-----:R-:W2:Y:S01]  /*14e80*/  LDL.LU R24, [R1+0x20] ;  /* 0x0000200001187983 */ /* 0x001ea20000300800 */
[----:B-1----:R-:W2:Y:S02]  /*14e90*/  LDL.LU R25, [R1+0x24] ;  /* 0x0000240001197983 */ /* 0x002ea40000300800 */
[----:B---3--:R-:W3:Y:S02]  /*14ea0*/  LDL.LU R26, [R1+0x28] ;  /* 0x00002800011a7983 */ /* 0x008ee40000300800 */
[----:B------:R-:W3:Y:S02]  /*14eb0*/  LDL.LU R27, [R1+0x2c] ;  /* 0x00002c00011b7983 */ /* 0x000ee40000300800 */
[----:B---3--:R-:W-:Y:S01]  /*14ec0*/  STL.64 [R1+0x1100], R26 ;  /* 0x0011001a01007387 */ /* 0x008fe20000100a00 */
[----:B--2---:R0:W-:Y:S02]  /*14ed0*/  STL.64 [R1+0x10f8], R24 ;  /* 0x0010f81801007387 */ /* 0x0041e40000100a00 */
[----:B0-----:R-:W-:-:S02]  /*14ee0*/  IMAD.MOV.U32 R24, RZ, RZ, R6 ;  /* 0x000000ffff187224 */ /* 0x001fc400078e0006 */
[----:B------:R-:W-:Y:S01]  /*14ef0*/  IMAD.MOV.U32 R25, RZ, RZ, R7 ;  /* 0x000000ffff197224 */ /* 0x000fe200078e0007 */
[----:B------:R-:W2:Y:S01]  /*14f00*/  LDL.LU R6, [R1+0x1130] ;  /* 0x0011300001067983 */ /* 0x000ea20000300800 */
[----:B------:R-:W3:Y:S02]  /*14f10*/  LDL.LU R7, [R1+0x112c] ;  /* 0x00112c0001077983 */ /* 0x000ee40000300800 */
[----:B------:R-:W-:Y:S02]  /*14f20*/  IMAD.MOV.U32 R26, RZ, RZ, R11 ;  /* 0x000000ffff1a7224 */ /* 0x000fe400078e000b */
[----:B------:R-:W2:Y:S01]  /*14f30*/  LDL.LU R11, [R1+0x1128] ;  /* 0x00112800010b7983 */ /* 0x000ea20000300800 */
[----:B------:R-:W2:Y:S02]  /*14f40*/  LDL.LU R27, [R1+0xcc] ;  /* 0x0000cc00011b7983 */ /* 0x000ea40000300800 */
[----:B------:R-:W-:Y:S02]  /*14f50*/  IMAD.MOV.U32 R14, RZ, RZ, R5 ;  /* 0x000000ffff0e7224 */ /* 0x000fe400078e0005 */
[----:B------:R-:W-:Y:S01]  /*14f60*/  IMAD.MOV.U32 R15, RZ, RZ, R4 ;  /* 0x000000ffff0f7224 */ /* 0x000fe200078e0004 */
[----:B--2---:R-:W-:Y:S01]  /*14f70*/  STL.64 [R1+0x1110], R26 ;  /* 0x0011101a01007387 */ /* 0x004fe20000100a00 */
[----:B------:R0:W-:Y:S02]  /*14f80*/  STL.64 [R1+0x1108], R24 ;  /* 0x0011081801007387 */ /* 0x0001e40000100a00 */
[----:B0-----:R-:W-:-:S02]  /*14f90*/  IMAD.MOV.U32 R24, RZ, RZ, R10 ;  /* 0x000000ffff187224 */ /* 0x001fc400078e000a */
[----:B------:R-:W-:Y:S01]  /*14fa0*/  IMAD.MOV.U32 R25, RZ, RZ, R6 ;  /* 0x000000ffff197224 */ /* 0x000fe200078e0006 */
[----:B------:R-:W2:Y:S01]  /*14fb0*/  LDL.LU R10, [R1+0x1124] ;  /* 0x00112400010a7983 */ /* 0x000ea20000300800 */
[----:B------:R-:W4:Y:S02]  /*14fc0*/  LDL.LU R6, [R1+0x1120] ;  /* 0x0011200001067983 */ /* 0x000f240000300800 */
[----:B---3--:R-:W-:Y:S02]  /*14fd0*/  IMAD.MOV.U32 R26, RZ, RZ, R7 ;  /* 0x000000ffff1a7224 */ /* 0x008fe400078e0007 */
[----:B------:R-:W4:Y:S01]  /*14fe0*/  LDL.LU R7, [R1+0x111c] ;  /* 0x00111c0001077983 */ /* 0x000f220000300800 */
[----:B------:R-:W-:Y:S02]  /*14ff0*/  IMAD.MOV.U32 R27, RZ, RZ, R11 ;  /* 0x000000ffff1b7224 */ /* 0x000fe400078e000b */
[----:B------:R-:W2:Y:S05]  /*15000*/  LDL.LU R11, [R1+0x1118] ;  /* 0x00111800010b7983 */ /* 0x000eaa0000300800 */
[----:B------:R-:W-:Y:S11]  /*15010*/  HMMA.16816.F32 R24, R12, R8, R24 ;  /* 0x000000080c18723c */ /* 0x000ff60000001818 */
[----:B------:R-:W-:Y:S11]  /*15020*/  @!UPT UIADD3 URZ, URZ, URZ, URZ ;  /* 0x0000003f3f3ff290 */ /* 0x000ff6000fffe03f */
[----:B------:R-:W-:Y:S02]  /*15030*/  @!UPT UIADD3 URZ, URZ, URZ, URZ ;  /* 0x0000003f3f3ff290 */ /* 0x000fe4000fffe03f */
[----:B------:R-:W-:Y:S02]  /*15040*/  IMAD.MOV.U32 R15, RZ, RZ, R24 ;  /* 0x000000ffff0f7224 */ /* 0x000fe400078e0018 */
[----:B------:R-:W-:Y:S02]  /*15050*/  IMAD.MOV.U32 R14, RZ, RZ, R25 ;  /* 0x000000ffff0e7224 */ /* 0x000fe400078e0019 */
[----:B------:R-:W-:Y:S02]  /*15060*/  IMAD.MOV.U32 R9, RZ, RZ, R26 ;  /* 0x000000ffff097224 */ /* 0x000fe400078e001a */
[----:B------:R-:W-:Y:S02]  /*15070*/  IMAD.MOV.U32 R8, RZ, RZ, R27 ;  /* 0x000000ffff087224 */ /* 0x000fe400078e001b */
[----:B------:R-:W0:Y:S04]  /*15080*/  LDSM.16.MT88.4 R24, [R0+0x4080] ;  /* 0x004080000018783b */ /* 0x000e280000004200 */
[----:B0-----:R-:W-:Y:S01]  /*15090*/  STL.64 [R1+0xb0], R24 ;  /* 0x0000b01801007387 */ /* 0x001fe20000100a00 */
[----:B------:R4:W-:Y:S02]  /*150a0*/  STL.64 [R1+0xb8], R26 ;  /* 0x0000b81a01007387 */ /* 0x0009e40000100a00 */
[C---:B----4-:R-:W-:Y:S11]  /*150b0*/  HMMA.16816.F32 R24, R20.reuse, R6, R16 ;  /* 0x000000061418723c */ /* 0x050ff60000001810 */
[----:B------:R-:W-:Y:S11]  /*150c0*/  @!UPT UIADD3 URZ, URZ, URZ, URZ ;  /* 0x0000003f3f3ff290 */ /* 0x000ff6000fffe03f */
[----:B------:R-:W-:Y:S02]  /*150d0*/  @!UPT UIADD3 URZ, URZ, URZ, URZ ;  /* 0x0000003f3f3ff290 */ /* 0x000fe4000fffe03f */
[----:B------:R-:W-:Y:S02]  /*150e0*/  IMAD.MOV.U32 R19, RZ, RZ, R26 ;  /* 0x000000ffff137224 */ /* 0x000fe400078e001a */
[----:B------:R-:W-:Y:S02]  /*150f0*/  IMAD.MOV.U32 R18, RZ, RZ, R27 ;  /* 0x000000ffff127224 */ /* 0x000fe400078e001b */
[----:B------:R-:W-:Y:S02]  /*15100*/  IMAD.MOV.U32 R29, RZ, RZ, R24 ;  /* 0x000000ffff1d7224 */ /* 0x000fe400078e0018 */
[----:B------:R-:W-:Y:S01]  /*15110*/  IMAD.MOV.U32 R28, RZ, RZ, R25 ;  /* 0x000000ffff1c7224 */ /* 0x000fe200078e0019 */
[----:B------:R-:W2:Y:S01]  /*15120*/  LDL.LU.64 R26, [R1+0x1110] ;  /* 0x00111000011a7983 */ /* 0x000ea20000300a00 */
[----:B------:R-:W2:Y:S02]  /*15130*/  LDL.LU.64 R24, [R1+0x1108] ;  /* 0x0011080001187983 */ /* 0x000ea40000300a00 */
[----:B--2---:R-:W-:Y:S01]  /*15140*/  HMMA.16816.F32 R20, R20, R10, R24 ;  /* 0x0000000a1414723c */ /* 0x004fe20000001818 */
[----:B------:R-:W2:Y:S01]  /*15150*/  LDL.LU.64 R26, [R1+0x1100] ;  /* 0x00110000011a7983 */ /* 0x000ea20000300a00 */
[----:B------:R-:W2:Y:S11]  /*15160*/  LDL.LU.64 R24, [R1+0x10f8] ;  /* 0x0010f80001187983 */ /* 0x000eb60000300a00 */
[----:B------:R-:W-:Y:S10]  /*15170*/  @!UPT UIADD3 URZ, URZ, URZ, URZ ;  /* 0x0000003f3f3ff290 */ /* 0x000ff4000fffe03f */
[----:B------:R-:W-:Y:S01]  /*15180*/  STL.64 [R1+0x1078], R22 ;  /* 0x0010781601007387 */ /* 0x000fe20000100a00 */
[----:B------:R0:W-:Y:S03]  /*15190*/  STL.64 [R1+0x1070], R20 ;  /* 0x0010701401007387 */ /* 0x0001e60000100a00 */
[----:B0-----:R-:W2:Y:S01]  /*151a0*/  LDL.LU R20, [R1+0xa0] ;  /* 0x0000a00001147983 */ /* 0x001ea20000300800 */
[----:B------:R-:W2:Y:S02]  /*151b0*/  LDL.LU R21, [R1+0xa4] ;  /* 0x0000a40001157983 */ /* 0x000ea40000300800 */
[----:B------:R-:W2:Y:S02]  /*151c0*/  LDL.LU R22, [R1+0xa8] ;  /* 0x0000a80001167983 */ /* 0x000ea40000300800 */
[----:B------:R-:W2:Y:S01]  /*151d0*/  LDL.LU R23, [R1+0xac] ;  /* 0x0000ac0001177983 */ /* 0x000ea20000300800 */
[----:B------:R0:W-:Y:S01]  /*151e0*/  STL.64 [R1+0x10d8], R6 ;  /* 0x0010d80601007387 */ /* 0x0001e20000100a00 */
[----:B------:R-:W3:Y:S02]  /*151f0*/  LDL.LU R4, [R1+0x60] ;  /* 0x0000600001047983 */ /* 0x000ee40000300800 */
[----:B------:R-:W3:Y:S01]  /*15200*/  LDL.LU R5, [R1+0x64] ;  /* 0x0000640001057983 */ /* 0x000ee20000300800 */
[----:B--2---:R-:W-:Y:S01]  /*15210*/  HMMA.16816.F32 R20, R24, R6, R20 ;  /* 0x000000061814723c */ /* 0x004fe20000001814 */
[----:B0-----:R-:W3:Y:S01]  /*15220*/  LDL.LU R6, [R1+0x68] ;  /* 0x0000680001067983 */ /* 0x001ee20000300800 */
[----:B------:R-:W3:Y:S11]  /*15230*/  LDL.LU R7, [R1+0x6c] ;  /* 0x00006c0001077983 */ /* 0x000ef60000300800 */
[----:B------:R-:W-:Y:S11]  /*15240*/  @!UPT UIADD3 URZ, URZ, URZ, URZ ;  /* 0x0000003f3f3ff290 */ /* 0x000ff6000fffe03f */
[----:B------:R-:W-:Y:S02]  /*15250*/  IMAD.MOV.U32 R16, RZ, RZ, R20 ;  /* 0x000000ffff107224 */ /* 0x000fe400078e0014 */
[----:B------:R-:W-:Y:S02]  /*15260*/  IMAD.MOV.U32 R17, RZ, RZ, R21 ;  /* 0x000000ffff117224 */ /* 0x000fe400078e0015 */
[----:B------:R-:W-:Y:S02]  /*15270*/  IMAD.MOV.U32 R20, RZ, RZ, R29 ;  /* 0x000000ffff147224 */ /* 0x000fe400078e001d */
[----:B------:R-:W-:Y:S01]  /*15280*/  IMAD.MOV.U32 R21, RZ, RZ, R28 ;  /* 0x000000ffff157224 */ /* 0x000fe200078e001c */
[----:B------:R0:W-:Y:S01]  /*15290*/  STL.64 [R1+0x10c0], R16 ;  /* 0x0010c01001007387 */ /* 0x0001e20000100a00 */
[----:B------:R-:W2:Y:S02]  /*152a0*/  LDL.LU R29, [R1+0x10f0] ;  /* 0x0010f000011d7983 */ /* 0x000ea40000300800 */
[----:B------:R-:W4:Y:S02]  /*152b0*/  LDL.LU R28, [R1+0x10ec] ;  /* 0x0010ec00011c7983 */ /* 0x000f240000300800 */
[----:B------:R-:W-:-:S02]  /*152c0*/  IMAD.MOV.U32 R13, RZ, RZ, R23 ;  /* 0x000000ffff0d7224 */ /* 0x000fc400078e0017 */
[----:B------:R-:W-:Y:S02]  /*152d0*/  IMAD.MOV.U32 R12, RZ, RZ, R22 ;  /* 0x000000ffff0c7224 */ /* 0x000fe400078e0016 */
[----:B------:R-:W-:Y:S02]  /*152e0*/  IMAD.MOV.U32 R23, RZ, RZ, R18 ;  /* 0x000000ffff177224 */ /* 0x000fe400078e0012 */
[----:B------:R-:W-:Y:S01]  /*152f0*/  IMAD.MOV.U32 R22, RZ, RZ, R19 ;  /* 0x000000ffff167224 */ /* 0x000fe200078e0013 */
[----:B0-----:R-:W2:Y:S01]  /*15300*/  LDL.LU R16, [R1+0x50] ;  /* 0x0000500001107983 */ /* 0x001ea20000300800 */
[----:B------:R-:W2:Y:S02]  /*15310*/  LDL.LU R17, [R1+0x54] ;  /* 0x0000540001117983 */ /* 0x000ea40000300800 */
[----:B------:R-:W2:Y:S02]  /*15320*/  LDL.LU R18, [R1+0x58] ;  /* 0x0000580001127983 */ /* 0x000ea40000300800 */
[----:B------:R-:W2:Y:S02]  /*15330*/  LDL.LU R19, [R1+0x5c] ;  /* 0x00005c0001137983 */ /* 0x000ea40000300800 */
[----:B--2---:R-:W-:Y:S01]  /*15340*/  STL.64 [R1+0x10d0], R18 ;  /* 0x0010d01201007387 */ /* 0x004fe20000100a00 */
[----:B------:R0:W-:Y:S03]  /*15350*/  STL.64 [R1+0x10c8], R16 ;  /* 0x0010c81001007387 */ /* 0x0001e60000100a00 */
[----:B0-----:R-:W2:Y:S01]  /*15360*/  LDL.LU R16, [R1+0x70] ;  /* 0x0000700001107983 */ /* 0x001ea20000300800 */
[----:B------:R-:W2:Y:S02]  /*15370*/  LDL.LU R17, [R1+0x74] ;  /* 0x0000740001117983 */ /* 0x000ea40000300800 */
[----:B------:R-:W2:Y:S02]  /*15380*/  LDL.LU R18, [R1+0x78] ;  /* 0x0000780001127983 */ /* 0x000ea40000300800 */
[----:B----4-:R-:W-:-:S02]  /*15390*/  IMAD.MOV.U32 R19, RZ, RZ, R28 ;  /* 0x000000ffff137224 */ /* 0x010fc400078e001c */
[----:B------:R-:W4:Y:S01]  /*153a0*/  LDL.LU R28, [R1+0x10e8] ;  /* 0x0010e800011c7983 */ /* 0x000f220000300800 */
[----:B------:R0:W-:Y:S02]  /*153b0*/  STL.64 [R1+0x1088], R22 ;  /* 0x0010881601007387 */ /* 0x0001e40000100a00 */
[----:B------:R1:W-:Y:S02]  /*153c0*/  STL.64 [R1+0x1080], R20 ;  /* 0x0010801401007387 */ /* 0x0003e40000100a00 */
[----:B0-----:R-:W-:Y:S02]  /*153d0*/  IMAD.MOV.U32 R22, RZ, RZ, R9 ;  /* 0x000000ffff167224 */ /* 0x001fe400078e0009 */
[----:B------:R-:W-:Y:S02]  /*153e0*/  IMAD.MOV.U32 R23, RZ, RZ, R8 ;  /* 0x000000ffff177224 */ /* 0x000fe400078e0008 */
[----:B-1----:R-:W-:Y:S02]  /*153f0*/  IMAD.MOV.U32 R20, RZ, RZ, R15 ;  /* 0x000000ffff147224 */ /* 0x002fe400078e000f */
[----:B------:R-:W-:Y:S01]  /*15400*/  IMAD.MOV.U32 R21, RZ, RZ, R14 ;  /* 0x000000ffff157224 */ /* 0x000fe200078e000e */
[----:B------:R-:W-:Y:S04]  /*15410*/  STL.64 [R1+0x1098], R22 ;  /* 0x0010981601007387 */ /* 0x000fe80000100a00 */
[----:B------:R0:W-:Y:S02]  /*15420*/  STL.64 [R1+0x1090], R20 ;  /* 0x0010901401007387 */ /* 0x0001e40000100a00 */
[----:B0-----:R-:W-:-:S02]  /*15430*/  IMAD.MOV.U32 R20, RZ, RZ, R29 ;  /* 0x000000ffff147224 */ /* 0x001fc400078e001d */
[----:B------:R-:W-:Y:S01]  /*15440*/  IMAD.MOV.U32 R21, RZ, RZ, R3 ;  /* 0x000000ffff157224 */ /* 0x000fe200078e0003 */
[----:B------:R-:W2:Y:S01]  /*15450*/  LDL.LU R29, [R1+0x10e4] ;  /* 0x0010e400011d7983 */ /* 0x000ea20000300800 */
[----:B------:R-:W2:Y:S02]  /*15460*/  LDL.LU R3, [R1+0x10e0] ;  /* 0x0010e00001037983 */ /* 0x000ea40000300800 */
[----:B------:R-:W2:Y:S02]  /*15470*/  LDL.LU R22, [R1+0x48] ;  /* 0x0000480001167983 */ /* 0x000ea40000300800 */
[----:B------:R-:W2:Y:S01]  /*15480*/  LDL.LU R23, [R1+0x4c] ;  /* 0x00004c0001177983 */ /* 0x000ea20000300800 */
[----:B---3--:R-:W-:Y:S11]  /*15490*/  HMMA.16816.F32 R4, R24, R10, R4 ;  /* 0x0000000a1804723c */ /* 0x008ff60000001804 */
[----:B------:R-:W-:Y:S11]  /*154a0*/  @!UPT UIADD3 URZ, URZ, URZ, URZ ;  /* 0x0000003f3f3ff290 */ /* 0x000ff6000fffe03f */
[----:B------:R-:W-:Y:S02]  /*154b0*/  @!UPT UIADD3 URZ, URZ, URZ, URZ ;  /* 0x0000003f3f3ff290 */ /* 0x000fe4000fffe03f */
[----:B------:R-:W-:Y:S02]  /*154c0*/  IMAD.MOV.U32 R26, RZ, RZ, R6 ;  /* 0x000000ffff1a7224 */ /* 0x000fe400078e0006 */
[----:B------:R-:W-:Y:S01]  /*154d0*/  IMAD.MOV.U32 R27, RZ, RZ, R7 ;  /* 0x000000ffff1b7224 */ /* 0x000fe200078e0007 */
[----:B--2---:R-:W-:Y:S01]  /*154e0*/  STL.64 [R1+0x10b8], R22 ;  /* 0x0010b81601007387 */ /* 0x004fe20000100a00 */
[----:B------:R0:W-:Y:S03]  /*154f0*/  STL.64 [R1+0x10b0], R20 ;  /* 0x0010b01401007387 */ /* 0x0001e60000100a00 */
[----:B0-----:R-:W2:Y:S01]  /*15500*/  LDL.LU R20, [R1+0x10] ;  /* 0x0000100001147983 */ /* 0x001ea20000300800 */
[----:B------:R-:W2:Y:S02]  /*15510*/  LDL.LU.64 R6, [R1+0x10d8] ;  /* 0x0010d80001067983 */ /* 0x000ea40000300a00 */
[----:B------:R-:W-:-:S02]  /*15520*/  IMAD.MOV.U32 R21, RZ, RZ, R29 ;  /* 0x000000ffff157224 */ /* 0x000fc400078e001d */
[----:B----4-:R-:W-:Y:S02]  /*15530*/  IMAD.MOV.U32 R22, RZ, RZ, R28 ;  /* 0x000000ffff167224 */ /* 0x010fe400078e001c */
[----:B------:R-:W-:Y:S02]  /*15540*/  IMAD.MOV.U32 R23, RZ, RZ, R3 ;  /* 0x000000ffff177224 */ /* 0x000fe400078e0003 */
[----:B------:R-:W-:Y:S02]  /*15550*/  IMAD.MOV.U32 R24, RZ, RZ, R4 ;  /* 0x000000ffff187224 */ /* 0x000fe400078e0004 */
[----:B------:R-:W-:Y:S01]  /*15560*/  IMAD.MOV.U32 R25, RZ, RZ, R5 ;  /* 0x000000ffff197224 */ /* 0x000fe200078e0005 */
[----:B------:R-:W-:Y:S04]  /*15570*/  STL.64 [R1+0x1058], R26 ;  /* 0x0010581a01007387 */ /* 0x000fe80000100a00 */
[----:B------:R0:W-:Y:S04]  /*15580*/  STL.64 [R1+0x1050], R24 ;  /* 0x0010501801007387 */ /* 0x0001e80000100a00 */
[----:B0-----:R-:W3:Y:S01]  /*15590*/  LDL.LU.64 R24, [R1+0x90] ;  /* 0x0000900001187983 */ /* 0x001ee20000300a00 */
[----:B------:R-:W4:Y:S01]  /*155a0*/  LDL.LU.64 R26, [R1+0x98] ;  /* 0x00009800011a7983 */ /* 0x000f220000300a00 */
[C---:B--2---:R-:W-:Y:S11]  /*155b0*/  HMMA.16816.F32 R16, R20.reuse, R6, R16 ;  /* 0x000000061410723c */ /* 0x044ff60000001810 */
        /* <DEDUP_REMOVED lines=9> */
[----:B------:R-:W2:Y:S11]  /*15650*/  LDL.LU.64 R16, [R1+0x10c0] ;  /* 0x0010c00001107983 */ /* 0x000eb60000300a00 */
[----:B------:R-:W-:Y:S11]  /*15660*/  @!UPT UIADD3 URZ, URZ, URZ, URZ ;  /* 0x0000003f3f3ff290 */ /* 0x000ff6000fffe03f */
[----:B------:R0:W-:Y:S01]  /*15670*/  STL [R1+0x28], R22 ;  /* 0x0000281601007387 */ /* 0x0001e20000100800 */
[----:B------:R-:W-:Y:S02]  /*15680*/  IMAD.MOV.U32 R3, RZ, RZ, R23 ;  /* 0x000000ffff037224 */ /* 0x000fe400078e0017 */
[----:B------:R-:W-:Y:S02]  /*15690*/  IMAD.MOV.U32 R18, RZ, RZ, R20 ;  /* 0x000000ffff127224 */ /* 0x000fe400078e0014 */
[----:B------:R-:W-:Y:S01]  /*156a0*/  IMAD.MOV.U32 R19, RZ, RZ, R21 ;  /* 0x000000ffff137224 */ /* 0x000fe200078e0015 */
[----:B0-----:R-:W3:Y:S01]  /*156b0*/  LDL.LU.64 R22, [R1+0x10b8] ;  /* 0x0010b80001167983 */ /* 0x001ee20000300a00 */
[----:B------:R-:W3:Y:S02]  /*156c0*/  LDL.LU.64 R20, [R1+0x10b0] ;  /* 0x0010b00001147983 */ /* 0x000ee40000300a00 */
[----:B----4-:R-:W-:Y:S02]  /*156d0*/  IMAD.MOV.U32 R9, RZ, RZ, R26 ;  /* 0x000000ffff097224 */ /* 0x010fe400078e001a */
[----:B------:R-:W-:Y:S01]  /*156e0*/  IMAD.MOV.U32 R8, RZ, RZ, R27 ;  /* 0x000000ffff087224 */ /* 0x000fe200078e001b */
[----:B---3--:R-:W-:Y:S07]  /*156f0*/  HMMA.16816.F32 R4, R24, R6, R20 ;  /* 0x000000061804723c */ /* 0x008fee0000001814 */
[----:B------:R-:W-:-:S02]  /*15700*/  IMAD.MOV.U32 R21, RZ, RZ, R24 ;  /* 0x000000ffff157224 */ /* 0x000fc400078e0018 */
[----:B------:R-:W-:Y:S02]  /*15710*/  IMAD.MOV.U32 R20, RZ, RZ, R25 ;  /* 0x000000ffff147224 */ /* 0x000fe400078e0019 */
[----:B--2---:R-:W-:Y:S02]  /*15720*/  IMAD.MOV.U32 R24, RZ, RZ, R16 ;  /* 0x000000ffff187224 */ /* 0x004fe400078e0010 */
[----:B------:R-:W-:Y:S01]  /*15730*/  IMAD.MOV.U32 R25, RZ, RZ, R17 ;  /* 0x000000ffff197224 */ /* 0x000fe200078e0011 */
[----:B------:R-:W2:Y:S01]  /*15740*/  LDL.LU R16, [R1+0x10ac] ;  /* 0x0010ac0001107983 */ /* 0x000ea20000300800 */
[----:B------:R-:W2:Y:S02]  /*15750*/  LDL.LU R17, [R1+0x10a8] ;  /* 0x0010a80001117983 */ /* 0x000ea40000300800 */
[----:B------:R-:W-:Y:S02]  /*15760*/  IMAD.MOV.U32 R26, RZ, RZ, R12 ;  /* 0x000000ffff1a7224 */ /* 0x000fe400078e000c */
[----:B------:R-:W-:Y:S01]  /*15770*/  IMAD.MOV.U32 R27, RZ, RZ, R13 ;  /* 0x000000ffff1b7224 */ /* 0x000fe200078e000d */
[----:B------:R-:W3:Y:S01]  /*15780*/  LDL.LU R12, [R1+0x10a4] ;  /* 0x0010a400010c7983 */ /* 0x000ee20000300800 */
[----:B------:R-:W3:Y:S03]  /*15790*/  LDL.LU R13, [R1+0x10a0] ;  /* 0x0010a000010d7983 */ /* 0x000ee60000300800 */
[----:B------:R-:W-:Y:S01]  /*157a0*/  STL.64 [R1+0x1030], R6 ;  /* 0x0010300601007387 */ /* 0x000fe20000100a00 */
[----:B------:R0:W-:Y:S02]  /*157b0*/  STL.64 [R1+0x1028], R4 ;  /* 0x0010280401007387 */ /* 0x0001e40000100a00 */
[----:B0-----:R-:W-:-:S02]  /*157c0*/  IMAD.MOV.U32 R4, RZ, RZ, R21 ;  /* 0x000000ffff047224 */ /* 0x001fc400078e0015 */
[----:B------:R-:W-:Y:S02]  /*157d0*/  IMAD.MOV.U32 R5, RZ, RZ, R20 ;  /* 0x000000ffff057224 */ /* 0x000fe400078e0014 */
[----:B------:R-:W0:Y:S04]  /*157e0*/  LDSM.16.MT88.4 R20, [R2+0x5000] ;  /* 0x005000000214783b */ /* 0x000e280000004200 */
[----:B0-----:R-:W-:Y:S01]  /*157f0*/  STL.64 [R1+0x50], R20 ;  /* 0x0000501401007387 */ /* 0x001fe20000100a00 */
[----:B------:R-:W-:Y:S02]  /*15800*/  STL.64 [R1+0x58], R22 ;  /* 0x0000581601007387 */ /* 0x000fe40000100a00 */
[----:B------:R-:W0:Y:S02]  /*15810*/  LDSM.16.MT88.4 R20, [R2+0x5080] ;  /* 0x005080000214783b */ /* 0x000e240000004200 */
[----:B0-----:R-:W-:Y:S02]  /*15820*/  STL.64 [R1+0x30], R20 ;  /* 0x0000301401007387 */ /* 0x001fe40000100a00 */
[----:B------:R-:W-:Y:S02]  /*15830*/  STL.64 [R1+0x38], R22 ;  /* 0x0000381601007387 */ /* 0x000fe40000100a00 */
[----:B------:R-:W0:Y:S02]  /*15840*/  LDSM.16.MT88.4 R20, [R0+0x5000] ;  /* 0x005000000014783b */ /* 0x000e240000004200 */
[----:B0-----:R-:W-:Y:S02]  /*15850*/  STL.64 [R1+0x10], R20 ;  /* 0x0000101401007387 */ /* 0x001fe40000100a00 */
[----:B------:R0:W-:Y:S02]  /*15860*/  STL.64 [R1+0x18], R22 ;  /* 0x0000181601007387 */ /* 0x0001e40000100a00 */
[----:B0-----:R-:W4:Y:S01]  /*15870*/  LDL.LU.64 R22, [R1+0x1098] ;  /* 0x0010980001167983 */ /* 0x001f220000300a00 */
[----:B------:R-:W4:Y:S02]  /*15880*/  LDL.LU.64 R20, [R1+0x1090] ;  /* 0x0010900001147983 */ /* 0x000f240000300a00 */
[----:B------:R-:W-:-:S02]  /*15890*/  IMAD.MOV.U32 R6, RZ, RZ, R9 ;  /* 0x000000ffff067224 */ /* 0x000fc400078e0009 */
[----:B------:R-:W-:-:S07]  /*158a0*/  IMAD.MOV.U32 R7, RZ, RZ, R8 ;  /* 0x000000ffff077224 */ /* 0x000fce00078e0008 */
[----:B----4-:R-:W-:Y:S01]  /*158b0*/  HMMA.16816.F32 R4, R4, R10, R20 ;  /* 0x0000000a0404723c */ /* 0x010fe20000001814 */
[----:B------:R-:W3:Y:S01]  /*158c0*/  LDL.LU.64 R22, [R1+0x1088] ;  /* 0x0010880001167983 */ /* 0x000ee20000300a00 */
[----:B------:R-:W3:Y:S02]  /*158d0*/  LDL.LU.64 R20, [R1+0x1080] ;  /* 0x0010800001147983 */ /* 0x000ee40000300a00 */
[----:B------:R-:W3:Y:S02]  /*158e0*/  LDL.LU.64 R8, [R1] ;  /* 0x0000000001087983 */ /* 0x000ee40000300a00 */
[----:B------:R-:W3:Y:S11]  /*158f0*/  LDL.LU.64 R10, [R1+0x8] ;  /* 0x00000800010a7983 */ /* 0x000ef60000300a00 */
[----:B------:R-:W-:Y:S06]  /*15900*/  @!UPT UIADD3 URZ, URZ, URZ, URZ ;  /* 0x0000003f3f3ff290 */ /* 0x000fec000fffe03f */
[----:B------:R-:W-:Y:S01]  /*15910*/  STL.64 [R1+0xe0], R4 ;  /* 0x0000e00401007387 */ /* 0x000fe20000100a00 */
[----:B------:R-:W-:Y:S02]  /*15920*/  STL.64 [R1+0xe8], R6 ;  /* 0x0000e80601007387 */ /* 0x000fe40000100a00 */
[----:B------:R-:W0:Y:S02]  /*15930*/  LDSM.16.MT88.4 R4, [R0+0x5080] ;  /* 0x005080000004783b */ /* 0x000e240000004200 */
[----:B0-----:R0:W-:Y:S02]  /*15940*/  STL.64 [R1+0x60], R4 ;  /* 0x0000600401007387 */ /* 0x0011e40000100a00 */
[----:B------:R1:W-:Y:S02]  /*15950*/  STL.64 [R1+0x68], R6 ;  /* 0x0000680601007387 */ /* 0x0003e40000100a00 */
[----:B------:R4:W-:Y:S02]  /*15960*/  STL [R1+0xff8], R0 ;  /* 0x000ff80001007387 */ /* 0x0009e40000100800 */
[----:B0-----:R-:W-:-:S02]  /*15970*/  IMAD.MOV.U32 R5, RZ, RZ, R28 ;  /* 0x000000ffff057224 */ /* 0x001fc400078e001c */
[----:B-1----:R-:W-:Y:S02]  /*15980*/  IMAD.MOV.U32 R6, RZ, RZ, R15 ;  /* 0x000000ffff067224 */ /* 0x002fe400078e000f */
[----:B------:R-:W-:Y:S01]  /*15990*/  IMAD.MOV.U32 R7, RZ, RZ, R14 ;  /* 0x000000ffff077224 */ /* 0x000fe200078e000e */
[----:B---3--:R-:W-:Y:S01]  /*159a0*/  HMMA.16816.F32 R20, R8, R12, R20 ;  /* 0x0000000c0814723c */ /* 0x008fe20000001814 */
[----:B------:R-:W-:Y:S02]  /*159b0*/  IMAD.MOV.U32 R28, RZ, RZ, R8 ;  /* 0x000000ffff1c7224 */ /* 0x000fe400078e0008 */
[----:B------:R-:W-:Y:S02]  /*159c0*/  IMAD.MOV.U32 R15, RZ, RZ, R9 ;  /* 0x000000ffff0f7224 */ /* 0x000fe400078e0009 */
[----:B------:R-:W-:Y:S02]  /*159d0*/  IMAD.MOV.U32 R14, RZ, RZ, R10 ;  /* 0x000000ffff0e7224 */ /* 0x000fe400078e000a */
[----:B----4-:R-:W-:Y:S11]  /*159e0*/  IMAD.MOV.U32 R0, RZ, RZ, R11 ;  /* 0x000000ffff007224 */ /* 0x010ff600078e000b */
[----:B------:R-:W-:Y:S06]  /*159f0*/  @!UPT UIADD3 URZ, URZ, URZ, URZ ;  /* 0x0000003f3f3ff290 */ /* 0x000fec000fffe03f */
[----:B------:R-:W-:Y:S02]  /*15a00*/  IMAD.MOV.U32 R9, RZ, RZ, R22 ;  /* 0x000000ffff097224 */ /* 0x000fe400078e0016 */
[----:B------:R-:W-:Y:S02]  /*15a10*/  IMAD.MOV.U32 R8, RZ, RZ, R23 ;  /* 0x000000ffff087224 */ /* 0x000fe400078e0017 */
[----:B------:R-:W-:Y:S02]  /*15a20*/  IMAD.MOV.U32 R11, RZ, RZ, R20 ;  /* 0x000000ffff0b7224 */ /* 0x000fe400078e0014 */
[----:B------:R-:W-:Y:S01]  /*15a30*/  IMAD.MOV.U32 R10, RZ, RZ, R21 ;  /* 0x000000ffff0a7224 */ /* 0x000fe200078e0015 */
[----:B------:R-:W2:Y:S01]  /*15a40*/  LDL.LU.64 R22, [R1+0x1078] ;  /* 0x0010780001167983 */ /* 0x000ea20000300a00 */
[----:B------:R-:W2:Y:S02]  /*15a50*/  LDL.LU.64 R20, [R1+0x1070] ;  /* 0x0010700001147983 */ /* 0x000ea40000300a00 */
[----:B------:R0:W-:Y:S01]  /*15a60*/  STL [R1+0x100c], R8 ;  /* 0x00100c0801007387 */ /* 0x0001e20000100800 */
[----:B------:R1:W-:Y:S01]  /*15a70*/  STL [R1+0x1008], R10 ;  /* 0x0010080a01007387 */ /* 0x0003e20000100800 */
[----:B------:R3:W-:Y:S02]  /*15a80*/  STL [R1+0x1004], R11 ;  /* 0x0010040b01007387 */ /* 0x0007e40000100800 */
[----:B------:R4:W-:Y:S02]  /*15a90*/  STL [R1+0x1000], R9 ;  /* 0x0010000901007387 */ /* 0x0009e40000100800 */
[----:B0-----:R-:W-:-:S02]  /*15aa0*/  IMAD.MOV.U32 R8, RZ, RZ, R28 ;  /* 0x000000ffff087224 */ /* 0x001fc400078e001c */
[----:B-1----:R-:W-:Y:S02]  /*15ab0*/  IMAD.MOV.U32 R10, RZ, RZ, R14 ;  /* 0x000000ffff0a7224 */ /* 0x002fe400078e000e */
[----:B---3--:R-:W-:Y:S02]  /*15ac0*/  IMAD.MOV.U32 R11, RZ, RZ, R0 ;  /* 0x000000ffff0b7224 */ /* 0x008fe400078e0000 */
[----:B----4-:R-:W-:-:S07]  /*15ad0*/  IMAD.MOV.U32 R9, RZ, RZ, R15 ;  /* 0x000000ffff097224 */ /* 0x010fce00078e000f */
[----:B--2---:R-:W-:Y:S01]  /*15ae0*/  HMMA.16816.F32 R8, R8, R16, R20 ;  /* 0x000000100808723c */ /* 0x004fe20000001814 */
[----:B------:R-:W2:Y:S01]  /*15af0*/  LDL.LU.64 R22, [R1+0x1068] ;  /* 0x0010680001167983 */ /* 0x000ea20000300a00 */
[----:B------:R-:W2:Y:S02]  /*15b00*/  LDL.LU.64 R20, [R1+0x1060] ;  /* 0x0010600001147983 */ /* 0x000ea40000300a00 */
[----:B------:R-:W-:Y:S11]  /*15b10*/  IMAD.MOV.U32 R4, RZ, RZ, R29 ;  /* 0x000000ffff047224 */ /* 0x000ff600078e001d */
[----:B------:R-:W-:Y:S09]  /*15b20*/  @!UPT UIADD3 URZ, URZ, URZ, URZ ;  /* 0x0000003f3f3ff290 */ /* 0x000ff2000fffe03f */
[----:B------:R-:W-:Y:S02]  /*15b30*/  IMAD.MOV.U32 R29, RZ, RZ, R11 ;  /* 0x000000ffff1d7224 */ /* 0x000fe400078e000b */
[----:B------:R-:W-:Y:S02]  /*15b40*/  IMAD.MOV.U32 R15, RZ, RZ, R10 ;  /* 0x000000ffff0f7224 */ /* 0x000fe400078e000a */
[----:B------:R-:W-:Y:S02]  /*15b50*/  IMAD.MOV.U32 R14, RZ, RZ, R9 ;  /* 0x000000ffff0e7224 */ /* 0x000fe400078e0009 */
[----:B------:R-:W-:Y:S01]  /*15b60*/  IMAD.MOV.U32 R0, RZ, RZ, R8 ;  /* 0x000000ffff007224 */ /* 0x000fe200078e0008 */
[----:B------:R-:W-:Y:S01]  /*15b70*/  STL [R1+0x101c], R29 ;  /* 0x00101c1d01007387 */ /* 0x000fe20000100800 */
[----:B------:R-:W-:Y:S02]  /*15b80*/  STL [R1+0x1018], R15 ;  /* 0x0010180f01007387 */ /* 0x000fe40000100800 */
[----:B------:R-:W-:Y:S02]  /*15b90*/  STL [R1+0x1014], R14 ;  /* 0x0010140e01007387 */ /* 0x000fe40000100800 */
[----:B------:R-:W-:Y:S01]  /*15ba0*/  STL [R1+0x1010], R0 ;  /* 0x0010100001007387 */ /* 0x000fe20000100800 */
[----:B--2---:R-:W-:Y:S11]  /*15bb0*/  HMMA.16816.F32 R24, R20, R12, R24 ;  /* 0x0000000c1418723c */ /* 0x004ff60000001818 */
[----:B------:R-:W-:Y:S11]  /*15bc0*/  @!UPT UIADD3 URZ, URZ, URZ, URZ ;  /* 0x0000003f3f3ff290 */ /* 0x000ff6000fffe03f */
[----:B------:R-:W-:Y:S01]  /*15bd0*/  @!UPT UIADD3 URZ, URZ, URZ, URZ ;  /* 0x0000003f3f3ff290 */ /* 0x000fe2000fffe03f */
[----:B------:R-:W-:Y:S01]  /*15be0*/  STL [R1+0xc4], R25 ;  /* 0x0000c41901007387 */ /* 0x000fe20000100800 */
[----:B------:R0:W-:Y:S02]  /*15bf0*/  STL [R1+0xcc], R27 ;  /* 0x0000cc1b01007387 */ /* 0x0001e40000100800 */
[----:B------:R-:W-:Y:S02]  /*15c00*/  IMAD.MOV.U32 R28, RZ, RZ, R26 ;  /* 0x000000ffff1c7224 */ /* 0x000fe400078e001a */
[----:B------:R-:W-:Y:S01]  /*15c10*/  IMAD.MOV.U32 R9, RZ, RZ, R24 ;  /* 0x000000ffff097224 */ /* 0x000fe200078e0018 */
[----:B0-----:R-:W2:Y:S01]  /*15c20*/  LDL.LU.64 R26, [R1+0x1058] ;  /* 0x00105800011a7983 */ /* 0x001ea20000300a00 */
[----:B------:R-:W3:Y:S03]  /*15c30*/  LDL.LU.64 R24, [R1+0x1050] ;  /* 0x0010500001187983 */ /* 0x000ee60000300a00 */
[----:B------:R0:W-:Y:S02]  /*15c40*/  STL [R1+0x1020], R9 ;  /* 0x0010200901007387 */ /* 0x0001e40000100800 */
[----:B--2---:R-:W-:-:S02]  /*15c50*/  IMAD.MOV.U32 R10, RZ, RZ, R26 ;  /* 0x000000ffff0a7224 */ /* 0x004fc400078e001a */
[----:B---3--:R-:W-:Y:S02]  /*15c60*/  IMAD.MOV.U32 R8, RZ, RZ, R24 ;  /* 0x000000ffff087224 */ /* 0x008fe400078e0018 */
[----:B0-----:R-:W-:Y:S02]  /*15c70*/  IMAD.MOV.U32 R9, RZ, RZ, R25 ;  /* 0x000000ffff097224 */ /* 0x001fe400078e0019 */
[----:B------:R-:W-:Y:S01]  /*15c80*/  IMAD.MOV.U32 R11, RZ, RZ, R27 ;  /* 0x000000ffff0b7224 */ /* 0x000fe200078e001b */
[----:B------:R-:W2:Y:S01]  /*15c90*/  LDL.LU R24, [R1+0x104c] ;  /* 0x00104c0001187983 */ /* 0x000ea20000300800 */
[----:B------:R-:W2:Y:S02]  /*15ca0*/  LDL.LU R25, [R1+0x1048] ;  /* 0x0010480001197983 */ /* 0x000ea40000300800 */
[----:B------:R-:W2:Y:S02]  /*15cb0*/  LDL.LU R26, [R1+0x1044] ;  /* 0x00104400011a7983 */ /* 0x000ea40000300800 */
[----:B------:R-:W2:Y:S01]  /*15cc0*/  LDL.LU R27, [R1+0x1040] ;  /* 0x00104000011b7983 */ /* 0x000ea20000300800 */
[----:B------:R-:W-:Y:S11]  /*15cd0*/  HMMA.16816.F32 R20, R20, R16, R8 ;  /* 0x000000101414723c */ /* 0x000ff60000001808 */
[----:B------:R-:W-:Y:S11]  /*15ce0*/  @!UPT UIADD3 URZ, URZ, URZ, URZ ;  /* 0x0000003f3f3ff290 */ /* 0x000ff6000fffe03f */
[----:B------:R-:W-:Y:S02]  /*15cf0*/  @!UPT UIADD3 URZ, URZ, URZ, URZ ;  /* 0x0000003f3f3ff290 */ /* 0x000fe4000fffe03f */
[----:B------:R-:W-:Y:S02]  /*15d00*/  IMAD.MOV.U32 R0, RZ, RZ, R20 ;  /* 0x000000ffff007224 */ /* 0x000fe400078e0014 */
[----:B------:R-:W-:Y:S02]  /*15d10*/  IMAD.MOV.U32 R8, RZ, RZ, R21 ;  /* 0x000000ffff087224 */ /* 0x000fe400078e0015 */
[----:B------:R-:W-:Y:S02]  /*15d20*/  IMAD.MOV.U32 R20, RZ, RZ, R18 ;  /* 0x000000ffff147224 */ /* 0x000fe400078e0012 */
[----:B------:R-:W-:Y:S01]  /*15d30*/  IMAD.MOV.U32 R21, RZ, RZ, R19 ;  /* 0x000000ffff157224 */ /* 0x000fe200078e0013 */
[----:B------:R-:W3:Y:S01]  /*15d40*/  LDL.LU R18, [R1+0x103c] ;  /* 0x00103c0001127983 */ /* 0x000ee20000300800 */
[----:B------:R-:W-:Y:S02]  /*15d50*/  IMAD.MOV.U32 R10, RZ, RZ, R22 ;  /* 0x000000ffff0a7224 */ /* 0x000fe400078e0016 */
[----:B------:R-:W3:Y:S02]  /*15d60*/  LDL.LU R19, [R1+0x1038] ;  /* 0x0010380001137983 */ /* 0x000ee40000300800 */
[----:B------:R-:W4:Y:S02]  /*15d70*/  LDL.LU R22, [R1+0x28] ;  /* 0x0000280001167983 */ /* 0x000f240000300800 */
[----:B------:R-:W-:-:S02]  /*15d80*/  IMAD.MOV.U32 R11, RZ, RZ, R23 ;  /* 0x000000ffff0b7224 */ /* 0x000fc400078e0017 */
[----:B------:R-:W-:Y:S01]  /*15d90*/  IMAD.MOV.U32 R23, RZ, RZ, R3 ;  /* 0x000000ffff177224 */ /* 0x000fe200078e0003 */
[C---:B--2---:R-:W-:Y:S08]  /*15da0*/  HMMA.16816.F32 R4, R24.reuse, R12, R4 ;  /* 0x0000000c1804723c */ /* 0x044ff00000001804 */
[----:B----4-:R-:W-:Y:S11]  /*15db0*/  HMMA.16816.F32 R24, R24, R16, R20 ;  /* 0x000000101818723c */ /* 0x010ff60000001814 */
[----:B------:R-:W-:Y:S05]  /*15dc0*/  @!UPT UIADD3 URZ, URZ, URZ, URZ ;  /* 0x0000003f3f3ff290 */ /* 0x000fea000fffe03f */
[----:B------:R-:W-:Y:S02]  /*15dd0*/  IMAD.MOV.U32 R15, RZ, RZ, R6 ;  /* 0x000000ffff0f7224 */ /* 0x000fe400078e0006 */
[----:B------:R-:W-:Y:S02]  /*15de0*/  IMAD.MOV.U32 R14, RZ, RZ, R7 ;  /* 0x000000ffff0e7224 */ /* 0x000fe400078e0007 */
[----:B------:R-:W-:Y:S02]  /*15df0*/  IMAD.MOV.U32 R9, RZ, RZ, R4 ;  /* 0x000000ffff097224 */ /* 0x000fe400078e0004 */
[----:B------:R-:W-:Y:S01]  /*15e00*/  IMAD.MOV.U32 R29, RZ, RZ, R5 ;  /* 0x000000ffff1d7224 */ /* 0x000fe200078e0005 */
[----:B------:R-:W2:Y:S01]  /*15e10*/  LDL.LU.64 R6, [R1+0x1030] ;  /* 0x0010300001067983 */ /* 0x000ea20000300a00 */
[----:B------:R-:W2:Y:S02]  /*15e20*/  LDL.LU.64 R4, [R1+0x1028] ;  /* 0x0010280001047983 */ /* 0x000ea40000300a00 */
[----:B---3--:R-:W-:Y:S02]  /*15e30*/  STL.64 [R1+0xfe8], R18 ;  /* 0x000fe81201007387 */ /* 0x008fe40000100a00 */
[----:B------:R-:W-:Y:S01]  /*15e40*/  STL.64 [R1+0xfe0], R16 ;  /* 0x000fe01001007387 */ /* 0x000fe20000100a00 */
[----:B------:R-:W-:Y:S01]  /*15e50*/  STL.64 [R1+0xf78], R26 ;  /* 0x000f781a01007387 */ /* 0x000fe20000100a00 */
[----:B------:R0:W-:Y:S03]  /*15e60*/  STL.64 [R1+0xf70], R24 ;  /* 0x000f701801007387 */ /* 0x0001e60000100a00 */
[----:B0-----:R-:W2:Y:S01]  /*15e70*/  LDL.LU.64 R24, [R1+0xb0] ;  /* 0x0000b00001187983 */ /* 0x001ea20000300a00 */
[----:B------:R-:W2:Y:S02]  /*15e80*/  LDL.LU.64 R26, [R1+0xb8] ;  /* 0x0000b800011a7983 */ /* 0x000ea40000300a00 */
[----:B--2---:R-:W-:Y:S01]  /*15e90*/  HMMA.16816.F32 R20, R24, R12, R4 ;  /* 0x0000000c1814723c */ /* 0x004fe20000001804 */
[----:B------:R-:W0:Y:S11]  /*15ea0*/  LDSM.16.MT88.4 R4, [R2+0x6000] ;  /* 0x006000000204783b */ /* 0x000e360000004200 */
[----:B------:R-:W-:Y:S11]  /*15eb0*/  @!UPT UIADD3 URZ, URZ, URZ, URZ ;  /* 0x0000003f3f3ff290 */ /* 0x000ff6000fffe03f */
[----:B------:R-:W-:Y:S01]  /*15ec0*/  STL.64 [R1+0xf68], R22 ;  /* 0x000f681601007387 */ /* 0x000fe20000100a00 */
[----:B------:R1:W-:Y:S03]  /*15ed0*/  STL.64 [R1+0xf60], R20 ;  /* 0x000f601401007387 */ /* 0x0003e60000100a00 */
[----:B0-----:R-:W-:Y:S01]  /*15ee0*/  STL.64 [R1+0x40], R4 ;  /* 0x0000400401007387 */ /* 0x001fe20000100a00 */
[----:B-1----:R-:W2:Y:S02]  /*15ef0*/  LDL.LU R20, [R1+0x10] ;  /* 0x0000100001147983 */ /* 0x002ea40000300800 */
[----:B------:R-:W2:Y:S02]  /*15f00*/  LDL.LU R21, [R1+0x14] ;  /* 0x0000140001157983 */ /* 0x000ea40000300800 */
[----:B------:R-:W3:Y:S01]  /*15f10*/  LDL.LU R22, [R1+0x18] ;  /* 0x0000180001167983 */ /* 0x000ee20000300800 */
[----:B------:R-:W3:Y:S04]  /*15f20*/  LDL.LU R23, [R1+0x1c] ;  /* 0x00001c0001177983 */ /* 0x000ee80000300800 */
[----:B---3--:R-:W-:Y:S01]  /*15f30*/  STL.64 [R1+0xf88], R22 ;  /* 0x000f881601007387 */ /* 0x008fe20000100a00 */
[----:B--2---:R0:W-:Y:S03]  /*15f40*/  STL.64 [R1+0xf80], R20 ;  /* 0x000f801401007387 */ /* 0x0041e60000100a00 */
[----:B0-----:R-:W2:Y:S01]  /*15f50*/  LDL.LU R20, [R1+0x30] ;  /* 0x0000300001147983 */ /* 0x001ea20000300800 */
[----:B------:R-:W2:Y:S02]  /*15f60*/  LDL.LU R21, [R1+0x34] ;  /* 0x0000340001157983 */ /* 0x000ea40000300800 */
[----:B------:R-:W3:Y:S02]  /*15f70*/  LDL.LU R22, [R1+0x38] ;  /* 0x0000380001167983 */ /* 0x000ee40000300800 */
[----:B------:R-:W3:Y:S02]  /*15f80*/  LDL.LU R23, [R1+0x3c] ;  /* 0x00003c0001177983 */ /* 0x000ee40000300800 */
[----:B------:R-:W-:-:S02]  /*15f90*/  IMAD.MOV.U32 R18, RZ, RZ, R24 ;  /* 0x000000ffff127224 */ /* 0x000fc400078e0018 */
[----:B------:R-:W-:Y:S02]  /*15fa0*/  IMAD.MOV.U32 R17, RZ, RZ, R25 ;  /* 0x000000ffff117224 */ /* 0x000fe400078e0019 */
[----:B------:R-:W-:Y:S02]  /*15fb0*/  IMAD.MOV.U32 R24, RZ, RZ, R9 ;  /* 0x000000ffff187224 */ /* 0x000fe400078e0009 */
[----:B------:R-:W-:Y:S02]  /*15fc0*/  IMAD.MOV.U32 R16, RZ, RZ, R26 ;  /* 0x000000ffff107224 */ /* 0x000fe400078e001a */
[----:B------:R-:W-:Y:S02]  /*15fd0*/  IMAD.MOV.U32 R25, RZ, RZ, R29 ;  /* 0x000000ffff197224 */ /* 0x000fe400078e001d */
[----:B------:R-:W-:Y:S02]  /*15fe0*/  IMAD.MOV.U32 R3, RZ, RZ, R27 ;  /* 0x000000ffff037224 */ /* 0x000fe400078e001b */
[----:B------:R-:W-:-:S02]  /*15ff0*/  IMAD.MOV.U32 R26, RZ, RZ, R15 ;  /* 0x000000ffff1a7224 */ /* 0x000fc400078e000f */
[----:B------:R-:W-:Y:S01]  /*16000*/  IMAD.MOV.U32 R27, RZ, RZ, R14 ;  /* 0x000000ffff1b7224 */ /* 0x000fe200078e000e */
[----:B---3--:R-:W-:Y:S01]  /*16010*/  STL.64 [R1+0xfb8], R22 ;  /* 0x000fb81601007387 */ /* 0x008fe20000100a00 */
[----:B--2---:R0:W-:Y:S02]  /*16020*/  STL.64 [R1+0xfb0], R20 ;  /* 0x000fb01401007387 */ /* 0x0041e40000100a00 */
[----:B------:R-:W2:Y:S02]  /*16030*/  LDL.LU R9, [R1+0x1020] ;  /* 0x0010200001097983 */ /* 0x000ea40000300800 */
[----:B------:R-:W3:Y:S01]  /*16040*/  LDL.LU R29, [R1+0x101c] ;  /* 0x00101c00011d7983 */ /* 0x000ee20000300800 */
[----:B------:R-:W4:Y:S01]  /*16050*/  LDL.LU R15, [R1+0x1018] ;  /* 0x00101800010f7983 */ /* 0x000f220000300800 */
[----:B------:R-:W2:Y:S03]  /*16060*/  LDL.LU R14, [R1+0x1014] ;  /* 0x00101400010e7983 */ /* 0x000ea60000300800 */
[----:B0-----:R-:W2:Y:S01]  /*16070*/  LDL.LU R20, [R1+0x50] ;  /* 0x0000500001147983 */ /* 0x001ea20000300800 */
[----:B------:R-:W2:Y:S02]  /*16080*/  LDL.LU R21, [R1+0x54] ;  /* 0x0000540001157983 */ /* 0x000ea40000300800 */
[----:B------:R-:W2:Y:S02]  /*16090*/  LDL.LU R22, [R1+0x58] ;  /* 0x0000580001167983 */ /* 0x000ea40000300800 */
[----:B------:R-:W2:Y:S02]  /*160a0*/  LDL.LU R23, [R1+0x5c] ;  /* 0x00005c0001177983 */ /* 0x000ea40000300800 */
[----:B--2---:R-:W-:Y:S01]  /*160b0*/  STL.64 [R1+0xfd8], R22 ;  /* 0x000fd81601007387 */ /* 0x004fe20000100a00 */
[----:B------:R-:W-:Y:S02]  /*160c0*/  STL.64 [R1+0xfd0], R20 ;  /* 0x000fd01401007387 */ /* 0x000fe40000100a00 */
[----:B------:R-:W-:Y:S02]  /*160d0*/  STL.64 [R1+0xf98], R26 ;  /* 0x000f981a01007387 */ /* 0x000fe40000100a00 */
[----:B------:R0:W-:Y:S02]  /*160e0*/  STL.64 [R1+0xf90], R24 ;  /* 0x000f901801007387 */ /* 0x0001e40000100a00 */
[----:B0-----:R-:W-:-:S02]  /*160f0*/  IMAD.MOV.U32 R24, RZ, RZ, R0 ;  /* 0x000000ffff187224 */ /* 0x001fc400078e0000 */
[----:B------:R-:W-:Y:S01]  /*16100*/  IMAD.MOV.U32 R25, RZ, RZ, R8 ;  /* 0x000000ffff197224 */ /* 0x000fe200078e0008 */
[----:B------:R-:W2:Y:S01]  /*16110*/  LDL.LU R0, [R1+0x1010] ;  /* 0x0010100001007983 */ /* 0x000ea20000300800 */
[----:B------:R-:W2:Y:S02]  /*16120*/  LDL.LU R8, [R1+0x100c] ;  /* 0x00100c0001087983 */ /* 0x000ea40000300800 */
[----:B------:R-:W-:Y:S02]  /*16130*/  IMAD.MOV.U32 R26, RZ, RZ, R10 ;  /* 0x000000ffff1a7224 */ /* 0x000fe400078e000a */
[----:B------:R-:W-:Y:S01]  /*16140*/  IMAD.MOV.U32 R27, RZ, RZ, R11 ;  /* 0x000000ffff1b7224 */ /* 0x000fe200078e000b */
[----:B------:R-:W2:Y:S01]  /*16150*/  LDL.LU R10, [R1+0x1008] ;  /* 0x00100800010a7983 */ /* 0x000ea20000300800 */
[----:B------:R-:W2:Y:S02]  /*16160*/  LDL.LU R11, [R1+0x1004] ;  /* 0x00100400010b7983 */ /* 0x000ea40000300800 */
[----:B------:R-:W2:Y:S02]  /*16170*/  LDL.LU R20, [R1+0xe0] ;  /* 0x0000e00001147983 */ /* 0x000ea40000300800 */
[----:B------:R-:W2:Y:S01]  /*16180*/  LDL.LU R21, [R1+0xe4] ;  /* 0x0000e40001157983 */ /* 0x000ea20000300800 */
[----:B------:R-:W2:Y:S01]  /*16190*/  LDL.LU R22, [R1+0xe8] ;  /* 0x0000e80001167983 */ /* 0x000ea20000300800 */
[----:B------:R-:W2:Y:S02]  /*161a0*/  LDL.LU R23, [R1+0xec] ;  /* 0x0000ec0001177983 */ /* 0x000ea40000300800 */
[----:B------:R-:W-:Y:S02]  /*161b0*/  STL.64 [R1+0xfa8], R26 ;  /* 0x000fa81a01007387 */ /* 0x000fe40000100a00 */
[----:B------:R0:W-:Y:S02]  /*161c0*/  STL.64 [R1+0xfa0], R24 ;  /* 0x000fa01801007387 */ /* 0x0001e40000100a00 */
[----:B0-----:R-:W-:-:S02]  /*161d0*/  IMAD.MOV.U32 R24, RZ, RZ, R9 ;  /* 0x000000ffff187224 */ /* 0x001fc400078e0009 */
[----:B------:R-:W-:Y:S01]  /*161e0*/  IMAD.MOV.U32 R26, RZ, RZ, R28 ;  /* 0x000000ffff1a7224 */ /* 0x000fe200078e001c */
[----:B------:R-:W2:Y:S01]  /*161f0*/  LDL.LU R9, [R1+0x1000] ;  /* 0x0010000001097983 */ /* 0x000ea20000300800 */
[----:B------:R-:W2:Y:S02]  /*16200*/  LDL.LU R25, [R1+0xc4] ;  /* 0x0000c40001197983 */ /* 0x000ea40000300800 */
[----:B------:R-:W2:Y:S02]  /*16210*/  LDL.LU R28, [R1+0xffc] ;  /* 0x000ffc00011c7983 */ /* 0x000ea40000300800 */
[----:B------:R-:W3:Y:S02]  /*16220*/  LDL.LU R27, [R1+0xcc] ;  /* 0x0000cc00011b7983 */ /* 0x000ee40000300800 */
[----:B------:R-:W-:Y:S02]  /*16230*/  IMAD.MOV.U32 R12, RZ, RZ, R7 ;  /* 0x000000ffff0c7224 */ /* 0x000fe400078e0007 */
[----:B------:R-:W-:-:S02]  /*16240*/  IMAD.MOV.U32 R13, RZ, RZ, R6 ;  /* 0x000000ffff0d7224 */ /* 0x000fc400078e0006 */
[----:B--2---:R-:W-:Y:S04]  /*16250*/  LDSM.16.M88.4 R4, [R28+0x8880] ;  /* 0x008880001c04783b */ /* 0x004fe80000000200 */
[----:B---3--:R0:W-:Y:S01]  /*16260*/  STL.64 [R1+0xfc8], R26 ;  /* 0x000fc81a01007387 */ /* 0x0081e20000100a00 */
[----:B------:R1:W-:Y:S02]  /*16270*/  STL.64 [R1+0xfc0], R24 ;  /* 0x000fc01801007387 */ /* 0x0003e40000100a00 */
[----:B0-----:R-:W-:Y:S02]  /*16280*/  IMAD.MOV.U32 R26, RZ, RZ, R9 ;  /* 0x000000ffff1a7224 */ /* 0x001fe400078e0009 */
[----:B-1----:R-:W-:Y:S02]  /*16290*/  IMAD.MOV.U32 R24, RZ, RZ, R11 ;  /* 0x000000ffff187224 */ /* 0x002fe400078e000b */
[----:B------:R-:W-:-:S02]  /*162a0*/  IMAD.MOV.U32 R25, RZ, RZ, R10 ;  /* 0x000000ffff197224 */ /* 0x000fc400078e000a */
[----:B------:R-:W-:Y:S02]  /*162b0*/  IMAD.MOV.U32 R27, RZ, RZ, R8 ;  /* 0x000000ffff1b7224 */ /* 0x000fe400078e0008 */
[----:B------:R-:W0:Y:S04]  /*162c0*/  LDSM.16.M88.4 R8, [R28+0x8080] ;  /* 0x008080001c08783b */ /* 0x000e280000000200 */
[----:B------:R-:W-:Y:S01]  /*162d0*/  STL [R1+0xf58], R12 ;  /* 0x000f580c01007387 */ /* 0x000fe20000100800 */
[----:B------:R-:W-:Y:S03]  /*162e0*/  STL [R1+0xf54], R13 ;  /* 0x000f540d01007387 */ /* 0x000fe60000100800 */
[----:B0-----:R0:W-:Y:S01]  /*162f0*/  STL [R1+0xf48], R8 ;  /* 0x000f480801007387 */ /* 0x0011e20000100800 */
[----:B------:R1:W-:Y:S02]  /*16300*/  STL [R1+0xf44], R9 ;  /* 0x000f440901007387 */ /* 0x0003e40000100800 */
[----:B------:R4:W-:Y:S02]  /*16310*/  STL [R1+0xf1c], R10 ;  /* 0x000f1c0a01007387 */ /* 0x0009e40000100800 */
[----:B------:R-:W-:Y:S02]  /*16320*/  STL [R1+0xf18], R11 ;  /* 0x000f180b01007387 */ /* 0x000fe40000100800 */
[----:B0-----:R-:W-:-:S02]  /*16330*/  IMAD.MOV.U32 R8, RZ, RZ, R0 ;  /* 0x000000ffff087224 */ /* 0x001fc400078e0000 */
[----:B------:R-:W2:Y:S01]  /*16340*/  LDL.LU R0, [R1+0xff8] ;  /* 0x000ff80001007983 */ /* 0x000ea20000300800 */
[----:B-1----:R-:W-:Y:S02]  /*16350*/  IMAD.MOV.U32 R9, RZ, RZ, R14 ;  /* 0x000000ffff097224 */ /* 0x002fe400078e000e */
[----:B------:R-:W3:Y:S02]  /*16360*/  LDL.LU R14, [R1+0xff4] ;  /* 0x000ff400010e7983 */ /* 0x000ee40000300800 */
[----:B----4-:R-:W-:Y:S02]  /*16370*/  IMAD.MOV.U32 R10, RZ, RZ, R15 ;  /* 0x000000ffff0a7224 */ /* 0x010fe400078e000f */
[----:B------:R-:W3:Y:S01]  /*16380*/  LDL.LU R15, [R1+0xff0] ;  /* 0x000ff000010f7983 */ /* 0x000ee20000300800 */
[----:B------:R0:W-:Y:S02]  /*16390*/  STL [R1+0xf50], R4 ;  /* 0x000f500401007387 */ /* 0x0001e40000100800 */
[----:B------:R1:W-:Y:S02]  /*163a0*/  STL [R1+0xf4c], R5 ;  /* 0x000f4c0501007387 */ /* 0x0003e40000100800 */
[----:B------:R4:W-:Y:S02]  /*163b0*/  STL [R1+0xf40], R6 ;  /* 0x000f400601007387 */ /* 0x0009e40000100800 */
[----:B0-----:R-:W-:-:S02]  /*163c0*/  IMAD.MOV.U32 R4, RZ, RZ, R18 ;  /* 0x000000ffff047224 */ /* 0x001fc400078e0012 */
[----:B-1----:R-:W-:Y:S02]  /*163d0*/  IMAD.MOV.U32 R5, RZ, RZ, R17 ;  /* 0x000000ffff057224 */ /* 0x002fe400078e0011 */
[----:B----4-:R-:W-:Y:S02]  /*163e0*/  IMAD.MOV.U32 R6, RZ, RZ, R16 ;  /* 0x000000ffff067224 */ /* 0x010fe400078e0010 */
[----:B------:R-:W0:Y:S04]  /*163f0*/  LDSM.16.MT88.4 R16, [R2+0x6080] ;  /* 0x006080000210783b */ /* 0x000e280000004200 */
[----:B------:R-:W-:Y:S04]  /*16400*/  STL [R1+0xf3c], R7 ;  /* 0x000f3c0701007387 */ /* 0x000fe80000100800 */
[----:B0-----:R-:W-:Y:S01]  /*16410*/  STL.64 [R1+0x20], R16 ;  /* 0x0000201001007387 */ /* 0x001fe20000100a00 */
[----:B------:R-:W-:Y:S03]  /*16420*/  STL.64 [R1+0x28], R18 ;  /* 0x0000281201007387 */ /* 0x000fe60000100a00 */
[----:B--2---:R-:W0:Y:S04]  /*16430*/  LDSM.16.MT88.4 R16, [R0+0x6000] ;  /* 0x006000000010783b */ /* 0x004e280000004200 */
[----:B0-----:R-:W-:Y:S01]  /*16440*/  STL.64 [R1], R16 ;  /* 0x0000001001007387 */ /* 0x001fe20000100a00 */
[----:B------:R0:W-:Y:S03]  /*16450*/  STL.64 [R1+0x8], R18 ;  /* 0x0000081201007387 */ /* 0x0001e60000100a00 */
[----:B0-----:R-:W2:Y:S01]  /*16460*/  LDL.LU.64 R18, [R1+0xfe8] ;  /* 0x000fe80001127983 */ /* 0x001ea20000300a00 */
[----:B------:R-:W4:Y:S02]  /*16470*/  LDL.LU.64 R16, [R1+0xfe0] ;  /* 0x000fe00001107983 */ /* 0x000f240000300a00 */
[----:B------:R-:W-:-:S07]  /*16480*/  IMAD.MOV.U32 R7, RZ, RZ, R3 ;  /* 0x000000ffff077224 */ /* 0x000fce00078e0003 */
[----:B----4-:R-:W-:Y:S01]  /*16490*/  HMMA.16816.F32 R4, R4, R16, R20 ;  /* 0x000000100404723c */ /* 0x010fe20000001814 */
[----:B------:R-:W3:Y:S01]  /*164a0*/  LDL.LU.64 R22, [R1+0xfd8] ;  /* 0x000fd80001167983 */ /* 0x000ee20000300a00 */
[----:B------:R-:W3:Y:S11]  /*164b0*/  LDL.LU.64 R20, [R1+0xfd0] ;  /* 0x000fd00001147983 */ /* 0x000ef60000300a00 */
[----:B------:R-:W-:Y:S10]  /*164c0*/  @!UPT UIADD3 URZ, URZ, URZ, URZ ;  /* 0x0000003f3f3ff290 */ /* 0x000ff4000fffe03f */
[----:B------:R-:W-:Y:S01]  /*164d0*/  STL.64 [R1+0x80], R4 ;  /* 0x0000800401007387 */ /* 0x000fe20000100a00 */
[----:B------:R-:W-:Y:S02]  /*164e0*/  STL [R1+0x88], R6 ;  /* 0x0000880601007387 */ /* 0x000fe40000100800 */
[----:B------:R-:W4:Y:S02]  /*164f0*/  LDL R17, [R1+0x114] ;  /* 0x0001140001117983 */ /* 0x000f240000100800 */
[----:B------:R-:W-:Y:S02]  /*16500*/  IMAD.MOV.U32 R16, RZ, RZ, R7 ;  /* 0x000000ffff107224 */ /* 0x000fe400078e0007 */
[----:B------:R-:W-:Y:S01]  /*16510*/  IMAD.MOV.U32 R11, RZ, RZ, R29 ;  /* 0x000000ffff0b7224 */ /* 0x000fe200078e001d */
[C---:B---3--:R-:W-:Y:S08]  /*16520*/  HMMA.16816.F32 R24, R20.reuse, R14, R24 ;  /* 0x0000000e1418723c */ /* 0x048ff00000001818 */
[----:B--2---:R-:W-:Y:S01]  /*16530*/  HMMA.16816.F32 R20, R20, R18, R8 ;  /* 0x000000121414723c */ /* 0x004fe20000001808 */
[----:B----4-:R-:W0:Y:S11]  /*16540*/  LDSM.16.MT88.4 R4, [R17+0x6080] ;  /* 0x006080001104783b */ /* 0x010e360000004200 */
[----:B------:R-:W-:Y:S11]  /*16550*/  @!UPT UIADD3 URZ, URZ, URZ, URZ ;  /* 0x0000003f3f3ff290 */ /* 0x000ff6000fffe03f */
[----:B------:R-:W-:Y:S01]  /*16560*/  @!UPT UIADD3 URZ, URZ, URZ, URZ ;  /* 0x0000003f3f3ff290 */ /* 0x000fe2000fffe03f */
[----:B------:R-:W-:Y:S02]  /*16570*/  IMAD.MOV.U32 R8, RZ, RZ, R22 ;  /* 0x000000ffff087224 */ /* 0x000fe400078e0016 */
[----:B------:R-:W-:Y:S01]  /*16580*/  IMAD.MOV.U32 R9, RZ, RZ, R23 ;  /* 0x000000ffff097224 */ /* 0x000fe200078e0017 */
[----:B0-----:R0:W-:Y:S01]  /*16590*/  STL.64 [R1+0x70], R4 ;  /* 0x0000700401007387 */ /* 0x0011e20000100a00 */
[----:B------:R-:W-:Y:S02]  /*165a0*/  IMAD.MOV.U32 R12, RZ, RZ, R6 ;  /* 0x000000ffff0c7224 */ /* 0x000fe400078e0006 */
[----:B------:R-:W-:Y:S02]  /*165b0*/  IMAD.MOV.U32 R13, RZ, RZ, R7 ;  /* 0x000000ffff0d7224 */ /* 0x000fe400078e0007 */
[----:B------:R1:W-:Y:S02]  /*165c0*/  STL.64 [R1+0xe8], R26 ;  /* 0x0000e81a01007387 */ /* 0x0003e40000100a00 */
[----:B------:R-:W-:-:S02]  /*165d0*/  IMAD.MOV.U32 R6, RZ, RZ, R24 ;  /* 0x000000ffff067224 */ /* 0x000fc400078e0018 */
[----:B------:R-:W-:Y:S02]  /*165e0*/  IMAD.MOV.U32 R7, RZ, RZ, R25 ;  /* 0x000000ffff077224 */ /* 0x000fe400078e0019 */
[----:B0-----:R-:W-:Y:S02]  /*165f0*/  IMAD.MOV.U32 R4, RZ, RZ, R20 ;  /* 0x000000ffff047224 */ /* 0x001fe400078e0014 */
[----:B------:R-:W-:Y:S01]  /*16600*/  IMAD.MOV.U32 R5, RZ, RZ, R21 ;  /* 0x000000ffff057224 */ /* 0x000fe200078e0015 */
[----:B-1----:R-:W2:Y:S01]  /*16610*/  LDL.LU.64 R26, [R1+0xfc8] ;  /* 0x000fc800011a7983 */ /* 0x002ea20000300a00 */
[----:B------:R-:W2:Y:S02]  /*16620*/  LDL.LU.64 R24, [R1+0xfc0] ;  /* 0x000fc00001187983 */ /* 0x000ea40000300a00 */
[----:B------:R-:W2:Y:S02]  /*16630*/  LDL.LU.64 R22, [R1+0xfb8] ;  /* 0x000fb80001167983 */ /* 0x000ea40000300a00 */
        /* <DEDUP_REMOVED lines=12> */
[----:B------:R-:W-:Y:S01]  /*16700*/  STL.64 [R1+0x30], R20 ;  /* 0x0000301401007387 */ /* 0x000fe20000100a00 */
[----:B------:R0:W-:Y:S03]  /*16710*/  STL.64 [R1+0x38], R22 ;  /* 0x0000381601007387 */ /* 0x0001e60000100a00 */
        /* <DEDUP_REMOVED lines=12> */
[----:B------:R-:W-:Y:S11]  /*167e0*/  @!UPT UIADD3 URZ, URZ, URZ, URZ ;  /* 0x0000003f3f3ff290 */ /* 0x000ff6000fffe03f */
[----:B------:R-:W-:Y:S02]  /*167f0*/  IMAD.MOV.U32 R0, RZ, RZ, R27 ;  /* 0x000000ffff007224 */ /* 0x000fe400078e001b */
[----:B------:R-:W-:Y:S02]  /*16800*/  IMAD.MOV.U32 R2, RZ, RZ, R26 ;  /* 0x000000ffff027224 */ /* 0x000fe400078e001a */
[----:B------:R-:W-:Y:S02]  /*16810*/  IMAD.MOV.U32 R28, RZ, RZ, R24 ;  /* 0x000000ffff1c7224 */ /* 0x000fe400078e0018 */
[----:B------:R-:W-:Y:S02]  /*16820*/  IMAD.MOV.U32 R3, RZ, RZ, R25 ;  /* 0x000000ffff037224 */ /* 0x000fe400078e0019 */
[----:B------:R-:W3:Y:S01]  /*16830*/  LDL.LU.64 R24, [R1+0x60] ;  /* 0x0000600001187983 */ /* 0x000ee20000300a00 */
[----:B------:R-:W2:Y:S02]  /*16840*/  LDL.LU.64 R26, [R1+0x68] ;  /* 0x00006800011a7983 */ /* 0x000ea40000300a00 */
[----:B------:R-:W-:Y:S02]  /*16850*/  STL [R1+0xf2c], R0 ;  /* 0x000f2c0001007387 */ /* 0x000fe40000100800 */
[----:B------:R-:W-:Y:S01]  /*16860*/  STL [R1+0xf28], R2 ;  /* 0x000f280201007387 */ /* 0x000fe20000100800 */
[----:B------:R-:W-:Y:S01]  /*16870*/  STL [R1+0xf24], R3 ;  /* 0x000f240301007387 */ /* 0x000fe20000100800 */
[----:B------:R0:W-:Y:S03]  /*16880*/  STL [R1+0xf20], R28 ;  /* 0x000f201c01007387 */ /* 0x0001e60000100800 */
[----:B0-----:R-:W4:Y:S01]  /*16890*/  LDL R28, [R1+0x110] ;  /* 0x00011000011c7983 */ /* 0x001f220000100800 */
[----:B---3--:R-:W-:Y:S01]  /*168a0*/  IMAD.MOV.U32 R3, RZ, RZ, R25 ;  /* 0x000000ffff037224 */ /* 0x008fe200078e0019 */
[----:B--2---:R-:W-:Y:S01]  /*168b0*/  HMMA.16816.F32 R20, R24, R14, R20 ;  /* 0x0000000e1814723c */ /* 0x004fe20000001814 */
[----:B------:R-:W-:-:S02]  /*168c0*/  IMAD.MOV.U32 R2, RZ, RZ, R26 ;  /* 0x000000ffff027224 */ /* 0x000fc400078e001a */
[----:B------:R-:W-:-:S04]  /*168d0*/  IMAD.MOV.U32 R0, RZ, RZ, R27 ;  /* 0x000000ffff007224 */ /* 0x000fc800078e001b */
[----:B------:R-:W-:Y:S02]  /*168e0*/  IMAD.MOV.U32 R14, RZ, RZ, R24 ;  /* 0x000000ffff0e7224 */ /* 0x000fe400078e0018 */
[----:B----4-:R-:W0:Y:S11]  /*168f0*/  LDSM.16.MT88.4 R24, [R28+0x7000] ;  /* 0x007000001c18783b */ /* 0x010e360000004200 */
[----:B------:R-:W-:Y:S04]  /*16900*/  @!UPT UIADD3 URZ, URZ, URZ, URZ ;  /* 0x0000003f3f3ff290 */ /* 0x000fe8000fffe03f */
[----:B------:R-:W-:Y:S02]  /*16910*/  IMAD.MOV.U32 R29, RZ, RZ, R23 ;  /* 0x000000ffff1d7224 */ /* 0x000fe400078e0017 */
[----:B------:R-:W-:Y:S02]  /*16920*/  IMAD.MOV.U32 R11, RZ, RZ, R22 ;  /* 0x000000ffff0b7224 */ /* 0x000fe400078e0016 */
[----:B------:R-:W-:Y:S01]  /*16930*/  IMAD.MOV.U32 R10, RZ, RZ, R21 ;  /* 0x000000ffff0a7224 */ /* 0x000fe200078e0015 */
[----:B------:R-:W-:Y:S01]  /*16940*/  STL [R1+0x10], R20 ;  /* 0x0000101401007387 */ /* 0x000fe20000100800 */
[----:B------:R-:W-:Y:S02]  /*16950*/  STL [R1+0xf38], R29 ;  /* 0x000f381d01007387 */ /* 0x000fe40000100800 */
[----:B------:R-:W-:Y:S02]  /*16960*/  STL [R1+0xf34], R11 ;  /* 0x000f340b01007387 */ /* 0x000fe40000100800 */
[----:B------:R-:W1:Y:S01]  /*16970*/  LDSM.16.MT88.4 R20, [R28+0x7080] ;  /* 0x007080001c14783b */ /* 0x000e620000004200 */
[----:B------:R-:W-:Y:S04]  /*16980*/  STL [R1+0xf30], R10 ;  /* 0x000f300a01007387 */ /* 0x000fe80000100800 */
[----:B0-----:R0:W-:Y:S01]  /*16990*/  STL.64 [R1+0xeb0], R26 ;  /* 0x000eb01a01007387 */ /* 0x0011e20000100a00 */
[----:B------:R2:W-:Y:S02]  /*169a0*/  STL.64 [R1+0xea8], R24 ;  /* 0x000ea81801007387 */ /* 0x0005e40000100a00 */
[----:B0-----:R-:W-:Y:S01]  /*169b0*/  IMAD.MOV.U32 R26, RZ, RZ, R12 ;  /* 0x000000ffff1a7224 */ /* 0x001fe200078e000c */
[----:B--2---:R-:W2:Y:S01]  /*169c0*/  LDL.LU R24, [R1+0x70] ;  /* 0x0000700001187983 */ /* 0x004ea20000300800 */
[----:B------:R-:W2:Y:S02]  /*169d0*/  LDL.LU R25, [R1+0x74] ;  /* 0x0000740001197983 */ /* 0x000ea40000300800 */
[----:B------:R-:W3:Y:S02]  /*169e0*/  LDL.LU R12, [R1+0xf58] ;  /* 0x000f5800010c7983 */ /* 0x000ee40000300800 */
[----:B------:R-:W-:-:S02]  /*169f0*/  IMAD.MOV.U32 R27, RZ, RZ, R13 ;  /* 0x000000ffff1b7224 */ /* 0x000fc400078e000d */
[----:B------:R-:W4:Y:S03]  /*16a00*/  LDL.LU R13, [R1+0xf54] ;  /* 0x000f5400010d7983 */ /* 0x000f260000300800 */
[----:B------:R-:W-:Y:S01]  /*16a10*/  STL.64 [R1+0xee0], R26 ;  /* 0x000ee01a01007387 */ /* 0x000fe20000100a00 */
[----:B--2---:R0:W-:Y:S01]  /*16a20*/  STL.64 [R1+0xed8], R24 ;  /* 0x000ed81801007387 */ /* 0x0041e20000100a00 */
[----:B-1----:R4:W-:Y:S02]  /*16a30*/  STL.64 [R1+0xe90], R22 ;  /* 0x000e901601007387 */ /* 0x0029e40000100a00 */
[----:B0-----:R-:W-:Y:S02]  /*16a40*/  IMAD.MOV.U32 R24, RZ, RZ, R14 ;  /* 0x000000ffff187224 */ /* 0x001fe400078e000e */
[----:B----4-:R-:W-:Y:S02]  /*16a50*/  IMAD.MOV.U32 R22, RZ, RZ, R13 ;  /* 0x000000ffff167224 */ /* 0x010fe400078e000d */
[----:B---3--:R-:W-:-:S02]  /*16a60*/  IMAD.MOV.U32 R23, RZ, RZ, R12 ;  /* 0x000000ffff177224 */ /* 0x008fc400078e000c */
[----:B------:R-:W0:Y:S04]  /*16a70*/  LDSM.16.MT88.4 R12, [R17+0x7000] ;  /* 0x00700000110c783b */ /* 0x000e280000004200 */
[----:B------:R1:W-:Y:S04]  /*16a80*/  STL.64 [R1+0xe88], R20 ;  /* 0x000e881401007387 */ /* 0x0003e80000100a00 */
[----:B-1----:R-:W2:Y:S01]  /*16a90*/  LDL.LU R20, [R1+0x40] ;  /* 0x0000400001147983 */ /* 0x002ea20000300800 */
[----:B------:R-:W2:Y:S03]  /*16aa0*/  LDL.LU R21, [R1+0x44] ;  /* 0x0000440001157983 */ /* 0x000ea60000300800 */
[----:B0-----:R-:W-:Y:S01]  /*16ab0*/  STL.64 [R1+0xe68], R14 ;  /* 0x000e680e01007387 */ /* 0x001fe20000100a00 */
[----:B------:R0:W-:Y:S03]  /*16ac0*/  STL.64 [R1+0xe60], R12 ;  /* 0x000e600c01007387 */ /* 0x0001e60000100a00 */
[----:B0-----:R-:W3:Y:S01]  /*16ad0*/  LDL.LU R12, [R1+0x80] ;  /* 0x00008000010c7983 */ /* 0x001ee20000300800 */
[----:B------:R-:W3:Y:S02]  /*16ae0*/  LDL.LU R13, [R1+0x84] ;  /* 0x00008400010d7983 */ /* 0x000ee40000300800 */
[----:B------:R-:W3:Y:S02]  /*16af0*/  LDL.LU R14, [R1+0x88] ;  /* 0x00008800010e7983 */ /* 0x000ee40000300800 */
[----:B------:R-:W-:-:S02]  /*16b00*/  IMAD.MOV.U32 R25, RZ, RZ, R3 ;  /* 0x000000ffff197224 */ /* 0x000fc400078e0003 */
[----:B------:R-:W-:Y:S02]  /*16b10*/  IMAD.MOV.U32 R26, RZ, RZ, R2 ;  /* 0x000000ffff1a7224 */ /* 0x000fe400078e0002 */
[----:B------:R-:W-:Y:S02]  /*16b20*/  IMAD.MOV.U32 R27, RZ, RZ, R0 ;  /* 0x000000ffff1b7224 */ /* 0x000fe400078e0000 */
[----:B------:R-:W-:-:S07]  /*16b30*/  IMAD.MOV.U32 R15, RZ, RZ, R16 ;  /* 0x000000ffff0f7224 */ /* 0x000fce00078e0010 */
[----:B---3--:R-:W-:Y:S01]  /*16b40*/  HMMA.16816.F32 R24, R24, R18, R12 ;  /* 0x000000121818723c */ /* 0x008fe2000000180c */
[----:B------:R-:W0:Y:S11]  /*16b50*/  LDSM.16.MT88.4 R16, [R17+0x7080] ;  /* 0x007080001110783b */ /* 0x000e360000004200 */
[----:B------:R-:W-:Y:S11]  /*16b60*/  @!UPT UIADD3 URZ, URZ, URZ, URZ ;  /* 0x0000003f3f3ff290 */ /* 0x000ff6000fffe03f */
[----:B------:R-:W-:Y:S01]  /*16b70*/  @!UPT UIADD3 URZ, URZ, URZ, URZ ;  /* 0x0000003f3f3ff290 */ /* 0x000fe2000fffe03f */
[----:B------:R-:W-:Y:S02]  /*16b80*/  IMAD.MOV.U32 R0, RZ, RZ, R24 ;  /* 0x000000ffff007224 */ /* 0x000fe400078e0018 */
[----:B------:R-:W-:Y:S01]  /*16b90*/  IMAD.MOV.U32 R2, RZ, RZ, R25 ;  /* 0x000000ffff027224 */ /* 0x000fe200078e0019 */
[----:B------:R-:W3:Y:S01]  /*16ba0*/  LDL.LU R24, [R1] ;  /* 0x0000000001187983 */ /* 0x000ee20000300800 */
[----:B------:R-:W-:Y:S02]  /*16bb0*/  IMAD.MOV.U32 R3, RZ, RZ, R26 ;  /* 0x000000ffff037224 */ /* 0x000fe400078e001a */
[----:B------:R-:W3:Y:S02]  /*16bc0*/  LDL.LU R25, [R1+0x4] ;  /* 0x0000040001197983 */ /* 0x000ee40000300800 */
[----:B------:R-:W-:Y:S01]  /*16bd0*/  IMAD.MOV.U32 R28, RZ, RZ, R27 ;  /* 0x000000ffff1c7224 */ /* 0x000fe200078e001b */
[----:B------:R-:W4:Y:S01]  /*16be0*/  LDL.LU R26, [R1+0x8] ;  /* 0x00000800011a7983 */ /* 0x000f220000300800 */
[----:B------:R-:W4:Y:S03]  /*16bf0*/  LDL.LU R27, [R1+0xc] ;  /* 0x00000c00011b7983 */ /* 0x000f260000300800 */
[----:B----4-:R-:W-:Y:S01]  /*16c00*/  STL.64 [R1+0xf00], R26 ;  /* 0x000f001a01007387 */ /* 0x010fe20000100a00 */
[----:B---3--:R1:W-:Y:S02]  /*16c10*/  STL.64 [R1+0xef8], R24 ;  /* 0x000ef81801007387 */ /* 0x0083e40000100a00 */
[----:B-1----:R-:W-:-:S02]  /*16c20*/  IMAD.MOV.U32 R24, RZ, RZ, R4 ;  /* 0x000000ffff187224 */ /* 0x002fc400078e0004 */
[----:B------:R-:W-:Y:S01]  /*16c30*/  IMAD.MOV.U32 R25, RZ, RZ, R5 ;  /* 0x000000ffff197224 */ /* 0x000fe200078e0005 */
[----:B------:R-:W3:Y:S01]  /*16c40*/  LDL.LU R4, [R1+0xf50] ;  /* 0x000f500001047983 */ /* 0x000ee20000300800 */
[----:B------:R-:W3:Y:S02]  /*16c50*/  LDL.LU R5, [R1+0xf4c] ;  /* 0x000f4c0001057983 */ /* 0x000ee40000300800 */
[----:B------:R-:W-:Y:S02]  /*16c60*/  IMAD.MOV.U32 R26, RZ, RZ, R8 ;  /* 0x000000ffff1a7224 */ /* 0x000fe400078e0008 */
[----:B------:R-:W-:Y:S01]  /*16c70*/  IMAD.MOV.U32 R27, RZ, RZ, R9 ;  /* 0x000000ffff1b7224 */ /* 0x000fe200078e0009 */
[----:B------:R-:W2:Y:S01]  /*16c80*/  LDL.LU R8, [R1+0xf48] ;  /* 0x000f480001087983 */ /* 0x000ea20000300800 */
[----:B------:R-:W2:Y:S02]  /*16c90*/  LDL.LU R9, [R1+0xf44] ;  /* 0x000f440001097983 */ /* 0x000ea40000300800 */
[----:B------:R-:W4:Y:S02]  /*16ca0*/  LDL.LU R12, [R1+0x20] ;  /* 0x00002000010c7983 */ /* 0x000f240000300800 */
[----:B------:R-:W4:Y:S01]  /*16cb0*/  LDL.LU R13, [R1+0x24] ;  /* 0x00002400010d7983 */ /* 0x000f220000300800 */
[----:B------:R-:W4:Y:S01]  /*16cc0*/  LDL.LU R14, [R1+0x28] ;  /* 0x00002800010e7983 */ /* 0x000f220000300800 */
[----:B------:R-:W4:Y:S02]  /*16cd0*/  LDL.LU R15, [R1+0x2c] ;  /* 0x00002c00010f7983 */ /* 0x000f240000300800 */
[----:B0-----:R-:W-:Y:S02]  /*16ce0*/  STL.64 [R1+0xe50], R18 ;  /* 0x000e501201007387 */ /* 0x001fe40000100a00 */
[----:B------:R0:W-:Y:S02]  /*16cf0*/  STL.64 [R1+0xe48], R16 ;  /* 0x000e481001007387 */ /* 0x0001e40000100a00 */
[----:B0-----:R-:W-:-:S02]  /*16d00*/  IMAD.MOV.U32 R16, RZ, RZ, R6 ;  /* 0x000000ffff107224 */ /* 0x001fc400078e0006 */
[----:B------:R-:W-:Y:S01]  /*16d10*/  IMAD.MOV.U32 R17, RZ, RZ, R7 ;  /* 0x000000ffff117224 */ /* 0x000fe200078e0007 */
[----:B------:R-:W2:Y:S01]  /*16d20*/  LDL.LU R6, [R1+0xf40] ;  /* 0x000f400001067983 */ /* 0x000ea20000300800 */
[----:B------:R-:W2:Y:S02]  /*16d30*/  LDL.LU R7, [R1+0xf3c] ;  /* 0x000f3c0001077983 */ /* 0x000ea40000300800 */
[----:B------:R-:W2:Y:S02]  /*16d40*/  LDL.LU R18, [R1+0xe8] ;  /* 0x0000e80001127983 */ /* 0x000ea40000300800 */
[----:B------:R-:W2:Y:S02]  /*16d50*/  LDL.LU R19, [R1+0xec] ;  /* 0x0000ec0001137983 */ /* 0x000ea40000300800 */
[C---:B--2---:R-:W-:Y:S08]  /*16d60*/  HMMA.16816.F32 R16, R20.reuse, R8, R16 ;  /* 0x000000081410723c */ /* 0x044ff00000001810 */
[----:B---3--:R-:W-:Y:S11]  /*16d70*/  HMMA.16816.F32 R20, R20, R4, R24 ;  /* 0x000000041414723c */ /* 0x008ff60000001818 */
[----:B------:R-:W-:Y:S04]  /*16d80*/  @!UPT UIADD3 URZ, URZ, URZ, URZ ;  /* 0x0000003f3f3ff290 */ /* 0x000fe8000fffe03f */
[----:B------:R-:W-:Y:S01]  /*16d90*/  STL [R1+0x90], R16 ;  /* 0x0000901001007387 */ /* 0x000fe20000100800 */
[----:B------:R-:W-:Y:S02]  /*16da0*/  STL.64 [R1+0xf10], R6 ;  /* 0x000f100601007387 */ /* 0x000fe40000100a00 */
[----:B------:R0:W-:Y:S02]  /*16db0*/  STL.64 [R1+0xf08], R4 ;  /* 0x000f080401007387 */ /* 0x0001e40000100a00 */
[----:B------:R-:W-:Y:S02]  /*16dc0*/  IMAD.MOV.U32 R29, RZ, RZ, R17 ;  /* 0x000000ffff1d7224 */ /* 0x000fe400078e0011 */
[----:B------:R-:W-:Y:S01]  /*16dd0*/  IMAD.MOV.U32 R11, RZ, RZ, R18 ;  /* 0x000000ffff0b7224 */ /* 0x000fe200078e0012 */
[----:B0-----:R-:W4:Y:S01]  /*16de0*/  LDL.LU R4, [R1+0x50] ;  /* 0x0000500001047983 */ /* 0x001f220000300800 */
[----:B------:R-:W4:Y:S02]  /*16df0*/  LDL.LU R5, [R1+0x54] ;  /* 0x0000540001057983 */ /* 0x000f240000300800 */
[----:B------:R-:W4:Y:S02]  /*16e00*/  LDL.LU R6, [R1+0x58] ;  /* 0x0000580001067983 */ /* 0x000f240000300800 */
[----:B------:R-:W4:Y:S01]  /*16e10*/  LDL.LU R7, [R1+0x5c] ;  /* 0x00005c0001077983 */ /* 0x000f220000300800 */
[----:B------:R-:W2:Y:S01]  /*16e20*/  LDL.LU R24, [R1+0x30] ;  /* 0x0000300001187983 */ /* 0x000ea20000300800 */
[----:B------:R-:W2:Y:S02]  /*16e30*/  LDL.LU R25, [R1+0x34] ;  /* 0x0000340001197983 */ /* 0x000ea40000300800 */
[----:B------:R-:W2:Y:S02]  /*16e40*/  LDL.LU R26, [R1+0x38] ;  /* 0x00003800011a7983 */ /* 0x000ea40000300800 */
[----:B------:R-:W2:Y:S01]  /*16e50*/  LDL.LU R27, [R1+0x3c] ;  /* 0x00003c00011b7983 */ /* 0x000ea20000300800 */
[----:B------:R-:W3:Y:S01]  /*16e60*/  LDL.LU R16, [R1+0xb0] ;  /* 0x0000b00001107983 */ /* 0x000ee20000300800 */
[----:B------:R-:W3:Y:S02]  /*16e70*/  LDL.LU R17, [R1+0xb4] ;  /* 0x0000b40001117983 */ /* 0x000ee40000300800 */
[----:B------:R-:W-:-:S02]  /*16e80*/  IMAD.MOV.U32 R10, RZ, RZ, R19 ;  /* 0x000000ffff0a7224 */ /* 0x000fc400078e0013 */
[----:B------:R-:W3:Y:S01]  /*16e90*/  LDL.LU R18, [R1+0xb8] ;  /* 0x0000b80001127983 */ /* 0x000ee20000300800 */
[----:B------:R-:W3:Y:S01]  /*16ea0*/  LDL.LU R19, [R1+0xbc] ;  /* 0x0000bc0001137983 */ /* 0x000ee20000300800 */
[----:B------:R-:W-:Y:S02]  /*16eb0*/  STL.64 [R1+0xea0], R22 ;  /* 0x000ea01601007387 */ /* 0x000fe40000100a00 */
[----:B------:R0:W-:Y:S02]  /*16ec0*/  STL.64 [R1+0xe98], R20 ;  /* 0x000e981401007387 */ /* 0x0001e40000100a00 */
[----:B0-----:R-:W2:Y:S01]  /*16ed0*/  LDL.LU R20, [R1+0x90] ;  /* 0x0000900001147983 */ /* 0x001ea20000300800 */
[----:B------:R-:W-:Y:S02]  /*16ee0*/  IMAD.MOV.U32 R22, RZ, RZ, R11 ;  /* 0x000000ffff167224 */ /* 0x000fe400078e000b */
[----:B------:R-:W-:Y:S02]  /*16ef0*/  IMAD.MOV.U32 R23, RZ, RZ, R10 ;  /* 0x000000ffff177224 */ /* 0x000fe400078e000a */
[----:B------:R-:W-:-:S02]  /*16f00*/  IMAD.MOV.U32 R21, RZ, RZ, R29 ;  /* 0x000000ffff157224 */ /* 0x000fc400078e001d */
[----:B------:R-:W3:Y:S01]  /*16f10*/  LDL.LU R29, [R1+0xf38] ;  /* 0x000f3800011d7983 */ /* 0x000ee20000300800 */
[----:B------:R-:W3:Y:S02]  /*16f20*/  LDL.LU R11, [R1+0xf34] ;  /* 0x000f3400010b7983 */ /* 0x000ee40000300800 */
[----:B------:R-:W3:Y:S02]  /*16f30*/  LDL.LU R10, [R1+0xf30] ;  /* 0x000f3000010a7983 */ /* 0x000ee40000300800 */
[----:B------:R0:W-:Y:S02]  /*16f40*/  STL.64 [R1+0xec0], R22 ;  /* 0x000ec01601007387 */ /* 0x0001e40000100a00 */
[----:B0-----:R-:W-:Y:S02]  /*16f50*/  IMAD.MOV.U32 R22, RZ, RZ, R3 ;  /* 0x000000ffff167224 */ /* 0x001fe400078e0003 */
[----:B------:R-:W-:Y:S01]  /*16f60*/  IMAD.MOV.U32 R23, RZ, RZ, R28 ;  /* 0x000000ffff177224 */ /* 0x000fe200078e001c */
[----:B--2---:R0:W-:Y:S02]  /*16f70*/  STL.64 [R1+0xeb8], R20 ;  /* 0x000eb81401007387 */ /* 0x0041e40000100a00 */
[----:B0-----:R-:W-:-:S02]  /*16f80*/  IMAD.MOV.U32 R20, RZ, RZ, R0 ;  /* 0x000000ffff147224 */ /* 0x001fc400078e0000 */
[----:B------:R-:W-:Y:S01]  /*16f90*/  IMAD.MOV.U32 R21, RZ, RZ, R2 ;  /* 0x000000ffff157224 */ /* 0x000fe200078e0002 */
[----:B------:R-:W2:Y:S01]  /*16fa0*/  LDL.LU R0, [R1+0xf2c] ;  /* 0x000f2c0001007983 */ /* 0x000ea20000300800 */
[----:B------:R-:W2:Y:S02]  /*16fb0*/  LDL.LU R2, [R1+0xf28] ;  /* 0x000f280001027983 */ /* 0x000ea40000300800 */
[----:B------:R-:W2:Y:S02]  /*16fc0*/  LDL.LU R3, [R1+0xf24] ;  /* 0x000f240001037983 */ /* 0x000ea40000300800 */
[----:B------:R-:W2:Y:S01]  /*16fd0*/  LDL.LU R28, [R1+0xf20] ;  /* 0x000f2000011c7983 */ /* 0x000ea20000300800 */
[----:B------:R-:W-:Y:S01]  /*16fe0*/  STL.64 [R1+0xed0], R22 ;  /* 0x000ed01601007387 */ /* 0x000fe20000100a00 */
[----:B------:R0:W-:Y:S03]  /*16ff0*/  STL.64 [R1+0xec8], R20 ;  /* 0x000ec81401007387 */ /* 0x0001e60000100a00 */
[----:B0-----:R-:W2:Y:S01]  /*17000*/  LDL.LU R20, [R1+0x10] ;  /* 0x0000100001147983 */ /* 0x001ea20000300800 */
[----:B----4-:R-:W-:Y:S01]  /*17010*/  HMMA.16816.F32 R4, R12, R8, R4 ;  /* 0x000000080c04723c */ /* 0x010fe20000001804 */
[----:B---3--:R-:W-:-:S02]  /*17020*/  IMAD.MOV.U32 R22, RZ, RZ, R11 ;  /* 0x000000ffff167224 */ /* 0x008fc400078e000b */
[----:B------:R-:W-:Y:S02]  /*17030*/  IMAD.MOV.U32 R23, RZ, RZ, R29 ;  /* 0x000000ffff177224 */ /* 0x000fe400078e001d */
[----:B------:R-:W-:Y:S02]  /*17040*/  IMAD.MOV.U32 R21, RZ, RZ, R10 ;  /* 0x000000ffff157224 */ /* 0x000fe400078e000a */
[----:B------:R-:W3:Y:S01]  /*17050*/  LDL.LU R10, [R1+0xf1c] ;  /* 0x000f1c00010a7983 */ /* 0x000ee20000300800 */
[----:B------:R-:W3:Y:S02]  /*17060*/  LDL.LU R11, [R1+0xf18] ;  /* 0x000f1800010b7983 */ /* 0x000ee40000300800 */
[----:B------:R2:W-:Y:S02]  /*17070*/  STL.64 [R1+0xef0], R22 ;  /* 0x000ef01601007387 */ /* 0x0005e40000100a00 */
[----:B--2---:R-:W-:Y:S02]  /*17080*/  IMAD.MOV.U32 R23, RZ, RZ, R0 ;  /* 0x000000ffff177224 */ /* 0x004fe400078e0000 */
[----:B------:R-:W-:-:S10]  /*17090*/  IMAD.MOV.U32 R22, RZ, RZ, R2 ;  /* 0x000000ffff167224 */ /* 0x000fd400078e0002 */
[----:B------:R-:W-:Y:S02]  /*170a0*/  IMAD.MOV.U32 R2, RZ, RZ, R6 ;  /* 0x000000ffff027224 */ /* 0x000fe400078e0006 */
[----:B------:R-:W-:Y:S01]  /*170b0*/  IMAD.MOV.U32 R0, RZ, RZ, R7 ;  /* 0x000000ffff007224 */ /* 0x000fe200078e0007 */
[----:B------:R0:W-:Y:S01]  /*170c0*/  STL.64 [R1+0xee8], R20 ;  /* 0x000ee81401007387 */ /* 0x0001e20000100a00 */
[----:B------:R-:W2:Y:S02]  /*170d0*/  LDL.LU.64 R6, [R1+0xf10] ;  /* 0x000f100001067983 */ /* 0x000ea40000300a00 */
[----:B0-----:R-:W-:Y:S02]  /*170e0*/  IMAD.MOV.U32 R20, RZ, RZ, R28 ;  /* 0x000000ffff147224 */ /* 0x001fe400078e001c */
[----:B------:R-:W-:Y:S02]  /*170f0*/  IMAD.MOV.U32 R21, RZ, RZ, R3 ;  /* 0x000000ffff157224 */ /* 0x000fe400078e0003 */
[----:B------:R-:W-:-:S02]  /*17100*/  IMAD.MOV.U32 R28, RZ, RZ, R4 ;  /* 0x000000ffff1c7224 */ /* 0x000fc400078e0004 */
[----:B------:R-:W-:Y:S02]  /*17110*/  IMAD.MOV.U32 R3, RZ, RZ, R5 ;  /* 0x000000ffff037224 */ /* 0x000fe400078e0005 */
[----:B------:R-:W4:Y:S02]  /*17120*/  LDL.LU.64 R4, [R1+0xf08] ;  /* 0x000f080001047983 */ /* 0x000f240000300a00 */
[----:B----4-:R-:W-:Y:S02]  /*17130*/  HMMA.16816.F32 R12, R12, R4, R24 ;  /* 0x000000040c0c723c */ /* 0x010fe40000001818 */
[----:B------:R-:W4:Y:S01]  /*17140*/  LDL.LU.64 R26, [R1+0xf00] ;  /* 0x000f0000011a7983 */ /* 0x000f220000300a00 */
[----:B------:R-:W4:Y:S11]  /*17150*/  LDL.LU.64 R24, [R1+0xef8] ;  /* 0x000ef80001187983 */ /* 0x000f360000300a00 */
[----:B------:R-:W-:Y:S09]  /*17160*/  @!UPT UIADD3 URZ, URZ, URZ, URZ ;  /* 0x0000003f3f3ff290 */ /* 0x000ff2000fffe03f */
[----:B------:R0:W-:Y:S01]  /*17170*/  STL.64 [R1+0xe78], R14 ;  /* 0x000e780e01007387 */ /* 0x0001e20000100a00 */
[----:B------:R-:W-:Y:S02]  /*17180*/  STL.64 [R1+0xe70], R12 ;  /* 0x000e700c01007387 */ /* 0x000fe40000100a00 */
[----:B0-----:R-:W-:Y:S01]  /*17190*/  IMAD.MOV.U32 R15, RZ, RZ, R0 ;  /* 0x000000ffff0f7224 */ /* 0x001fe200078e0000 */
[C---:B----4-:R-:W-:Y:S08]  /*171a0*/  HMMA.16816.F32 R16, R24.reuse, R8, R16 ;  /* 0x000000081810723c */ /* 0x050ff00000001810 */
[----:B------:R-:W-:Y:S11]  /*171b0*/  HMMA.16816.F32 R24, R24, R4, R20 ;  /* 0x000000041818723c */ /* 0x000ff60000001814 */
[----:B------:R-:W-:Y:S04]  /*171c0*/  @!UPT UIADD3 URZ, URZ, URZ, URZ ;  /* 0x0000003f3f3ff290 */ /* 0x000fe8000fffe03f */
[----:B------:R-:W-:Y:S01]  /*171d0*/  STL [R1+0xe84], R18 ;  /* 0x000e841201007387 */ /* 0x000fe20000100800 */
[----:B------:R-:W-:Y:S02]  /*171e0*/  STL [R1+0xe80], R19 ;  /* 0x000e801301007387 */ /* 0x000fe40000100800 */
[----:B------:R-:W4:Y:S02]  /*171f0*/  LDL.LU.64 R22, [R1+0xef0] ;  /* 0x000ef00001167983 */ /* 0x000f240000300a00 */
[----:B------:R-:W4:Y:S03]  /*17200*/  LDL.LU.64 R20, [R1+0xee8] ;  /* 0x000ee80001147983 */ /* 0x000f260000300a00 */
[----:B------:R-:W-:Y:S01]  /*17210*/  STL.64 [R1+0x20], R24 ;  /* 0x0000201801007387 */ /* 0x000fe20000100a00 */
[----:B------:R0:W-:Y:S02]  /*17220*/  STL [R1+0x28], R26 ;  /* 0x0000281a01007387 */ /* 0x0001e40000100800 */
[----:B------:R-:W-:-:S02]  /*17230*/  IMAD.MOV.U32 R0, RZ, RZ, R27 ;  /* 0x000000ffff007224 */ /* 0x000fc400078e001b */
[----:B0-----:R-:W4:Y:S01]  /*17240*/  LDL.LU.64 R26, [R1+0xee0] ;  /* 0x000ee000011a7983 */ /* 0x001f220000300a00 */
[----:B------:R-:W4:Y:S02]  /*17250*/  LDL.LU.64 R24, [R1+0xed8] ;  /* 0x000ed80001187983 */ /* 0x000f240000300a00 */
[----:B----4-:R-:W-:Y:S11]  /*17260*/  HMMA.16816.F32 R20, R24, R8, R20 ;  /* 0x000000081814723c */ /* 0x010ff60000001814 */
[----:B------:R-:W-:Y:S11]  /*17270*/  @!UPT UIADD3 URZ, URZ, URZ, URZ ;  /* 0x0000003f3f3ff290 */ /* 0x000ff6000fffe03f */
[----:B------:R-:W-:Y:S02]  /*17280*/  @!UPT UIADD3 URZ, URZ, URZ, URZ ;  /* 0x0000003f3f3ff290 */ /* 0x000fe4000fffe03f */
[----:B------:R-:W-:Y:S02]  /*17290*/  IMAD.MOV.U32 R9, RZ, RZ, R22 ;  /* 0x000000ffff097224 */ /* 0x000fe400078e0016 */
[----:B------:R-:W-:Y:S02]  /*172a0*/  IMAD.MOV.U32 R8, RZ, RZ, R23 ;  /* 0x000000ffff087224 */ /* 0x000fe400078e0017 */
[----:B------:R-:W-:Y:S02]  /*172b0*/  IMAD.MOV.U32 R18, RZ, RZ, R20 ;  /* 0x000000ffff127224 */ /* 0x000fe400078e0014 */
[----:B------:R-:W-:Y:S01]  /*172c0*/  IMAD.MOV.U32 R19, RZ, RZ, R21 ;  /* 0x000000ffff137224 */ /* 0x000fe200078e0015 */
[----:B------:R-:W4:Y:S01]  /*172d0*/  LDL.LU.64 R22, [R1+0xed0] ;  /* 0x000ed00001167983 */ /* 0x000f220000300a00 */
[----:B------:R-:W4:Y:S02]  /*172e0*/  LDL.LU.64 R20, [R1+0xec8] ;  /* 0x000ec80001147983 */ /* 0x000f240000300a00 */
[----:B------:R-:W-:-:S02]  /*172f0*/  IMAD.MOV.U32 R13, RZ, RZ, R3 ;  /* 0x000000ffff0d7224 */ /* 0x000fc400078e0003 */
[----:B------:R-:W-:Y:S02]  /*17300*/  IMAD.MOV.U32 R14, RZ, RZ, R2 ;  /* 0x000000ffff0e7224 */ /* 0x000fe400078e0002 */
[----:B------:R-:W-:Y:S01]  /*17310*/  IMAD.MOV.U32 R12, RZ, RZ, R28 ;  /* 0x000000ffff0c7224 */ /* 0x000fe200078e001c */
[----:B----4-:R-:W-:Y:S01]  /*17320*/  HMMA.16816.F32 R24, R24, R4, R20 ;  /* 0x000000041818723c */ /* 0x010fe20000001814 */
[----:B------:R-:W3:Y:S01]  /*17330*/  LDL.LU.64 R22, [R1+0xec0] ;  /* 0x000ec00001167983 */ /* 0x000ee20000300a00 */
[----:B------:R-:W3:Y:S11]  /*17340*/  LDL.LU.64 R20, [R1+0xeb8] ;  /* 0x000eb80001147983 */ /* 0x000ef60000300a00 */
[----:B------:R-:W-:Y:S11]  /*17350*/  @!UPT UIADD3 URZ, URZ, URZ, URZ ;  /* 0x0000003f3f3ff290 */ /* 0x000ff6000fffe03f */
[----:B------:R-:W-:Y:S02]  /*17360*/  IMAD.MOV.U32 R3, RZ, RZ, R26 ;  /* 0x000000ffff037224 */ /* 0x000fe400078e001a */
[----:B------:R-:W-:Y:S02]  /*17370*/  IMAD.MOV.U32 R2, RZ, RZ, R27 ;  /* 0x000000ffff027224 */ /* 0x000fe400078e001b */
[----:B------:R-:W-:Y:S02]  /*17380*/  IMAD.MOV.U32 R29, RZ, RZ, R24 ;  /* 0x000000ffff1d7224 */ /* 0x000fe400078e0018 */
[----:B------:R-:W-:Y:S01]  /*17390*/  IMAD.MOV.U32 R28, RZ, RZ, R25 ;  /* 0x000000ffff1c7224 */ /* 0x000fe200078e0019 */
[----:B------:R-:W3:Y:S01]  /*173a0*/  LDL.LU.64 R26, [R1+0xeb0] ;  /* 0x000eb000011a7983 */ /* 0x000ee20000300a00 */
[----:B------:R-:W3:Y:S02]  /*173b0*/  LDL.LU.64 R24, [R1+0xea8] ;  /* 0x000ea80001187983 */ /* 0x000ee40000300a00 */
[C---:B---3--:R-:W-:Y:S11]  /*173c0*/  HMMA.16816.F32 R20, R24.reuse, R10, R20 ;  /* 0x0000000a1814723c */ /* 0x048ff60000001814 */
        /* <DEDUP_REMOVED lines=11> */
[----:B------:R-:W-:Y:S02]  /*17480*/  STL.64 [R1+0x178], R26 ;  /* 0x0001781a01007387 */ /* 0x000fe40000100a00 */
[----:B0-----:R-:W-:Y:S02]  /*17490*/  IMAD.MOV.U32 R24, RZ, RZ, R18 ;  /* 0x000000ffff187224 */ /* 0x001fe400078e0012 */
[----:B------:R-:W-:Y:S01]  /*174a0*/  IMAD.MOV.U32 R25, RZ, RZ, R19 ;  /* 0x000000ffff197224 */ /* 0x000fe200078e0013 */
[----:B------:R-:W3:Y:S01]  /*174b0*/  LDL.LU R18, [R1+0xe84] ;  /* 0x000e840001127983 */ /* 0x000ee20000300800 */
[----:B------:R-:W3:Y:S01]  /*174c0*/  LDL.LU R19, [R1+0xe80] ;  /* 0x000e800001137983 */ /* 0x000ee20000300800 */
        /* <DEDUP_REMOVED lines=8> */
[----:B------:R-:W3:Y:S01]  /*17550*/  LDL.LU.64 R14, [R1+0xe68] ;  /* 0x000e6800010e7983 */ /* 0x000ee20000300a00 */
[----:B------:R-:W3:Y:S11]  /*17560*/  LDL.LU.64 R12, [R1+0xe60] ;  /* 0x000e6000010c7983 */ /* 0x000ef60000300a00 */
[----:B------:R-:W-:Y:S10]  /*17570*/  @!UPT UIADD3 URZ, URZ, URZ, URZ ;  /* 0x0000003f3f3ff290 */ /* 0x000ff4000fffe03f */
[----:B------:R0:W-:Y:S01]  /*17580*/  STL.64 [R1+0x130], R20 ;  /* 0x0001301401007387 */ /* 0x0001e20000100a00 */
[----:B------:R1:W-:Y:S03]  /*17590*/  STL.64 [R1+0x138], R22 ;  /* 0x0001381601007387 */ /* 0x0003e60000100a00 */
[----:B0-----:R-:W2:Y:S01]  /*175a0*/  LDL.LU R20, [R1+0x20] ;  /* 0x0000200001147983 */ /* 0x001ea20000300800 */
[----:B------:R-:W2:Y:S02]  /*175b0*/  LDL.LU R21, [R1+0x24] ;  /* 0x0000240001157983 */ /* 0x000ea40000300800 */
[----:B-1----:R-:W2:Y:S02]  /*175c0*/  LDL.LU R22, [R1+0x28] ;  /* 0x0000280001167983 */ /* 0x002ea40000300800 */
[----:B------:R-:W-:Y:S02]  /*175d0*/  IMAD.MOV.U32 R23, RZ, RZ, R0 ;  /* 0x000000ffff177224 */ /* 0x000fe400078e0000 */
[----:B------:R-:W4:Y:S01]  /*175e0*/  LDL.LU R0, [R1+0xe58] ;  /* 0x000e580001007983 */ /* 0x000f220000300800 */
[----:B------:R-:W-:Y:S01]  /*175f0*/  IMAD.MOV.U32 R27, RZ, RZ, R8 ;  /* 0x000000ffff1b7224 */ /* 0x000fe200078e0008 */
[C---:B---3--:R-:W-:Y:S11]  /*17600*/  HMMA.16816.F32 R16, R12.reuse, R10, R16 ;  /* 0x0000000a0c10723c */ /* 0x048ff60000001810 */
[----:B------:R-:W-:Y:S11]  /*17610*/  @!UPT UIADD3 URZ, URZ, URZ, URZ ;  /* 0x0000003f3f3ff290 */ /* 0x000ff6000fffe03f */
[----:B------:R-:W-:Y:S01]  /*17620*/  @!UPT UIADD3 URZ, URZ, URZ, URZ ;  /* 0x0000003f3f3ff290 */ /* 0x000fe2000fffe03f */
[----:B------:R-:W-:Y:S01]  /*17630*/  STL.64 [R1+0x140], R16 ;  /* 0x0001401001007387 */ /* 0x000fe20000100a00 */
[----:B------:R0:W-:Y:S02]  /*17640*/  STL.64 [R1+0x148], R18 ;  /* 0x0001481201007387 */ /* 0x0001e40000100a00 */
[----:B------:R-:W-:Y:S01]  /*17650*/  IMAD.MOV.U32 R8, RZ, RZ, R16 ;  /* 0x000000ffff087224 */ /* 0x000fe200078e0010 */
[----:B0-----:R-:W3:Y:S01]  /*17660*/  LDL.LU.64 R18, [R1+0xe50] ;  /* 0x000e500001127983 */ /* 0x001ee20000300a00 */
[----:B------:R-:W3:Y:S01]  /*17670*/  LDL.LU.64 R16, [R1+0xe48] ;  /* 0x000e480001107983 */ /* 0x000ee20000300a00 */
[----:B--2---:R-:W-:Y:S01]  /*17680*/  HMMA.16816.F32 R20, R12, R6, R20 ;  /* 0x000000060c14723c */ /* 0x004fe20000001814 */
[----:B------:R-:W-:Y:S01]  /*17690*/  IMAD.MOV.U32 R26, RZ, RZ, R9 ;  /* 0x000000ffff1a7224 */ /* 0x000fe200078e0009 */
[----:B------:R-:W-:Y:S11]  /*176a0*/  STL [R1+0xd60], R8 ;  /* 0x000d600801007387 */ /* 0x000ff60000100800 */
[----:B------:R-:W-:Y:S11]  /*176b0*/  @!UPT UIADD3 URZ, URZ, URZ, URZ ;  /* 0x0000003f3f3ff290 */ /* 0x000ff6000fffe03f */
[----:B------:R-:W-:Y:S02]  /*176c0*/  IMAD.MOV.U32 R9, RZ, RZ, R20 ;  /* 0x000000ffff097224 */ /* 0x000fe400078e0014 */
[----:B------:R-:W-:Y:S02]  /*176d0*/  IMAD.MOV.U32 R12, RZ, RZ, R22 ;  /* 0x000000ffff0c7224 */ /* 0x000fe400078e0016 */
[----:B------:R-:W-:Y:S01]  /*176e0*/  IMAD.MOV.U32 R13, RZ, RZ, R23 ;  /* 0x000000ffff0d7224 */ /* 0x000fe200078e0017 */
[----:B------:R-:W-:Y:S01]  /*176f0*/  STL.64 [R1+0x40], R20 ;  /* 0x0000401401007387 */ /* 0x000fe20000100a00 */
[----:B------:R-:W-:Y:S02]  /*17700*/  STL.64 [R1+0x48], R22 ;  /* 0x0000481601007387 */ /* 0x000fe40000100a00 */
[----:B------:R-:W2:Y:S02]  /*17710*/  LDL.LU.64 R4, [R1+0x108] ;  /* 0x0001080001047983 */ /* 0x000ea40000300a00 */
[----:B------:R-:W-:Y:S01]  /*17720*/  STL [R1+0xd6c], R9 ;  /* 0x000d6c0901007387 */ /* 0x000fe20000100800 */
[----:B------:R-:W-:Y:S01]  /*17730*/  STL [R1+0xd68], R12 ;  /* 0x000d680c01007387 */ /* 0x000fe20000100800 */
[----:B------:R0:W-:Y:S01]  /*17740*/  STL [R1+0xd64], R13 ;  /* 0x000d640d01007387 */ /* 0x0001e20000100800 */
[----:B---3--:R-:W-:Y:S02]  /*17750*/  HMMA.16816.F32 R24, R16, R10, R24 ;  /* 0x0000000a1018723c */ /* 0x008fe40000001818 */
[----:B------:R-:W3:Y:S01]  /*17760*/  LDL.LU.64 R10, [R1+0x100] ;  /* 0x00010000010a7983 */ /* 0x000ee20000300a00 */
[----:B0-----:R-:W2:Y:S02]  /*17770*/  LDL.LU R13, [R1+0xb74] ;  /* 0x000b7400010d7983 */ /* 0x001ea40000300800 */
[----:B------:R-:W2:Y:S02]  /*17780*/  LDL.LU R12, [R1+0xb6c] ;  /* 0x000b6c00010c7983 */ /* 0x000ea40000300800 */
[----:B------:R-:W2:Y:S01]  /*17790*/  LDL.LU R9, [R1+0xb90] ;  /* 0x000b900001097983 */ /* 0x000ea20000300800 */
[----:B------:R-:W2:Y:S01]  /*177a0*/  LDL.LU R14, [R1+0xb64] ;  /* 0x000b6400010e7983 */ /* 0x000ea20000300800 */
[----:B------:R-:W2:Y:S03]  /*177b0*/  LDL.LU R15, [R1+0xb88] ;  /* 0x000b8800010f7983 */ /* 0x000ea60000300800 */
[----:B--2---:R-:W-:Y:S01]  /*177c0*/  STL.64 [R1+0xe40], R14 ;  /* 0x000e400e01007387 */ /* 0x004fe20000100a00 */
[----:B------:R0:W-:Y:S02]  /*177d0*/  STL.64 [R1+0xe38], R12 ;  /* 0x000e380c01007387 */ /* 0x0001e40000100a00 */
[----:B------:R-:W2:Y:S02]  /*177e0*/  LDL.LU R8, [R1+0xb5c] ;  /* 0x000b5c0001087983 */ /* 0x000ea40000300800 */
[----:B------:R-:W2:Y:S01]  /*177f0*/  LDL.LU R20, [R1+0xb80] ;  /* 0x000b800001147983 */ /* 0x000ea20000300800 */
[----:B------:R-:W2:Y:S01]  /*17800*/  LDL.LU R21, [R1+0xb54] ;  /* 0x000b540001157983 */ /* 0x000ea20000300800 */
[----:B------:R-:W2:Y:S02]  /*17810*/  LDL.LU R22, [R1+0xb78] ;  /* 0x000b780001167983 */ /* 0x000ea40000300800 */
[----:B------:R-:W2:Y:S02]  /*17820*/  LDL.LU R23, [R1+0xb4c] ;  /* 0x000b4c0001177983 */ /* 0x000ea40000300800 */
[----:B0-----:R-:W-:-:S02]  /*17830*/  IMAD.MOV.U32 R12, RZ, RZ, R29 ;  /* 0x000000ffff0c7224 */ /* 0x001fc400078e001d */
[----:B------:R-:W-:-:S04]  /*17840*/  IMAD.MOV.U32 R29, RZ, RZ, c[0x0][0x188] ;  /* 0x00006200ff1d7624 */ /* 0x000fc800078e00ff */
[----:B------:R-:W-:Y:S02]  /*17850*/  IMAD.SHL.U32 R29, R29, 0x80, RZ ;  /* 0x000000801d1d7824 */ /* 0x000fe400078e00ff */
[----:B------:R-:W-:Y:S02]  /*17860*/  IMAD.MOV.U32 R13, RZ, RZ, R28 ;  /* 0x000000ffff0d7224 */ /* 0x000fe400078e001c */
[----:B------:R-:W2:Y:S01]  /*17870*/  LDL.LU R28, [R1+0xb70] ;  /* 0x000b7000011c7983 */ /* 0x000ea20000300800 */
[----:B------:R-:W-:Y:S02]  /*17880*/  IMAD.SHL.U32 R29, R29, 0x2, RZ ;  /* 0x000000021d1d7824 */ /* 0x000fe400078e00ff */
[----:B------:R0:W-:Y:S02]  /*17890*/  STL [R1+0xd7c], R24 ;  /* 0x000d7c1801007387 */ /* 0x0001e40000100800 */
[----:B------:R-:W-:Y:S01]  /*178a0*/  IMAD.MOV.U32 R15, RZ, RZ, R2 ;  /* 0x000000ffff0f7224 */ /* 0x000fe200078e0002 */
[-C--:B------:R-:W-:Y:S01]  /*178b0*/  IADD3 R2, P0, R4, R29.reuse, RZ ;  /* 0x0000001d04027210 */ /* 0x080fe20007f1e0ff */
[----:B0-----:R-:W2:Y:S01]  /*178c0*/  LDL.LU R24, [R1+0xb7c] ;  /* 0x000b7c0001187983 */ /* 0x001ea20000300800 */
[----:B------:R0:W-:Y:S03]  /*178d0*/  STL [R1+0xd78], R25 ;  /* 0x000d781901007387 */ /* 0x0001e60000100800 */
[----:B0-----:R-:W2:Y:S01]  /*178e0*/  LDL.LU R25, [R1+0xb84] ;  /* 0x000b840001197983 */ /* 0x001ea20000300800 */
[----:B------:R0:W-:Y:S03]  /*178f0*/  STL [R1+0xd74], R26 ;  /* 0x000d741a01007387 */ /* 0x0001e60000100800 */
[----:B0-----:R-:W2:Y:S01]  /*17900*/  LDL.LU R26, [R1+0xb8c] ;  /* 0x000b8c00011a7983 */ /* 0x001ea20000300800 */
[----:B------:R0:W-:Y:S03]  /*17910*/  STL [R1+0xd70], R27 ;  /* 0x000d701b01007387 */ /* 0x0001e60000100800 */
[----:B0-----:R-:W2:Y:S01]  /*17920*/  LDL.LU R27, [R1+0xb94] ;  /* 0x000b9400011b7983 */ /* 0x001ea20000300800 */
[----:B------:R0:W-:Y:S03]  /*17930*/  STL [R1+0xd80], R2 ;  /* 0x000d800201007387 */ /* 0x0001e60000100800 */
[----:B0-----:R-:W2:Y:S01]  /*17940*/  LDL.LU R2, [R1+0x440] ;  /* 0x0004400001027983 */ /* 0x001ea20000300800 */
[----:B------:R-:W-:Y:S01]  /*17950*/  IMAD.MOV.U32 R14, RZ, RZ, R3 ;  /* 0x000000ffff0e7224 */ /* 0x000fe200078e0003 */
[----:B---3--:R-:W-:Y:S01]  /*17960*/  IADD3 R3, P1, R10, R29, RZ ;  /* 0x0000001d0a037210 */ /* 0x008fe20007f3e0ff */
[----:B----4-:R-:W-:-:S04]  /*17970*/  IMAD.X R4, R5, 0x1, R0, P0 ;  /* 0x0000000105047824 */ /* 0x010fc800000e0600 */
[----:B------:R-:W-:Y:S01]  /*17980*/  IMAD.X R5, R11, 0x1, R0, P1 ;  /* 0x000000010b057824 */ /* 0x000fe200008e0600 */
[----:B------:R-:W-:Y:S01]  /*17990*/  STL [R1+0xd84], R3 ;  /* 0x000d840301007387 */ /* 0x000fe20000100800 */
[----:B------:R-:W-:Y:S01]  /*179a0*/  STL [R1+0xd88], R4 ;  /* 0x000d880401007387 */ /* 0x000fe20000100800 */
[----:B------:R-:W-:Y:S01]  /*179b0*/  HMMA.16816.F32 R16, R16, R6, R12 ;  /* 0x000000061010723c */ /* 0x000fe2000000180c */
[----:B--2---:R-:W-:-:S05]  /*179c0*/  IADD3 R2, R2, 0x1, RZ ;  /* 0x0000000102027810 */ /* 0x004fca0007ffe0ff */
[----:B------:R-:W-:Y:S01]  /*179d0*/  STL [R1+0x440], R2 ;  /* 0x0004400201007387 */ /* 0x000fe20000100800 */
[----:B------:R-:W-:Y:S02]  /*179e0*/  STL [R1+0xd8c], R5 ;  /* 0x000d8c0501007387 */ /* 0x000fe40000100800 */
[----:B------:R-:W2:Y:S02]  /*179f0*/  LDL.LU.64 R14, [R1+0xe40] ;  /* 0x000e4000010e7983 */ /* 0x000ea40000300a00 */
[----:B------:R-:W3:Y:S11]  /*17a00*/  LDL.LU.64 R12, [R1+0xe38] ;  /* 0x000e3800010c7983 */ /* 0x000ef60000300a00 */
[----:B------:R-:W-:Y:S02]  /*17a10*/  @!UPT UIADD3 URZ, URZ, URZ, URZ ;  /* 0x0000003f3f3ff290 */ /* 0x000fe4000fffe03f */
[----:B------:R-:W-:Y:S02]  /*17a20*/  IMAD.MOV.U32 R10, RZ, RZ, R16 ;  /* 0x000000ffff0a7224 */ /* 0x000fe400078e0010 */
[----:B------:R-:W-:Y:S02]  /*17a30*/  IMAD.MOV.U32 R11, RZ, RZ, R17 ;  /* 0x000000ffff0b7224 */ /* 0x000fe400078e0011 */
[----:B------:R-:W-:Y:S02]  /*17a40*/  IMAD.MOV.U32 R6, RZ, RZ, R18 ;  /* 0x000000ffff067224 */ /* 0x000fe400078e0012 */
[----:B------:R-:W-:Y:S01]  /*17a50*/  IMAD.MOV.U32 R7, RZ, RZ, R19 ;  /* 0x000000ffff077224 */ /* 0x000fe200078e0013 */
[----:B------:R-:W-:Y:S01]  /*17a60*/  STL.64 [R1+0x150], R16 ;  /* 0x0001501001007387 */ /* 0x000fe20000100a00 */
[----:B------:R-:W-:Y:S01]  /*17a70*/  STL.64 [R1+0x158], R18 ;  /* 0x0001581201007387 */ /* 0x000fe20000100a00 */
[-C--:B------:R-:W-:Y:S01]  /*17a80*/  IADD3 R27, P5, R27, R29.reuse, RZ ;  /* 0x0000001d1b1b7210 */ /* 0x080fe20007fbe0ff */
[----:B------:R-:W-:Y:S01]  /*17a90*/  STL [R1+0xd9c], R10 ;  /* 0x000d9c0a01007387 */ /* 0x000fe20000100800 */
[-C--:B------:R-:W-:Y:S01]  /*17aa0*/  IADD3 R26, P6, R26, R29.reuse, RZ ;  /* 0x0000001d1a1a7210 */ /* 0x080fe20007fde0ff */
[----:B------:R-:W-:Y:S01]  /*17ab0*/  STL [R1+0xd98], R11 ;  /* 0x000d980b01007387 */ /* 0x000fe20000100800 */
[-C--:B------:R-:W-:Y:S01]  /*17ac0*/  IADD3 R25, P1, R25, R29.reuse, RZ ;  /* 0x0000001d19197210 */ /* 0x080fe20007f3e0ff */
[----:B------:R-:W-:Y:S01]  /*17ad0*/  STL [R1+0xd94], R6 ;  /* 0x000d940601007387 */ /* 0x000fe20000100800 */
[-C--:B------:R-:W-:Y:S01]  /*17ae0*/  IADD3 R24, P2, R24, R29.reuse, RZ ;  /* 0x0000001d18187210 */ /* 0x080fe20007f5e0ff */
[----:B------:R-:W-:Y:S01]  /*17af0*/  STL [R1+0xd90], R7 ;  /* 0x000d900701007387 */ /* 0x000fe20000100800 */
[----:B------:R-:W-:Y:S02]  /*17b00*/  STL [R1+0xb94], R27 ;  /* 0x000b941b01007387 */ /* 0x000fe40000100800 */
[----:B------:R-:W-:Y:S02]  /*17b10*/  STL [R1+0xb8c], R26 ;  /* 0x000b8c1a01007387 */ /* 0x000fe40000100800 */
[--C-:B------:R-:W-:Y:S01]  /*17b20*/  IMAD.X R9, R9, 0x1, R0.reuse, P5 ;  /* 0x0000000109097824 */ /* 0x100fe200028e0600 */
[----:B------:R-:W-:Y:S01]  /*17b30*/  STL [R1+0xb84], R25 ;  /* 0x000b841901007387 */ /* 0x000fe20000100800 */
[----:B------:R-:W-:Y:S02]  /*17b40*/  STL [R1+0xb7c], R24 ;  /* 0x000b7c1801007387 */ /* 0x000fe40000100800 */
[--C-:B------:R-:W-:Y:S01]  /*17b50*/  IMAD.X R20, R20, 0x1, R0.reuse, P1 ;  /* 0x0000000114147824 */ /* 0x100fe200008e0600 */
[-C--:B------:R-:W-:Y:S01]  /*17b60*/  IADD3 R21, P1, R21, R29.reuse, RZ ;  /* 0x0000001d15157210 */ /* 0x080fe20007f3e0ff */
[----:B------:R-:W-:Y:S01]  /*17b70*/  IMAD.X R22, R22, 0x1, R0, P2 ;  /* 0x0000000116167824 */ /* 0x000fe200010e0600 */
[----:B------:R-:W-:-:S02]  /*17b80*/  IADD3 R23, P2, R23, R29, RZ ;  /* 0x0000001d17177210 */ /* 0x000fc40007f5e0ff */
[-C--:B---3--:R-:W-:Y:S02]  /*17b90*/  IADD3 R13, P3, R13, R29.reuse, RZ ;  /* 0x0000001d0d0d7210 */ /* 0x088fe40007f7e0ff */
[-C--:B------:R-:W-:Y:S02]  /*17ba0*/  IADD3 R12, P4, R12, R29.reuse, RZ ;  /* 0x0000001d0c0c7210 */ /* 0x080fe40007f9e0ff */
[-C--:B--2---:R-:W-:Y:S01]  /*17bb0*/  IADD3 R14, P5, R14, R29.reuse, RZ ;  /* 0x0000001d0e0e7210 */ /* 0x084fe20007fbe0ff */
[--C-:B------:R-:W-:Y:S01]  /*17bc0*/  IMAD.X R15, R15, 0x1, R0.reuse, P6 ;  /* 0x000000010f0f7824 */ /* 0x100fe200030e0600 */
[----:B------:R-:W-:Y:S01]  /*17bd0*/  IADD3 R8, P6, R8, R29, RZ ;  /* 0x0000001d08087210 */ /* 0x000fe20007fde0ff */
[----:B------:R-:W-:Y:S01]  /*17be0*/  STL [R1+0xb74], R13 ;  /* 0x000b740d01007387 */ /* 0x000fe20000100800 */
[----:B------:R-:W-:Y:S02]  /*17bf0*/  STL [R1+0xb6c], R12 ;  /* 0x000b6c0c01007387 */ /* 0x000fe40000100800 */
[----:B------:R-:W-:Y:S02]  /*17c00*/  STL [R1+0xb90], R9 ;  /* 0x000b900901007387 */ /* 0x000fe40000100800 */
[----:B------:R-:W-:Y:S01]  /*17c10*/  STL [R1+0xb64], R14 ;  /* 0x000b640e01007387 */ /* 0x000fe20000100800 */
[----:B------:R-:W-:Y:S01]  /*17c20*/  STL [R1+0xb88], R15 ;  /* 0x000b880f01007387 */ /* 0x000fe20000100800 */
[----:B------:R-:W-:Y:S02]  /*17c30*/  STL [R1+0xb5c], R8 ;  /* 0x000b5c0801007387 */ /* 0x000fe40000100800 */
[----:B------:R-:W-:Y:S02]  /*17c40*/  STL [R1+0xb80], R20 ;  /* 0x000b801401007387 */ /* 0x000fe40000100800 */
[----:B------:R-:W-:Y:S01]  /*17c50*/  STL [R1+0xb54], R21 ;  /* 0x000b541501007387 */ /* 0x000fe20000100800 */
[----:B------:R0:W-:Y:S01]  /*17c60*/  STL [R1+0xe30], R0 ;  /* 0x000e300001007387 */ /* 0x0001e20000100800 */
[----:B------:R-:W-:-:S02]  /*17c70*/  IMAD.X R28, R28, 0x1, R0, P3 ;  /* 0x000000011c1c7824 */ /* 0x000fc400018e0600 */
[----:B------:R-:W-:Y:S01]  /*17c80*/  STL [R1+0xb78], R22 ;  /* 0x000b781601007387 */ /* 0x000fe20000100800 */
[----:B0-----:R-:W2:Y:S01]  /*17c90*/  LDL.LU R0, [R1+0xb44] ;  /* 0x000b440001007983 */ /* 0x001ea20000300800 */
[----:B------:R-:W-:Y:S02]  /*17ca0*/  STL [R1+0xb4c], R23 ;  /* 0x000b4c1701007387 */ /* 0x000fe40000100800 */
[----:B------:R-:W3:Y:S02]  /*17cb0*/  LDL.LU R7, [R1+0xb34] ;  /* 0x000b340001077983 */ /* 0x000ee40000300800 */
[----:B------:R-:W-:Y:S01]  /*17cc0*/  STL [R1+0xb70], R28 ;  /* 0x000b701c01007387 */ /* 0x000fe20000100800 */
[----:B------:R-:W-:Y:S01]  /*17cd0*/  ISETP.NE.U32.AND P0, PT, R2, UR5, PT ;  /* 0x0000000502007c0c */ /* 0x000fe2000bf05070 */
[----:B---3--:R0:W-:Y:S04]  /*17ce0*/  STL [R1+0xe2c], R7 ;  /* 0x000e2c0701007387 */ /* 0x0081e80000100800 */
[----:B0-----:R-:W3:Y:S01]  /*17cf0*/  LDL.LU R7, [R1+0xb3c] ;  /* 0x000b3c0001077983 */ /* 0x001ee20000300800 */
[----:B------:R-:W4:Y:S02]  /*17d00*/  LDL.LU R6, [R1+0xb58] ;  /* 0x000b580001067983 */ /* 0x000f240000300800 */
        /* <DEDUP_REMOVED lines=20> */
[----:B------:R-:W3:Y:S01]  /*17e50*/  LDL.LU R20, [R1+0xadc] ;  /* 0x000adc0001147983 */ /* 0x000ee20000300800 */
[----:B--2---:R-:W-:Y:S01]  /*17e60*/  IADD3 R0, P3, R0, R29, RZ ;  /* 0x0000001d00007210 */ /* 0x004fe20007f7e0ff */
[----:B------:R-:W2:Y:S01]  /*17e70*/  LDL.LU R21, [R1+0xb00] ;  /* 0x000b000001157983 */ /* 0x000ea20000300800 */
[----:B------:R-:W2:Y:S02]  /*17e80*/  LDL.LU R22, [R1+0xad4] ;  /* 0x000ad40001167983 */ /* 0x000ea40000300800 */
[----:B------:R-:W2:Y:S02]  /*17e90*/  LDL.LU R23, [R1+0xaf8] ;  /* 0x000af80001177983 */ /* 0x000ea40000300800 */
[----:B------:R-:W2:Y:S01]  /*17ea0*/  LDL.LU R28, [R1+0xacc] ;  /* 0x000acc00011c7983 */ /* 0x000ea20000300800 */
[----:B------:R0:W-:Y:S04]  /*17eb0*/  STL [R1+0xb44], R0 ;  /* 0x000b440001007387 */ /* 0x0001e80000100800 */
[----:B0-----:R-:W2:Y:S01]  /*17ec0*/  LDL.LU R0, [R1+0xe30] ;  /* 0x000e300001007983 */ /* 0x001ea20000300800 */
[----:B------:R-:W2:Y:S02]  /*17ed0*/  LDL.LU R29, [R1+0xb68] ;  /* 0x000b6800011d7983 */ /* 0x000ea40000300800 */
[----:B--2---:R-:W-:-:S05]  /*17ee0*/  IMAD.X R29, R29, 0x1, R0, P4 ;  /* 0x000000011d1d7824 */ /* 0x004fca00020e0600 */
[----:B------:R0:W-:Y:S02]  /*17ef0*/  STL [R1+0xb68], R29 ;  /* 0x000b681d01007387 */ /* 0x0001e40000100800 */
[----:B0-----:R-:W-:-:S04]  /*17f00*/  IMAD.MOV.U32 R29, RZ, RZ, c[0x0][0x188] ;  /* 0x00006200ff1d7624 */ /* 0x001fc800078e00ff */
[----:B------:R-:W-:-:S04]  /*17f10*/  IMAD.SHL.U32 R29, R29, 0x80, RZ ;  /* 0x000000801d1d7824 */ /* 0x000fc800078e00ff */
[----:B------:R-:W-:-:S05]  /*17f20*/  IMAD.SHL.U32 R29, R29, 0x2, RZ ;  /* 0x000000021d1d7824 */ /* 0x000fca00078e00ff */
[----:B---3--:R-:W-:-:S05]  /*17f30*/  IADD3 R7, P4, R7, R29, RZ ;  /* 0x0000001d07077210 */ /* 0x008fca0007f9e0ff */
[----:B------:R0:W-:Y:S04]  /*17f40*/  STL [R1+0xb3c], R7 ;  /* 0x000b3c0701007387 */ /* 0x0001e80000100800 */
[----:B0-----:R-:W2:Y:S01]  /*17f50*/  LDL.LU R7, [R1+0xe2c] ;  /* 0x000e2c0001077983 */ /* 0x001ea20000300800 */
[----:B------:R-:W3:Y:S02]  /*17f60*/  LDL.LU R29, [R1+0xb60] ;  /* 0x000b6000011d7983 */ /* 0x000ee40000300800 */
[--C-:B----4-:R-:W-:Y:S02]  /*17f70*/  IMAD.X R6, R6, 0x1, R0.reuse, P6 ;  /* 0x0000000106067824 */ /* 0x110fe400030e0600 */
[--C-:B------:R-:W-:Y:S02]  /*17f80*/  IMAD.X R10, R10, 0x1, R0.reuse, P1 ;  /* 0x000000010a0a7824 */ /* 0x100fe400008e0600 */
[----:B------:R-:W-:-:S02]  /*17f90*/  IMAD.X R17, R17, 0x1, R0, P2 ;  /* 0x0000000111117824 */ /* 0x000fc400010e0600 */
[--C-:B------:R-:W-:Y:S02]  /*17fa0*/  IMAD.X R19, R19, 0x1, R0.reuse, P3 ;  /* 0x0000000113137824 */ /* 0x100fe400018e0600 */
[--C-:B------:R-:W-:Y:S02]  /*17fb0*/  IMAD.X R4, R4, 0x1, R0.reuse, P4 ;  /* 0x0000000104047824 */ /* 0x100fe400020e0600 */
[----:B---3--:R-:W-:-:S05]  /*17fc0*/  IMAD.X R29, R29, 0x1, R0, P5 ;  /* 0x000000011d1d7824 */ /* 0x008fca00028e0600 */
[----:B------:R0:W-:Y:S02]  /*17fd0*/  STL [R1+0xb60], R29 ;  /* 0x000b601d01007387 */ /* 0x0001e40000100800 */
[----:B0-----:R-:W-:-:S04]  /*17fe0*/  IMAD.MOV.U32 R29, RZ, RZ, c[0x0][0x188] ;  /* 0x00006200ff1d7624 */ /* 0x001fc800078e00ff */
[----:B------:R-:W-:-:S04]  /*17ff0*/  IMAD.SHL.U32 R29, R29, 0x80, RZ ;  /* 0x000000801d1d7824 */ /* 0x000fc800078e00ff */
[----:B------:R-:W-:-:S05]  /*18000*/  IMAD.SHL.U32 R29, R29, 0x2, RZ ;  /* 0x000000021d1d7824 */ /* 0x000fca00078e00ff */
[-C--:B--2---:R-:W-:Y:S02]  /*18010*/  IADD3 R7, P5, R7, R29.reuse, RZ ;  /* 0x0000001d07077210 */ /* 0x084fe40007fbe0ff */
[-C--:B------:R-:W-:Y:S02]  /*18020*/  IADD3 R11, P6, R11, R29.reuse, RZ ;  /* 0x0000001d0b0b7210 */ /* 0x080fe40007fde0ff */
[-C--:B------:R-:W-:Y:S02]  /*18030*/  IADD3 R16, P1, R16, R29.reuse, RZ ;  /* 0x0000001d10107210 */ /* 0x080fe40007f3e0ff */
[-C--:B------:R-:W-:Y:S01]  /*18040*/  IADD3 R18, P2, R18, R29.reuse, RZ ;  /* 0x0000001d12127210 */ /* 0x080fe20007f5e0ff */
[----:B------:R0:W-:Y:S01]  /*18050*/  STL [R1+0xb34], R7 ;  /* 0x000b340701007387 */ /* 0x0001e20000100800 */
[----:B------:R-:W-:Y:S02]  /*18060*/  STL [R1+0xb58], R6 ;  /* 0x000b580601007387 */ /* 0x000fe40000100800 */
[----:B------:R-:W-:Y:S02]  /*18070*/  STL [R1+0xb2c], R11 ;  /* 0x000b2c0b01007387 */ /* 0x000fe40000100800 */
[----:B------:R-:W-:Y:S01]  /*18080*/  STL [R1+0xb50], R10 ;  /* 0x000b500a01007387 */ /* 0x000fe20000100800 */
[-C--:B------:R-:W-:Y:S01]  /*18090*/  IADD3 R5, P3, R5, R29.reuse, RZ ;  /* 0x0000001d05057210 */ /* 0x080fe20007f7e0ff */
[----:B------:R-:W-:Y:S01]  /*180a0*/  STL [R1+0xb24], R16 ;  /* 0x000b241001007387 */ /* 0x000fe20000100800 */
[----:B------:R-:W-:Y:S01]  /*180b0*/  STL [R1+0xb48], R17 ;  /* 0x000b481101007387 */ /* 0x000fe20000100800 */
[-C--:B------:R-:W-:Y:S01]  /*180c0*/  IADD3 R3, P4, R3, R29.reuse, RZ ;  /* 0x0000001d03037210 */ /* 0x080fe20007f9e0ff */
[----:B------:R-:W-:Y:S02]  /*180d0*/  STL [R1+0xb1c], R18 ;  /* 0x000b1c1201007387 */ /* 0x000fe40000100800 */
[--C-:B------:R-:W-:Y:S01]  /*180e0*/  IMAD.X R2, R2, 0x1, R0.reuse, P5 ;  /* 0x0000000102027824 */ /* 0x100fe200028e0600 */
        /* <DEDUP_REMOVED lines=25> */
[----:B------:R-:W-:Y:S01]  /*18280*/  STL [R1+0xae4], R15 ;  /* 0x000ae40f01007387 */ /* 0x000fe20000100800 */
[-C--:B------:R-:W-:Y:S01]  /*18290*/  IADD3 R22, P5, R22, R29.reuse, RZ ;  /* 0x0000001d16167210 */ /* 0x080fe20007fbe0ff */
[----:B------:R-:W-:Y:S02]  /*182a0*/  STL [R1+0xb08], R8 ;  /* 0x000b080801007387 */ /* 0x000fe40000100800 */
[--C-:B------:R-:W-:Y:S01]  /*182b0*/  IMAD.X R23, R23, 0x1, R0.reuse, P6 ;  /* 0x0000000117177824 */ /* 0x100fe200030e0600 */
[----:B------:R-:W-:Y:S01]  /*182c0*/  STL [R1+0xadc], R20 ;  /* 0x000adc1401007387 */ /* 0x000fe20000100800 */
[----:B------:R-:W-:Y:S01]  /*182d0*/  IADD3 R28, P6, R28, R29, RZ ;  /* 0x0000001d1c1c7210 */ /* 0x000fe20007fde0ff */
[----:B------:R-:W-:Y:S02]  /*182e0*/  STL [R1+0xb00], R21 ;  /* 0x000b001501007387 */ /* 0x000fe40000100800 */
[----:B------:R-:W2:Y:S01]  /*182f0*/  LDL.LU R29, [R1+0xaf0] ;  /* 0x000af000011d7983 */ /* 0x000ea20000300800 */
[----:B------:R-:W-:Y:S01]  /*18300*/  STL [R1+0xad4], R22 ;  /* 0x000ad41601007387 */ /* 0x000fe20000100800 */
[----:B0-----:R-:W3:Y:S02]  /*18310*/  LDL.LU R7, [R1+0xae0] ;  /* 0x000ae00001077983 */ /* 0x001ee40000300800 */
[----:B------:R-:W-:Y:S01]  /*18320*/  STL [R1+0xaf8], R23 ;  /* 0x000af81701007387 */ /* 0x000fe20000100800 */
[----:B---3--:R0:W-:Y:S01]  /*18330*/  STL [R1+0xe24], R7 ;  /* 0x000e240701007387 */ /* 0x0081e20000100800 */
[----:B------:R-:W-:Y:S03]  /*18340*/  STL [R1+0xacc], R28 ;  /* 0x000acc1c01007387 */ /* 0x000fe60000100800 */
[----:B0-----:R-:W3:Y:S01]  /*18350*/  LDL.LU R7, [R1+0xabc] ;  /* 0x000abc0001077983 */ /* 0x001ee20000300800 */
[----:B--2---:R-:W-:-:S03]  /*18360*/  IMAD.X R29, R29, 0x1, R0, P1 ;  /* 0x000000011d1d7824 */ /* 0x004fc600008e0600 */
[----:B---3--:R0:W-:Y:S04]  /*18370*/  STL [R1+0xe28], R7 ;  /* 0x000e280701007387 */ /* 0x0081e80000100800 */
[----:B0-----:R-:W2:Y:S01]  /*18380*/  LDL.LU R7, [R1+0xac4] ;  /* 0x000ac40001077983 */ /* 0x001ea20000300800 */
[----:B------:R-:W3:Y:S02]  /*18390*/  LDL.LU R6, [R1+0xab4] ;  /* 0x000ab40001067983 */ /* 0x000ee40000300800 */
[----:B------:R-:W4:Y:S02]  /*183a0*/  LDL.LU R11, [R1+0xad8] ;  /* 0x000ad800010b7983 */ /* 0x000f240000300800 */
        /* <DEDUP_REMOVED lines=24> */
[----:B------:R0:W-:Y:S02]  /*18530*/  STL [R1+0xaf0], R29 ;  /* 0x000af01d01007387 */ /* 0x0001e40000100800 */
[----:B0-----:R-:W-:-:S04]  /*18540*/  IMAD.MOV.U32 R29, RZ, RZ, c[0x0][0x188] ;  /* 0x00006200ff1d7624 */ /* 0x001fc800078e00ff */
[----:B------:R-:W-:-:S04]  /*18550*/  IMAD.SHL.U32 R29, R29, 0x80, RZ ;  /* 0x000000801d1d7824 */ /* 0x000fc800078e00ff */
[----:B------:R-:W-:-:S05]  /*18560*/  IMAD.SHL.U32 R29, R29, 0x2, RZ ;  /* 0x000000021d1d7824 */ /* 0x000fca00078e00ff */
[----:B--2---:R-:W-:-:S05]  /*18570*/  IADD3 R7, P1, R7, R29, RZ ;  /* 0x0000001d07077210 */ /* 0x004fca0007f3e0ff */
        /* <DEDUP_REMOVED lines=8> */
[----:B------:R-:W-:-:S05]  /*18600*/  IADD3 R7, P2, R7, R29, RZ ;  /* 0x0000001d07077210 */ /* 0x000fca0007f5e0ff */
[----:B------:R0:W-:Y:S04]  /*18610*/  STL [R1+0xabc], R7 ;  /* 0x000abc0701007387 */ /* 0x0001e80000100800 */
[----:B0-----:R-:W2:Y:S01]  /*18620*/  LDL.LU R7, [R1+0xe24] ;  /* 0x000e240001077983 */ /* 0x001ea20000300800 */
[--C-:B----4-:R-:W-:Y:S01]  /*18630*/  IMAD.X R11, R11, 0x1, R0.reuse, P4 ;  /* 0x000000010b0b7824 */ /* 0x110fe200020e0600 */
[-C--:B---3--:R-:W-:Y:S01]  /*18640*/  IADD3 R10, P4, R10, R29.reuse, RZ ;  /* 0x0000001d0a0a7210 */ /* 0x088fe20007f9e0ff */
[--C-:B------:R-:W-:Y:S01]  /*18650*/  IMAD.X R16, R16, 0x1, R0.reuse, P5 ;  /* 0x0000000110107824 */ /* 0x100fe200028e0600 */
[-C--:B------:R-:W-:Y:S01]  /*18660*/  IADD3 R17, P5, R17, R29.reuse, RZ ;  /* 0x0000001d11117210 */ /* 0x080fe20007fbe0ff */
        /* <DEDUP_REMOVED lines=15> */
[----:B------:R-:W-:Y:S01]  /*18760*/  IADD3 R21, P2, R21, R29, RZ ;  /* 0x0000001d15157210 */ /* 0x000fe20007f5e0ff */
[----:B------:R-:W-:-:S02]  /*18770*/  IMAD.X R28, R28, 0x1, R0, P4 ;  /* 0x000000011c1c7824 */ /* 0x000fc400020e0600 */
[----:B--2---:R-:W-:Y:S01]  /*18780*/  IMAD.X R7, R7, 0x1, R0, P3 ;  /* 0x0000000107077824 */ /* 0x004fe200018e0600 */
[----:B------:R-:W-:-:S04]  /*18790*/  IADD3 R6, P3, R6, R29, RZ ;  /* 0x0000001d06067210 */ /* 0x000fc80007f7e0ff */
[----:B------:R-:W-:Y:S01]  /*187a0*/  STL [R1+0xae0], R7 ;  /* 0x000ae00701007387 */ /* 0x000fe20000100800 */
[----:B------:R-:W-:Y:S02]  /*187b0*/  STL [R1+0xab4], R6 ;  /* 0x000ab40601007387 */ /* 0x000fe40000100800 */
[----:B------:R-:W-:Y:S02]  /*187c0*/  STL [R1+0xad8], R11 ;  /* 0x000ad80b01007387 */ /* 0x000fe40000100800 */
[----:B------:R-:W-:Y:S01]  /*187d0*/  STL [R1+0xaac], R10 ;  /* 0x000aac0a01007387 */ /* 0x000fe20000100800 */
[----:B------:R-:W-:Y:S01]  /*187e0*/  STL [R1+0xad0], R16 ;  /* 0x000ad01001007387 */ /* 0x000fe20000100800 */
[----:B------:R-:W-:Y:S02]  /*187f0*/  STL [R1+0xaa4], R17 ;  /* 0x000aa41101007387 */ /* 0x000fe40000100800 */
[----:B------:R-:W-:Y:S02]  /*18800*/  STL [R1+0xac8], R18 ;  /* 0x000ac81201007387 */ /* 0x000fe40000100800 */
[----:B------:R-:W-:Y:S02]  /*18810*/  STL [R1+0xa9c], R19 ;  /* 0x000a9c1301007387 */ /* 0x000fe40000100800 */
[--C-:B------:R-:W-:Y:S01]  /*18820*/  IMAD.X R27, R27, 0x1, R0.reuse, P3 ;  /* 0x000000011b1b7824 */ /* 0x100fe200018e0600 */
[----:B------:R-:W-:Y:S01]  /*18830*/  STL [R1+0xac0], R5 ;  /* 0x000ac00501007387 */ /* 0x000fe20000100800 */
[----:B------:R-:W-:Y:S01]  /*18840*/  IADD3 R26, P3, R26, R29, RZ ;  /* 0x0000001d1a1a7210 */ /* 0x000fe20007f7e0ff */
[----:B------:R-:W-:Y:S02]  /*18850*/  STL [R1+0xa94], R4 ;  /* 0x000a940401007387 */ /* 0x000fe40000100800 */
[----:B------:R-:W-:Y:S01]  /*18860*/  STL [R1+0xab8], R3 ;  /* 0x000ab80301007387 */ /* 0x000fe20000100800 */
        /* <DEDUP_REMOVED lines=10> */
[----:B------:R-:W-:-:S02]  /*18910*/  IMAD.X R22, R22, 0x1, R0, P3 ;  /* 0x0000000116167824 */ /* 0x000fc400018e0600 */
[----:B------:R-:W-:Y:S01]  /*18920*/  STL [R1+0xa64], R8 ;  /* 0x000a640801007387 */ /* 0x000fe20000100800 */
[-C--:B------:R-:W-:Y:S01]  /*18930*/  IADD3 R23, P3, R23, R29.reuse, RZ ;  /* 0x0000001d17177210 */ /* 0x080fe20007f7e0ff */
[----:B------:R-:W-:Y:S01]  /*18940*/  STL [R1+0xa88], R20 ;  /* 0x000a881401007387 */ /* 0x000fe20000100800 */
[----:B------:R-:W-:Y:S02]  /*18950*/  STL [R1+0xa5c], R21 ;  /* 0x000a5c1501007387 */ /* 0x000fe40000100800 */
[----:B------:R0:W-:Y:S02]  /*18960*/  STL [R1+0xe20], R0 ;  /* 0x000e200001007387 */ /* 0x0001e40000100800 */
[----:B------:R-:W-:Y:S01]  /*18970*/  STL [R1+0xa80], R22 ;  /* 0x000a801601007387 */ /* 0x000fe20000100800 */
[----:B0-----:R-:W2:Y:S01]  /*18980*/  LDL.LU R0, [R1+0xa4c] ;  /* 0x000a4c0001007983 */ /* 0x001ea20000300800 */
[----:B------:R-:W-:Y:S02]  /*18990*/  STL [R1+0xa54], R23 ;  /* 0x000a541701007387 */ /* 0x000fe40000100800 */
[----:B------:R-:W3:Y:S02]  /*189a0*/  LDL.LU R7, [R1+0xa3c] ;  /* 0x000a3c0001077983 */ /* 0x000ee40000300800 */
[----:B------:R-:W-:Y:S01]  /*189b0*/  STL [R1+0xa78], R28 ;  /* 0x000a781c01007387 */ /* 0x000fe20000100800 */
        /* <DEDUP_REMOVED lines=1399> */
[--C-:B------:R-:W-:Y:S01]  /*1e130*/  IMAD.X R9, R9, 0x1, R0.reuse, P1 ;  /* 0x0000000109097824 */ /* 0x100fe200008e0600 */
[----:B------:R-:W-:Y:S01]  /*1e140*/  IADD3 R14, P1, R14, UR10, RZ ;  /* 0x0000000a0e0e7c10 */ /* 0x000fe2000ff3e0ff */
[--C-:B------:R-:W-:Y:S01]  /*1e150*/  IMAD.X R15, R15, 0x1, R0.reuse, P2 ;  /* 0x000000010f0f7824 */ /* 0x100fe200010e0600 */
[----:B------:R-:W-:Y:S01]  /*1e160*/  IADD3 R8, P2, R8, UR10, RZ ;  /* 0x0000000a08087c10 */ /* 0x000fe2000ff5e0ff */
[--C-:B------:R-:W-:Y:S01]  /*1e170*/  IMAD.X R20, R20, 0x1, R0.reuse, P3 ;  /* 0x0000000114147824 */ /* 0x100fe200018e0600 */
[----:B------:R-:W-:Y:S01]  /*1e180*/  IADD3 R21, P3, R21, UR10, RZ ;  /* 0x0000000a15157c10 */ /* 0x000fe2000ff7e0ff */
        /* <DEDUP_REMOVED lines=28> */
[----:B------:R-:W-:Y:S01]  /*1e350*/  IADD3 R23, P4, R23, UR10, RZ ;  /* 0x0000000a17177c10 */ /* 0x000fe2000ff9e0ff */
        /* <DEDUP_REMOVED lines=33> */
[----:B--2---:R-:W-:Y:S01]  /*1e570*/  IADD3 R0, P5, R0, UR10, RZ ;  /* 0x0000000a00007c10 */ /* 0x004fe2000ffbe0ff */
[----:B------:R-:W2:Y:S01]  /*1e580*/  LDL.LU R21, [R1+0xcc4] ;  /* 0x000cc40001157983 */ /* 0x000ea20000300800 */
[----:B------:R-:W2:Y:S02]  /*1e590*/  LDL.LU R22, [R1+0xc88] ;  /* 0x000c880001167983 */ /* 0x000ea40000300800 */
[----:B------:R-:W2:Y:S02]  /*1e5a0*/  LDL.LU R23, [R1+0xccc] ;  /* 0x000ccc0001177983 */ /* 0x000ea40000300800 */
[----:B------:R-:W2:Y:S01]  /*1e5b0*/  LDL.LU R28, [R1+0xc9c] ;  /* 0x000c9c00011c7983 */ /* 0x000ea20000300800 */
[----:B------:R0:W-:Y:S04]  /*1e5c0*/  STL [R1+0xc60], R0 ;  /* 0x000c600001007387 */ /* 0x0001e80000100800 */
[----:B0-----:R-:W3:Y:S02]  /*1e5d0*/  LDL.LU R0, [R1+0xdb0] ;  /* 0x000db00001007983 */ /* 0x001ee40000300800 */
[----:B---3--:R-:W-:-:S05]  /*1e5e0*/  IMAD.X R29, R29, 0x1, R0, P6 ;  /* 0x000000011d1d7824 */ /* 0x008fca00030e0600 */
[----:B------:R0:W-:Y:S04]  /*1e5f0*/  STL [R1+0xc4c], R29 ;  /* 0x000c4c1d01007387 */ /* 0x0001e80000100800 */
[----:B0-----:R-:W3:Y:S01]  /*1e600*/  LDL.LU R29, [R1+0xdac] ;  /* 0x000dac00011d7983 */ /* 0x001ee20000300800 */
[----:B----4-:R-:W-:Y:S01]  /*1e610*/  IADD3.X R7, R7, UR6, RZ, P1, !PT ;  /* 0x0000000607077c10 */ /* 0x010fe20008ffe4ff */
[----:B------:R-:W-:Y:S01]  /*1e620*/  IADD3 R6, P1, R6, UR10, RZ ;  /* 0x0000000a06067c10 */ /* 0x000fe2000ff3e0ff */
[----:B------:R-:W-:Y:S01]  /*1e630*/  IADD3.X R11, R11, UR6, RZ, P2, !PT ;  /* 0x000000060b0b7c10 */ /* 0x000fe200097fe4ff */
[----:B------:R0:W-:Y:S01]  /*1e640*/  STL [R1+0xda0], R0 ;  /* 0x000da00001007387 */ /* 0x0001e20000100800 */
[----:B------:R-:W-:Y:S02]  /*1e650*/  IADD3 R10, P2, R10, UR10, RZ ;  /* 0x0000000a0a0a7c10 */ /* 0x000fe4000ff5e0ff */
[----:B------:R-:W-:Y:S01]  /*1e660*/  IADD3.X R16, R16, UR6, RZ, P3, !PT ;  /* 0x0000000610107c10 */ /* 0x000fe20009ffe4ff */
[----:B------:R-:W-:Y:S01]  /*1e670*/  IADD3 R17, P3, R17, UR10, RZ ;  /* 0x0000000a11117c10 */ /* 0x000fe2000ff7e0ff */
        /* <DEDUP_REMOVED lines=14> */
[----:B---3--:R-:W-:-:S05]  /*1e760*/  IADD3 R29, P6, R29, UR10, RZ ;  /* 0x0000000a1d1d7c10 */ /* 0x008fca000ffde0ff */
[----:B------:R-:W-:Y:S01]  /*1e770*/  STL [R1+0xc58], R29 ;  /* 0x000c581d01007387 */ /* 0x000fe20000100800 */
[----:B------:R-:W-:Y:S02]  /*1e780*/  STL [R1+0xc7c], R7 ;  /* 0x000c7c0701007387 */ /* 0x000fe40000100800 */
[----:B------:R-:W-:Y:S02]  /*1e790*/  STL [R1+0xc38], R6 ;  /* 0x000c380601007387 */ /* 0x000fe40000100800 */
[----:B------:R-:W-:Y:S01]  /*1e7a0*/  STL [R1+0xc74], R11 ;  /* 0x000c740b01007387 */ /* 0x000fe20000100800 */
[----:B------:R-:W-:Y:S01]  /*1e7b0*/  STL [R1+0x45c], R10 ;  /* 0x00045c0a01007387 */ /* 0x000fe20000100800 */
[----:B------:R-:W-:Y:S02]  /*1e7c0*/  STL [R1+0xc6c], R16 ;  /* 0x000c6c1001007387 */ /* 0x000fe40000100800 */
[----:B------:R-:W-:Y:S01]  /*1e7d0*/  STL [R1+0x454], R17 ;  /* 0x0004541101007387 */ /* 0x000fe20000100800 */
[----:B------:R-:W-:Y:S01]  /*1e7e0*/  IADD3.X R3, R3, UR6, RZ, P6, !PT ;  /* 0x0000000603037c10 */ /* 0x000fe2000b7fe4ff */
[----:B------:R-:W-:Y:S01]  /*1e7f0*/  STL [R1+0xc64], R18 ;  /* 0x000c641201007387 */ /* 0x000fe20000100800 */
[----:B------:R-:W-:Y:S01]  /*1e800*/  IADD3 R2, P6, R2, UR10, RZ ;  /* 0x0000000a02027c10 */ /* 0x000fe2000ffde0ff */
        /* <DEDUP_REMOVED lines=11> */
[----:B------:R-:W-:Y:S01]  /*1e8c0*/  IADD3.X R20, R20, UR6, RZ, P6, !PT ;  /* 0x0000000614147c10 */ /* 0x000fe2000b7fe4ff */
[----:B------:R-:W-:Y:S01]  /*1e8d0*/  STL [R1+0x448], R9 ;  /* 0x0004480901007387 */ /* 0x000fe20000100800 */
[----:B--2---:R-:W-:Y:S01]  /*1e8e0*/  IADD3 R21, P6, R21, UR10, RZ ;  /* 0x0000000a15157c10 */ /* 0x004fe2000ffde0ff */
[----:B------:R-:W-:Y:S01]  /*1e8f0*/  STL [R1+0xcb0], R14 ;  /* 0x000cb00e01007387 */ /* 0x000fe20000100800 */
[----:B------:R-:W-:Y:S02]  /*1e900*/  STL [R1+0x444], R15 ;  /* 0x0004440f01007387 */ /* 0x000fe40000100800 */
[----:B------:R-:W-:Y:S02]  /*1e910*/  STL [R1+0xcbc], R8 ;  /* 0x000cbc0801007387 */ /* 0x000fe40000100800 */
[----:B------:R-:W-:Y:S01]  /*1e920*/  STL [R1+0xc8c], R20 ;  /* 0x000c8c1401007387 */ /* 0x000fe20000100800 */
[----:B------:R-:W-:Y:S01]  /*1e930*/  STL [R1+0xcc4], R21 ;  /* 0x000cc41501007387 */ /* 0x000fe20000100800 */
[----:B0-----:R-:W2:Y:S01]  /*1e940*/  LDL.LU R0, [R1+0xcdc] ;  /* 0x000cdc0001007983 */ /* 0x001ea20000300800 */
[----:B------:R-:W-:Y:S01]  /*1e950*/  IADD3.X R22, R22, UR6, RZ, P1, !PT ;  /* 0x0000000616167c10 */ /* 0x000fe20008ffe4ff */
[----:B------:R-:W-:-:S04]  /*1e960*/  IADD3 R23, P1, R23, UR10, RZ ;  /* 0x0000000a17177c10 */ /* 0x000fc8000ff3e0ff */
[----:B------:R-:W-:Y:S04]  /*1e970*/  STL [R1+0xc88], R22 ;  /* 0x000c881601007387 */ /* 0x000fe80000100800 */
[----:B--2---:R0:W-:Y:S01]  /*1e980*/  STL [R1+0xda4], R0 ;  /* 0x000da40001007387 */ /* 0x0041e20000100800 */
[----:B------:R-:W-:Y:S03]  /*1e990*/  STL [R1+0xccc], R23 ;  /* 0x000ccc1701007387 */ /* 0x000fe60000100800 */
[----:B0-----:R-:W2:Y:S01]  /*1e9a0*/  LDL.LU R0, [R1+0xc98] ;  /* 0x000c980001007983 */ /* 0x001ea20000300800 */
[----:B------:R-:W-:-:S05]  /*1e9b0*/  IADD3.X R28, R28, UR6, RZ, P2, !PT ;  /* 0x000000061c1c7c10 */ /* 0x000fca00097fe4ff */
[----:B------:R-:W-:Y:S04]  /*1e9c0*/  STL [R1+0xc9c], R28 ;  /* 0x000c9c1c01007387 */ /* 0x000fe80000100800 */
[----:B--2---:R0:W-:Y:S04]  /*1e9d0*/  STL [R1+0xda8], R0 ;  /* 0x000da80001007387 */ /* 0x0041e80000100800 */
        /* <DEDUP_REMOVED lines=29> */
[----:B--2---:R-:W-:-:S05]  /*1ebb0*/  IADD3 R0, P2, R0, UR10, RZ ;  /* 0x0000000a00007c10 */ /* 0x004fca000ff5e0ff */
[----:B------:R0:W-:Y:S04]  /*1ebc0*/  STL [R1+0xcd4], R0 ;  /* 0x000cd40001007387 */ /* 0x0001e80000100800 */
[----:B0-----:R-:W2:Y:S02]  /*1ebd0*/  LDL.LU R0, [R1+0xda8] ;  /* 0x000da80001007983 */ /* 0x001ea40000300800 */
[----:B--2---:R-:W-:-:S05]  /*1ebe0*/  IADD3.X R0, R0, UR6, RZ, P3, !PT ;  /* 0x0000000600007c10 */ /* 0x004fca0009ffe4ff */
[----:B------:R0:W-:Y:S04]  /*1ebf0*/  STL [R1+0xc98], R0 ;  /* 0x000c980001007387 */ /* 0x0001e80000100800 */
[----:B0-----:R-:W2:Y:S01]  /*1ec00*/  LDL.LU R0, [R1+0xda4] ;  /* 0x000da40001007983 */ /* 0x001ea20000300800 */
[----:B---3--:R-:W-:Y:S01]  /*1ec10*/  IADD3.X R10, R10, UR6, RZ, P4, !PT ;  /* 0x000000060a0a7c10 */ /* 0x008fe2000a7fe4ff */
[----:B----4-:R-:W-:Y:S01]  /*1ec20*/  IADD3 R11, P4, R11, UR10, RZ ;  /* 0x0000000a0b0b7c10 */ /* 0x010fe2000ff9e0ff */
[----:B------:R-:W-:Y:S01]  /*1ec30*/  IADD3.X R6, R6, UR6, RZ, P5, !PT ;  /* 0x0000000606067c10 */ /* 0x000fe2000affe4ff */
[----:B------:R-:W-:Y:S01]  /*1ec40*/  IADD3 R7, P5, R7, UR10, RZ ;  /* 0x0000000a07077c10 */ /* 0x000fe2000ffbe0ff */
[----:B------:R-:W-:Y:S01]  /*1ec50*/  IADD3.X R5, R5, UR6, RZ, P6, !PT ;  /* 0x0000000605057c10 */ /* 0x000fe2000b7fe4ff */
[----:B------:R-:W-:Y:S01]  /*1ec60*/  IADD3 R4, P6, R4, UR10, RZ ;  /* 0x0000000a04047c10 */ /* 0x000fe2000ffde0ff */
[----:B------:R-:W-:Y:S01]  /*1ec70*/  IADD3.X R3, R3, UR6, RZ, P1, !PT ;  /* 0x0000000603037c10 */ /* 0x000fe20008ffe4ff */
[----:B------:R-:W-:Y:S01]  /*1ec80*/  IADD3 R2, P1, R2, UR10, RZ ;  /* 0x0000000a02027c10 */ /* 0x000fe2000ff3e0ff */
[----:B--2---:R-:W-:-:S05]  /*1ec90*/  IADD3 R0, P3, R0, UR10, RZ ;  /* 0x0000000a00007c10 */ /* 0x004fca000ff7e0ff */
[----:B------:R0:W-:Y:S04]  /*1eca0*/  STL [R1+0xcdc], R0 ;  /* 0x000cdc0001007387 */ /* 0x0001e80000100800 */
[----:B0-----:R0:W5:Y:S01]  /*1ecb0*/  LDL.LU R0, [R1+0xda0] ;  /* 0x000da00001007983 */ /* 0x0011620000300800 */
[----:B------:R1:W-:Y:S03]  /*1ecc0*/  STL [R1+0xcac], R10 ;  /* 0x000cac0a01007387 */ /* 0x0003e60000100800 */
[----:B-1----:R0:W5:Y:S01]  /*1ecd0*/  LDL.LU R10, [R1+0xd9c] ;  /* 0x000d9c00010a7983 */ /* 0x0021620000300800 */
[----:B------:R1:W-:Y:S03]  /*1ece0*/  STL [R1+0xce4], R11 ;  /* 0x000ce40b01007387 */ /* 0x0003e60000100800 */
[----:B-1----:R0:W5:Y:S01]  /*1ecf0*/  LDL.LU R11, [R1+0xd98] ;  /* 0x000d9800010b7983 */ /* 0x0021620000300800 */
[----:B------:R1:W-:Y:S03]  /*1ed00*/  STL [R1+0xca8], R6 ;  /* 0x000ca80601007387 */ /* 0x0003e60000100800 */
[----:B-1----:R0:W5:Y:S01]  /*1ed10*/  LDL.LU R6, [R1+0xd94] ;  /* 0x000d940001067983 */ /* 0x0021620000300800 */
[----:B------:R1:W-:Y:S03]  /*1ed20*/  STL [R1+0xcec], R7 ;  /* 0x000cec0701007387 */ /* 0x0003e60000100800 */
[----:B-1----:R0:W5:Y:S01]  /*1ed30*/  LDL.LU R7, [R1+0xd90] ;  /* 0x000d900001077983 */ /* 0x0021620000300800 */
[----:B------:R1:W-:Y:S03]  /*1ed40*/  STL [R1+0xcb8], R5 ;  /* 0x000cb80501007387 */ /* 0x0003e60000100800 */
[----:B-1----:R-:W2:Y:S01]  /*1ed50*/  LDL.LU R5, [R1+0xd8c] ;  /* 0x000d8c0001057983 */ /* 0x002ea20000300800 */
[----:B------:R1:W-:Y:S03]  /*1ed60*/  STL [R1+0xcf4], R4 ;  /* 0x000cf40401007387 */ /* 0x0003e60000100800 */
[----:B-1----:R-:W3:Y:S01]  /*1ed70*/  LDL.LU R4, [R1+0xd88] ;  /* 0x000d880001047983 */ /* 0x002ee20000300800 */
[----:B------:R1:W-:Y:S03]  /*1ed80*/  STL [R1+0xcc0], R3 ;  /* 0x000cc00301007387 */ /* 0x0003e60000100800 */
[----:B-1----:R-:W4:Y:S01]  /*1ed90*/  LDL.LU R3, [R1+0xd84] ;  /* 0x000d840001037983 */ /* 0x002f220000300800 */
[----:B------:R1:W-:Y:S03]  /*1eda0*/  STL [R1+0xcfc], R2 ;  /* 0x000cfc0201007387 */ /* 0x0003e60000100800 */
[----:B-1----:R-:W2:Y:S01]  /*1edb0*/  LDL.LU R2, [R1+0xd80] ;  /* 0x000d800001027983 */ /* 0x002ea20000300800 */
[----:B------:R-:W-:Y:S01]  /*1edc0*/  IADD3.X R24, R24, UR6, RZ, P2, !PT ;  /* 0x0000000618187c10 */ /* 0x000fe200097fe4ff */
[----:B------:R-:W-:Y:S01]  /*1edd0*/  IADD3 R25, P2, R25, UR10, RZ ;  /* 0x0000000a19197c10 */ /* 0x000fe2000ff5e0ff */
[----:B------:R-:W-:Y:S01]  /*1ede0*/  IADD3.X R26, R26, UR6, RZ, P3, !PT ;  /* 0x000000061a1a7c10 */ /* 0x000fe20009ffe4ff */
[----:B------:R-:W-:-:S02]  /*1edf0*/  IADD3 R27, P3, R27, UR10, RZ ;  /* 0x0000000a1b1b7c10 */ /* 0x000fc4000ff7e0ff */
[----:B------:R1:W-:Y:S01]  /*1ee00*/  STL [R1+0xcc8], R24 ;  /* 0x000cc81801007387 */ /* 0x0003e20000100800 */
[----:B------:R-:W-:Y:S01]  /*1ee10*/  IADD3.X R9, R9, UR6, RZ, P4, !PT ;  /* 0x0000000609097c10 */ /* 0x000fe2000a7fe4ff */
[----:B------:R-:W-:Y:S01]  /*1ee20*/  IADD3 R12, P4, R12, UR10, RZ ;  /* 0x0000000a0c0c7c10 */ /* 0x000fe2000ff9e0ff */
[----:B------:R-:W-:Y:S01]  /*1ee30*/  IADD3.X R13, R13, UR6, RZ, P5, !PT ;  /* 0x000000060d0d7c10 */ /* 0x000fe2000affe4ff */
[----:B-1----:R0:W5:Y:S01]  /*1ee40*/  LDL.LU R24, [R1+0xd7c] ;  /* 0x000d7c0001187983 */ /* 0x0021620000300800 */
[----:B------:R1:W-:Y:S01]  /*1ee50*/  STL [R1+0xd04], R25 ;  /* 0x000d041901007387 */ /* 0x0003e20000100800 */
[----:B------:R-:W-:Y:S02]  /*1ee60*/  IADD3 R8, P5, R8, UR10, RZ ;  /* 0x0000000a08087c10 */ /* 0x000fe4000ffbe0ff */
[----:B------:R-:W-:Y:S01]  /*1ee70*/  IADD3.X R29, R29, UR6, RZ, P6, !PT ;  /* 0x000000061d1d7c10 */ /* 0x000fe2000b7fe4ff */
[----:B-1----:R0:W5:Y:S01]  /*1ee80*/  LDL.LU R25, [R1+0xd78] ;  /* 0x000d780001197983 */ /* 0x0021620000300800 */
[----:B------:R1:W-:Y:S01]  /*1ee90*/  STL [R1+0xcd0], R26 ;  /* 0x000cd01a01007387 */ /* 0x0003e20000100800 */
[----:B------:R-:W-:-:S02]  /*1eea0*/  IADD3 R28, P6, R28, UR10, RZ ;  /* 0x0000000a1c1c7c10 */ /* 0x000fc4000ffde0ff */
[----:B------:R-:W-:Y:S01]  /*1eeb0*/  IADD3.X R16, R16, UR6, RZ, P1, !PT ;  /* 0x0000000610107c10 */ /* 0x000fe20008ffe4ff */
[----:B-1----:R0:W5:Y:S01]  /*1eec0*/  LDL.LU R26, [R1+0xd74] ;  /* 0x000d7400011a7983 */ /* 0x0021620000300800 */
[----:B------:R1:W-:Y:S01]  /*1eed0*/  STL [R1+0xd0c], R27 ;  /* 0x000d0c1b01007387 */ /* 0x0003e20000100800 */
[----:B------:R-:W-:Y:S02]  /*1eee0*/  IADD3 R17, P1, R17, UR10, RZ ;  /* 0x0000000a11117c10 */ /* 0x000fe4000ff3e0ff */
[----:B------:R-:W-:Y:S01]  /*1eef0*/  IADD3.X R18, R18, UR6, RZ, P2, !PT ;  /* 0x0000000612127c10 */ /* 0x000fe200097fe4ff */
[----:B-1----:R0:W5:Y:S01]  /*1ef00*/  LDL.LU R27, [R1+0xd70] ;  /* 0x000d7000011b7983 */ /* 0x0021620000300800 */
[----:B------:R1:W-:Y:S01]  /*1ef10*/  STL [R1+0xcd8], R9 ;  /* 0x000cd80901007387 */ /* 0x0003e20000100800 */
[----:B------:R-:W-:Y:S02]  /*1ef20*/  IADD3 R19, P2, R19, UR10, RZ ;  /* 0x0000000a13137c10 */ /* 0x000fe4000ff5e0ff */
[----:B------:R-:W-:Y:S01]  /*1ef30*/  IADD3.X R14, R14, UR6, RZ, P3, !PT ;  /* 0x000000060e0e7c10 */ /* 0x000fe20009ffe4ff */
[----:B-1----:R0:W5:Y:S01]  /*1ef40*/  LDL.LU R9, [R1+0xd6c] ;  /* 0x000d6c0001097983 */ /* 0x0021620000300800 */
[----:B------:R1:W-:Y:S03]  /*1ef50*/  STL [R1+0xd14], R12 ;  /* 0x000d140c01007387 */ /* 0x0003e60000100800 */
[----:B-1----:R0:W5:Y:S01]  /*1ef60*/  LDL.LU R12, [R1+0xd68] ;  /* 0x000d6800010c7983 */ /* 0x0021620000300800 */
[----:B------:R1:W-:Y:S01]  /*1ef70*/  STL [R1+0xce0], R13 ;  /* 0x000ce00d01007387 */ /* 0x0003e20000100800 */
[----:B------:R-:W-:-:S02]  /*1ef80*/  IADD3.X R15, R15, UR6, RZ, P4, !PT ;  /* 0x000000060f0f7c10 */ /* 0x000fc4000a7fe4ff */
[----:B-1----:R0:W5:Y:S01]  /*1ef90*/  LDL.LU R13, [R1+0xd64] ;  /* 0x000d6400010d7983 */ /* 0x0021620000300800 */
[----:B------:R1:W-:Y:S01]  /*1efa0*/  STL [R1+0xd1c], R8 ;  /* 0x000d1c0801007387 */ /* 0x0003e20000100800 */
[----:B------:R-:W-:Y:S02]  /*1efb0*/  IADD3.X R20, R20, UR6, RZ, P5, !PT ;  /* 0x0000000614147c10 */ /* 0x000fe4000affe4ff */
[----:B------:R-:W-:Y:S01]  /*1efc0*/  IADD3.X R21, R21, UR6, RZ, P6, !PT ;  /* 0x0000000615157c10 */ /* 0x000fe2000b7fe4ff */
[----:B-1----:R0:W5:Y:S01]  /*1efd0*/  LDL.LU R8, [R1+0xd60] ;  /* 0x000d600001087983 */ /* 0x0021620000300800 */
[----:B------:R-:W-:Y:S02]  /*1efe0*/  STL [R1+0xce8], R29 ;  /* 0x000ce81d01007387 */ /* 0x000fe40000100800 */
[----:B------:R1:W-:Y:S02]  /*1eff0*/  STL [R1+0xd24], R28 ;  /* 0x000d241c01007387 */ /* 0x0003e40000100800 */
[----:B------:R-:W-:Y:S01]  /*1f000*/  STL [R1+0xcf0], R16 ;  /* 0x000cf01001007387 */ /* 0x000fe20000100800 */
[----:B------:R-:W-:Y:S01]  /*1f010*/  STL [R1+0xd2c], R17 ;  /* 0x000d2c1101007387 */ /* 0x000fe20000100800 */
[----:B------:R-:W-:Y:S02]  /*1f020*/  STL [R1+0xcf8], R18 ;  /* 0x000cf81201007387 */ /* 0x000fe40000100800 */
[----:B------:R-:W-:Y:S02]  /*1f030*/  STL [R1+0xd30], R19 ;  /* 0x000d301301007387 */ /* 0x000fe40000100800 */
[----:B------:R-:W-:Y:S01]  /*1f040*/  STL [R1+0xd00], R14 ;  /* 0x000d000e01007387 */ /* 0x000fe20000100800 */
[----:B------:R-:W-:Y:S01]  /*1f050*/  IADD3.X R22, R22, UR6, RZ, P1, !PT ;  /* 0x0000000616167c10 */ /* 0x000fe20008ffe4ff */
[----:B------:R3:W-:Y:S04]  /*1f060*/  STL [R1+0xd08], R15 ;  /* 0x000d080f01007387 */ /* 0x0007e80000100800 */
[----:B-1----:R-:W1:Y:S01]  /*1f070*/  S2R R28, SR_TID.X ;  /* 0x00000000001c7919 */ /* 0x002e620000002100 */
[----:B------:R-:W-:Y:S01]  /*1f080*/  IADD3.X R23, R23, UR6, RZ, P2, !PT ;  /* 0x0000000617177c10 */ /* 0x000fe200097fe4ff */
[----:B------:R0:W-:Y:S02]  /*1f090*/  STL [R1+0xd10], R20 ;  /* 0x000d101401007387 */ /* 0x0001e40000100800 */
[----:B------:R0:W-:Y:S01]  /*1f0a0*/  STL [R1+0xd18], R21 ;  /* 0x000d181501007387 */ /* 0x0001e20000100800 */
[----:B------:R0:W-:Y:S01]  /*1f0b0*/  STL [R1+0xd20], R22 ;  /* 0x000d201601007387 */ /* 0x0001e20000100800 */
[----:B------:R-:W-:-:S04]  /*1f0c0*/  IMAD.MOV.U32 R29, RZ, RZ, c[0x0][0x188] ;  /* 0x00006200ff1d7624 */ /* 0x000fc800078e00ff */
[----:B------:R-:W-:-:S04]  /*1f0d0*/  IMAD.SHL.U32 R29, R29, 0x80, RZ ;  /* 0x000000801d1d7824 */ /* 0x000fc800078e00ff */
[----:B------:R-:W-:Y:S01]  /*1f0e0*/  IMAD.SHL.U32 R29, R29, 0x2, RZ ;  /* 0x000000021d1d7824 */ /* 0x000fe200078e00ff */
[----:B-1----:R-:W-:-:S05]  /*1f0f0*/  LOP3.LUT R28, R28, 0x3f, RZ, 0xc0, !PT ;  /* 0x0000003f1c1c7812 */ /* 0x002fca00078ec0ff */
[----:B------:R-:W-:Y:S02]  /*1f100*/  IMAD.SHL.U32 R28, R28, 0x2, RZ ;  /* 0x000000021c1c7824 */ /* 0x000fe400078e00ff */
[----:B---3--:R-:W-:Y:S02]  /*1f110*/  IMAD.MOV.U32 R15, RZ, RZ, R4 ;  /* 0x000000ffff0f7224 */ /* 0x008fe400078e0004 */
[----:B--2---:R-:W-:Y:S02]  /*1f120*/  IMAD.MOV.U32 R14, RZ, RZ, R2 ;  /* 0x000000ffff0e7224 */ /* 0x004fe400078e0002 */
[----:B----4-:R-:W-:Y:S02]  /*1f130*/  IMAD.MOV.U32 R2, RZ, RZ, R3 ;  /* 0x000000ffff027224 */ /* 0x010fe400078e0003 */
[----:B------:R-:W-:-:S05]  /*1f140*/  IMAD.MOV.U32 R3, RZ, RZ, R5 ;  /* 0x000000ffff037224 */ /* 0x000fca00078e0005 */
[----:B------:R0:W-:Y:S01]  /*1f150*/  STL.64 [R1+0x100], R2 ;  /* 0x0001000201007387 */ /* 0x0001e20000100a00 */
[----:B------:R0:W-:Y:S02]  /*1f160*/  STL [R1+0xd28], R23 ;  /* 0x000d281701007387 */ /* 0x0001e40000100800 */
[----:B------:R0:W-:Y:S01]  /*1f170*/  STL.64 [R1+0x108], R14 ;  /* 0x0001080e01007387 */ /* 0x0001e20000100a00 */
[----:B------:R-:W-:Y:S01]  /*1f180*/  @!P0 CALL.REL.NOINC `(.L_x_2) ;  /* 0x0000001000008944 */ /* 0x000fe20003c00000 */
[----:B------:R-:W-:Y:S05]  /*1f190*/  BRA `(.L_x_3) ;  /* 0xfffe6dd000007947 */ /* 0x000fea000383ffff */
.L_x_2:
[----:B-----5:R1:W-:Y:S01]  /*1f1a0*/  STL [R1+0xd60], R8 ;  /* 0x000d600801007387 */ /* 0x0203e20000100800 */
[----:B------:R-:W-:-:S03]  /*1f1b0*/  IMAD.MOV.U32 R5, RZ, RZ, R12 ;  /* 0x000000ffff057224 */ /* 0x000fc600078e000c */
[----:B------:R-:W2:Y:S04]  /*1f1c0*/  LDL.LU R4, [R1+0x148] ;  /* 0x0001480001047983 */ /* 0x000ea80000300800 */
[----:B------:R-:W3:Y:S01]  /*1f1d0*/  LDL.LU R28, [R1+0x144] ;  /* 0x00014400011c7983 */ /* 0x000ee20000300800 */
[----:B-1----:R-:W-:-:S03]  /*1f1e0*/  IMAD.MOV.U32 R8, RZ, RZ, R13 ;  /* 0x000000ffff087224 */ /* 0x002fc600078e000d */
[----:B------:R-:W4:Y:S04]  /*1f1f0*/  LDL.LU R0, [R1+0x13c] ;  /* 0x00013c0001007983 */ /* 0x000f280000300800 */
[----:B0-----:R-:W4:Y:S04]  /*1f200*/  LDL.LU R15, [R1+0x138] ;  /* 0x00013800010f7983 */ /* 0x001f280000300800 */
[----:B------:R-:W2:Y:S04]  /*1f210*/  LDL.LU R29, [R1+0x16c] ;  /* 0x00016c00011d7983 */ /* 0x000ea80000300800 */
[----:B------:R-:W2:Y:S04]  /*1f220*/  LDL.LU R14, [R1+0x168] ;  /* 0x00016800010e7983 */ /* 0x000ea80000300800 */
[----:B------:R-:W3:Y:S04]  /*1f230*/  LDL.LU R3, [R1+0x17c] ;  /* 0x00017c0001037983 */ /* 0x000ee80000300800 */
[----:B------:R-:W3:Y:S04]  /*1f240*/  LDL.LU R13, [R1+0x178] ;  /* 0x00017800010d7983 */ /* 0x000ee80000300800 */
[----:B------:R-:W3:Y:S04]  /*1f250*/  LDL.LU R2, [R1+0x18c] ;  /* 0x00018c0001027983 */ /* 0x000ee80000300800 */
[----:B------:R-:W3:Y:S04]  /*1f260*/  LDL.LU R12, [R1+0x188] ;  /* 0x00018800010c7983 */ /* 0x000ee80000300800 */
[----:B------:R-:W3:Y:S04]  /*1f270*/  LDL.LU R16, [R1+0x134] ;  /* 0x0001340001107983 */ /* 0x000ee80000300800 */
[----:B------:R-:W3:Y:S04]  /*1f280*/  LDL.LU R19, [R1+0x130] ;  /* 0x0001300001137983 */ /* 0x000ee80000300800 */
[----:B------:R-:W3:Y:S01]  /*1f290*/  LDL.LU R17, [R1+0x164] ;  /* 0x0001640001117983 */ /* 0x000ee20000300800 */
[----:B------:R-:W-:-:S03]  /*1f2a0*/  F2FP.PACK_AB R7, R7, R6 ;  /* 0x000000060707723e */ /* 0x000fc600000000ff */
[----:B------:R-:W3:Y:S01]  /*1f2b0*/  LDL.LU R18, [R1+0x160] ;  /* 0x0001600001127983 */ /* 0x000ee20000300800 */
[----:B------:R-:W-:-:S03]  /*1f2c0*/  F2FP.PACK_AB R6, R27, R26 ;  /* 0x0000001a1b06723e */ /* 0x000fc600000000ff */
[----:B------:R-:W3:Y:S04]  /*1f2d0*/  LDL.LU R20, [R1+0x174] ;  /* 0x0001740001147983 */ /* 0x000ee80000300800 */
[----:B------:R-:W3:Y:S01]  /*1f2e0*/  LDL.LU R21, [R1+0x170] ;  /* 0x0001700001157983 */ /* 0x000ee20000300800 */
[----:B------:R-:W-:-:S03]  /*1f2f0*/  F2FP.PACK_AB R5, R8, R5 ;  /* 0x000000050805723e */ /* 0x000fc600000000ff */
[----:B------:R-:W3:Y:S04]  /*1f300*/  LDL.LU R22, [R1+0x184] ;  /* 0x0001840001167983 */ /* 0x000ee80000300800 */
[----:B------:R-:W3:Y:S04]  /*1f310*/  LDL.LU R23, [R1+0x180] ;  /* 0x0001800001177983 */ /* 0x000ee80000300800 */
[----:B------:R-:W3:Y:S04]  /*1f320*/  LDL.LU R26, [R1+0x14c] ;  /* 0x00014c00011a7983 */ /* 0x000ee80000300800 */
[----:B------:R-:W3:Y:S04]  /*1f330*/  LDL.LU R27, [R1+0x44] ;  /* 0x00004400011b7983 */ /* 0x000ee80000300800 */
[----:B------:R-:W3:Y:S01]  /*1f340*/  LDL.LU R8, [R1+0xd60] ;  /* 0x000d600001087983 */ /* 0x000ee20000300800 */
[----:B------:R-:W-:-:S02]  /*1f350*/  F2FP.PACK_AB R11, R11, R10 ;  /* 0x0000000a0b0b723e */ /* 0x000fc400000000ff */
[----:B------:R-:W-:Y:S02]  /*1f360*/  F2FP.PACK_AB R10, R25, R24 ;  /* 0x00000018190a723e */ /* 0x000fe400000000ff */
[----:B----4-:R-:W-:Y:S02]  /*1f370*/  F2FP.PACK_AB R15, R0, R15 ;  /* 0x0000000f000f723e */ /* 0x010fe400000000ff */
[----:B--2---:R-:W-:Y:S02]  /*1f380*/  F2FP.PACK_AB R14, R29, R14 ;  /* 0x0000000e1d0e723e */ /* 0x004fe400000000ff */
[----:B---3--:R-:W-:Y:S02]  /*1f390*/  F2FP.PACK_AB R13, R3, R13 ;  /* 0x0000000d030d723e */ /* 0x008fe400000000ff */
[----:B------:R-:W-:Y:S02]  /*1f3a0*/  F2FP.PACK_AB R12, R2, R12 ;  /* 0x0000000c020c723e */ /* 0x000fe400000000ff */
[----:B------:R-:W-:-:S02]  /*1f3b0*/  F2FP.PACK_AB R19, R16, R19 ;  /* 0x000000131013723e */ /* 0x000fc400000000ff */
[----:B------:R-:W-:Y:S02]  /*1f3c0*/  F2FP.PACK_AB R18, R17, R18 ;  /* 0x000000121112723e */ /* 0x000fe400000000ff */
[----:B------:R-:W-:Y:S02]  /*1f3d0*/  F2FP.PACK_AB R17, R20, R21 ;  /* 0x000000151411723e */ /* 0x000fe400000000ff */
[----:B------:R-:W-:Y:S02]  /*1f3e0*/  F2FP.PACK_AB R16, R22, R23 ;  /* 0x000000171610723e */ /* 0x000fe400000000ff */
[----:B------:R-:W-:Y:S02]  /*1f3f0*/  F2FP.PACK_AB R4, R26, R4 ;  /* 0x000000041a04723e */ /* 0x000fe400000000ff */
[----:B------:R-:W-:Y:S02]  /*1f400*/  F2FP.PACK_AB R9, R27, R9 ;  /* 0x000000091b09723e */ /* 0x000fe400000000ff */
[----:B------:R-:W-:-:S02]  /*1f410*/  F2FP.PACK_AB R8, R28, R8 ;  /* 0x000000081c08723e */ /* 0x000fc400000000ff */
.L_x_1:
[----:B0-----:R-:W2:Y:S04]  /*1f420*/  LDL.LU R0, [R1+0xd58] ;  /* 0x000d580001007983 */ /* 0x001ea80000300800 */
[----:B------:R-:W3:Y:S04]  /*1f430*/  LDL R23, [R1+0xd54] ;  /* 0x000d540001177983 */ /* 0x000ee80000100800 */
[----:B------:R-:W4:Y:S04]  /*1f440*/  LDL R24, [R1+0xd50] ;  /* 0x000d500001187983 */ /* 0x000f280000100800 */
[----:B------:R-:W0:Y:S02]  /*1f450*/  S2R R21, SR_TID.X ;  /* 0x0000000000157919 */ /* 0x000e240000002100 */
[----:B0-----:R-:W-:-:S02]  /*1f460*/  IMAD.SHL.U32 R3, R21, 0x20, RZ ;  /* 0x0000002015037824 */ /* 0x001fc400078e00ff */
[C---:B------:R-:W-:Y:S02]  /*1f470*/  IMAD.SHL.U32 R2, R21.reuse, 0x4, RZ ;  /* 0x0000000415027824 */ /* 0x040fe400078e00ff */
[----:B------:R-:W-:-:S05]  /*1f480*/  IMAD.SHL.U32 R20, R21, 0x8, RZ ;  /* 0x0000000815147824 */ /* 0x000fca00078e00ff */
[----:B------:R-:W-:Y:S01]  /*1f490*/  LOP3.LUT R20, R20, 0x100, RZ, 0xc0, !PT ;  /* 0x0000010014147812 */ /* 0x000fe200078ec0ff */
[----:B------:R-:W-:Y:S02]  /*1f4a0*/  ULDC UR10, c[0x0][0x17c] ;  /* 0x00005f00000a7ab9 */ /* 0x000fe40000000800 */
[----:B------:R-:W-:Y:S02]  /*1f4b0*/  ULDC UR6, c[0x0][0x198] ;  /* 0x0000660000067ab9 */ /* 0x000fe40000000800 */
[----:B------:R-:W-:Y:S02]  /*1f4c0*/  UISETP.GE.AND UP0, UPT, UR11, UR10, UPT ;  /* 0x0000000a0b00728c */ /* 0x000fe4000bf06270 */
[----:B------:R-:W-:-:S06]  /*1f4d0*/  UIMAD UR4, UR7, UR6, URZ ;  /* 0x00000006070472a4 */ /* 0x000fcc000f8e023f */
[----:B------:R-:W-:Y:S01]  /*1f4e0*/  IMAD.U32 R29, RZ, RZ, UR4 ;  /* 0x00000004ff1d7e24 */ /* 0x000fe2000f8e00ff */
[----:B------:R-:W-:Y:S01]  /*1f4f0*/  BAR.SYNC.DEFER_BLOCKING 0x0 ;  /* 0x0000000000007b1d */ /* 0x000fe20000010000 */
[----:B--2---:R-:W-:-:S04]  /*1f500*/  LOP3.LUT R0, R0, 0xc00, RZ, 0xc0, !PT ;  /* 0x00000c0000007812 */ /* 0x004fc800078ec0ff */
[----:B------:R-:W-:-:S04]  /*1f510*/  LOP3.LUT R3, R0, 0x60, R3, 0xf8, !PT ;  /* 0x0000006000037812 */ /* 0x000fc800078ef803 */
[----:B------:R-:W-:-:S05]  /*1f520*/  LOP3.LUT R3, R3, 0x70, R2, 0x78, !PT ;  /* 0x0000007003037812 */ /* 0x000fca00078e7802 */
[----:B------:R-:W-:-:S05]  /*1f530*/  IMAD.IADD R3, R20, 0x1, R3 ;  /* 0x0000000114037824 */ /* 0x000fca00078e0203 */
[----:B------:R-:W-:Y:S04]  /*1f540*/  STS.128 [R3], R16 ;  /* 0x0000001003007388 */ /* 0x000fe80000000c00 */
[----:B------:R-:W-:Y:S04]  /*1f550*/  STS.128 [R3+0x80], R12 ;  /* 0x0000800c03007388 */ /* 0x000fe80000000c00 */
[----:B------:R4:W-:Y:S04]  /*1f560*/  STS.128 [R3+0x200], R8 ;  /* 0x0002000803007388 */ /* 0x0009e80000000c00 */
[----:B------:R0:W-:Y:S01]  /*1f570*/  STS.128 [R3+0x280], R4 ;  /* 0x0002800403007388 */ /* 0x0001e20000000c00 */
[C---:B------:R-:W-:Y:S01]  /*1f580*/  IMAD.SHL.U32 R0, R21.reuse, 0x200, RZ ;  /* 0x0000020015007824 */ /* 0x040fe200078e00ff */
[----:B------:R-:W-:-:S04]  /*1f590*/  LOP3.LUT R21, R21, 0x3f, RZ, 0xc0, !PT ;  /* 0x0000003f15157812 */ /* 0x000fc800078ec0ff */
[----:B------:R-:W-:-:S05]  /*1f5a0*/  LOP3.LUT R0, R0, 0xc00, RZ, 0xc0, !PT ;  /* 0x00000c0000007812 */ /* 0x000fca00078ec0ff */
[----:B------:R-:W-:Y:S01]  /*1f5b0*/  IMAD R0, R21, 0x10, R0 ;  /* 0x0000001015007824 */ /* 0x000fe200078e0200 */
[----:B------:R-:W-:Y:S01]  /*1f5c0*/  BAR.SYNC.DEFER_BLOCKING 0x0 ;  /* 0x0000000000007b1d */ /* 0x000fe20000010000 */
[----:B------:R-:W-:Y:S01]  /*1f5d0*/  IMAD.U32 R2, RZ, RZ, UR7 ;  /* 0x00000007ff027e24 */ /* 0x000fe2000f8e00ff */
[C---:B---3--:R-:W-:Y:S01]  /*1f5e0*/  ISETP.GE.AND P0, PT, R23.reuse, c[0x0][0x178], PT ;  /* 0x00005e0017007a0c */ /* 0x048fe20003f06270 */
[----:B----4-:R-:W-:Y:S02]  /*1f5f0*/  IMAD R8, R24, c[0x0][0x194], RZ ;  /* 0x0000650018087a24 */ /* 0x010fe400078e02ff */
[----:B0-----:R-:W-:Y:S01]  /*1f600*/  IMAD R3, R23, c[0x0][0x194], RZ ;  /* 0x0000650017037a24 */ /* 0x001fe200078e02ff */
[----:B------:R-:W0:Y:S01]  /*1f610*/  LDS.128 R4, [R0] ;  /* 0x0000000000047984 */ /* 0x000e220000000c00 */
[----:B------:R-:W-:Y:S01]  /*1f620*/  IMAD.U32 R9, RZ, RZ, UR7 ;  /* 0x00000007ff097e24 */ /* 0x000fe2000f8e00ff */
[----:B------:R-:W-:Y:S02]  /*1f630*/  ISETP.LT.AND P0, PT, R2, c[0x0][0x17c], !P0 ;  /* 0x00005f0002007a0c */ /* 0x000fe40004701270 */
[----:B------:R-:W-:-:S02]  /*1f640*/  ISETP.GE.AND P1, PT, R24, c[0x0][0x178], PT ;  /* 0x00005e0018007a0c */ /* 0x000fc40003f26270 */
[----:B------:R-:W-:Y:S02]  /*1f650*/  LEA R20, P2, R3, c[0x0][0x170], 0x1 ;  /* 0x00005c0003147a11 */ /* 0x000fe400078408ff */
[C---:B------:R-:W-:Y:S02]  /*1f660*/  LEA R2, P3, R8.reuse, c[0x0][0x170], 0x1 ;  /* 0x00005c0008027a11 */ /* 0x040fe400078608ff */
[----:B------:R-:W-:Y:S02]  /*1f670*/  ISETP.LT.AND P1, PT, R9, c[0x0][0x17c], !P1 ;  /* 0x00005f0009007a0c */ /* 0x000fe40004f21270 */
[----:B------:R-:W-:Y:S02]  /*1f680*/  LEA.HI.X.SX32 R21, R3, c[0x0][0x174], 0x1, P2 ;  /* 0x00005d0003157a11 */ /* 0x000fe400010f0eff */
[----:B------:R-:W-:Y:S02]  /*1f690*/  LEA.HI.X.SX32 R3, R8, c[0x0][0x174], 0x1, P3 ;  /* 0x00005d0008037a11 */ /* 0x000fe400018f0eff */
[----:B------:R-:W-:-:S04]  /*1f6a0*/  PLOP3.LUT P3, PT, PT, PT, UP0, 0x40, 0x0 ;  /* 0x000000000000781c */ /* 0x000fc80003f6e808 */
[----:B------:R-:W-:Y:S01]  /*1f6b0*/  ISETP.LT.AND P3, PT, R24, c[0x0][0x178], P3 ;  /* 0x00005e0018007a0c */ /* 0x000fe20001f61270 */
[----:B------:R-:W-:-:S04]  /*1f6c0*/  IMAD.WIDE R24, R29, 0x2, R20 ;  /* 0x000000021d187825 */ /* 0x000fc800078e0214 */
[----:B------:R-:W-:Y:S01]  /*1f6d0*/  IMAD.WIDE R28, R29, 0x2, R2 ;  /* 0x000000021d1c7825 */ /* 0x000fe200078e0202 */
[----:B0-----:R-:W-:Y:S04]  /*1f6e0*/  @P0 STG.E.U16 [R24.64], R4 ;  /* 0x0000000418000986 */ /* 0x001fe8000c101508 */
[----:B------:R0:W-:Y:S04]  /*1f6f0*/  @P1 STG.E.U16 [R28.64], R6 ;  /* 0x000000061c001986 */ /* 0x0001e8000c101508 */
[----:B0-----:R-:W2:Y:S01]  /*1f700*/  LDL.LU R28, [R1+0xd50] ;  /* 0x000d5000011c7983 */ /* 0x001ea20000300800 */
[----:B------:R-:W-:-:S05]  /*1f710*/  LOP3.LUT R22, R0, 0x20, RZ, 0x3c, !PT ;  /* 0x0000002000167812 */ /* 0x000fca00078e3cff */
[----:B------:R0:W1:Y:S01]  /*1f720*/  LDS.128 R12, [R22] ;  /* 0x00000000160c7984 */ /* 0x0000620000000c00 */
[----:B------:R-:W-:Y:S01]  /*1f730*/  UISETP.GE.AND UP1, UPT, UR12, UR10, UPT ;  /* 0x0000000a0c00728c */ /* 0x000fe2000bf26270 */
[----:B------:R-:W-:Y:S01]  /*1f740*/  PLOP3.LUT P2, PT, PT, PT, UP0, 0x40, 0x0 ;  /* 0x000000000000781c */ /* 0x000fe20003f4e808 */
[----:B------:R-:W-:-:S03]  /*1f750*/  UIADD3 UR5, UR4, UR6, URZ ;  /* 0x0000000604057290 */ /* 0x000fc6000fffe03f */
[C---:B------:R-:W-:Y:S02]  /*1f760*/  ISETP.LT.AND P2, PT, R23.reuse, c[0x0][0x178], P2 ;  /* 0x00005e0017007a0c */ /* 0x040fe40001741270 */
[----:B------:R-:W-:Y:S01]  /*1f770*/  PLOP3.LUT P4, PT, PT, PT, UP1, 0x40, 0x0 ;  /* 0x000000000000781c */ /* 0x000fe20003f8e818 */
[----:B------:R-:W-:Y:S01]  /*1f780*/  UIADD3 UR4, UR5, UR6, URZ ;  /* 0x0000000605047290 */ /* 0x000fe2000fffe03f */
[----:B------:R-:W-:Y:S01]  /*1f790*/  PLOP3.LUT P0, PT, PT, PT, UP1, 0x40, 0x0 ;  /* 0x000000000000781c */ /* 0x000fe20003f0e818 */
[----:B------:R-:W-:Y:S01]  /*1f7a0*/  IMAD.U32 R19, RZ, RZ, UR5 ;  /* 0x00000005ff137e24 */ /* 0x000fe2000f8e00ff */
[----:B------:R-:W-:Y:S02]  /*1f7b0*/  ISETP.LT.AND P4, PT, R23, c[0x0][0x178], P4 ;  /* 0x00005e0017007a0c */ /* 0x000fe40002781270 */
[----:B------:R-:W-:Y:S01]  /*1f7c0*/  PRMT R25, R4, 0x7632, R25 ;  /* 0x0000763204197816 */ /* 0x000fe20000000019 */
[----:B------:R-:W-:Y:S01]  /*1f7d0*/  IMAD.WIDE R16, R19, 0x2, R20 ;  /* 0x0000000213107825 */ /* 0x000fe200078e0214 */
[----:B------:R-:W-:-:S03]  /*1f7e0*/  PRMT R27, R6, 0x7632, R27 ;  /* 0x00007632061b7816 */ /* 0x000fc6000000001b */
[----:B------:R-:W-:Y:S01]  /*1f7f0*/  IMAD.WIDE R18, R19, 0x2, R2 ;  /* 0x0000000213127825 */ /* 0x000fe200078e0202 */
[----:B------:R-:W-:Y:S03]  /*1f800*/  @P2 STG.E.U16 [R16.64], R25 ;  /* 0x0000001910002986 */ /* 0x000fe6000c101508 */
[----:B------:R-:W-:Y:S01]  /*1f810*/  IMAD.U32 R26, RZ, RZ, UR4 ;  /* 0x00000004ff1a7e24 */ /* 0x000fe2000f8e00ff */
[----:B------:R3:W-:Y:S01]  /*1f820*/  @P3 STG.E.U16 [R18.64], R27 ;  /* 0x0000001b12003986 */ /* 0x0007e2000c101508 */
[----:B------:R-:W-:Y:S02]  /*1f830*/  IMAD.MOV.U32 R24, RZ, RZ, R23 ;  /* 0x000000ffff187224 */ /* 0x000fe400078e0017 */
[----:B0-----:R-:W-:-:S04]  /*1f840*/  IMAD.WIDE R22, R26, 0x2, R20 ;  /* 0x000000021a167825 */ /* 0x001fc800078e0214 */
[----:B---3--:R-:W-:Y:S01]  /*1f850*/  IMAD.WIDE R26, R26, 0x2, R2 ;  /* 0x000000021a1a7825 */ /* 0x008fe200078e0202 */
[----:B-1----:R-:W-:Y:S01]  /*1f860*/  @P4 STG.E.U16 [R22.64], R12 ;  /* 0x0000000c16004986 */ /* 0x002fe2000c101508 */
[----:B------:R-:W-:Y:S02]  /*1f870*/  PRMT R4, R14, 0x7632, R4 ;  /* 0x000076320e047816 */ /* 0x000fe40000000004 */
[----:B--2---:R-:W-:-:S13]  /*1f880*/  ISETP.LT.AND P0, PT, R28, c[0x0][0x178], P0 ;  /* 0x00005e001c007a0c */ /* 0x004fda0000701270 */
[----:B------:R0:W-:Y:S04]  /*1f890*/  @P0 STG.E.U16 [R26.64], R14 ;  /* 0x0000000e1a000986 */ /* 0x0001e8000c101508 */
[----:B0-----:R-:W2:Y:S01]  /*1f8a0*/  LDL.LU R14, [R1+0xd54] ;  /* 0x000d5400010e7983 */ /* 0x001ea20000300800 */
[----:B------:R-:W-:-:S06]  /*1f8b0*/  LOP3.LUT R8, R0, 0x40, RZ, 0x3c, !PT ;  /* 0x0000004000087812 */ /* 0x000fcc00078e3cff */
[----:B------:R-:W0:Y:S01]  /*1f8c0*/  LDS.128 R8, [R8] ;  /* 0x0000000008087984 */ /* 0x000e220000000c00 */
[----:B------:R-:W-:Y:S01]  /*1f8d0*/  LOP3.LUT R6, R0, 0x60, RZ, 0x3c, !PT ;  /* 0x0000006000067812 */ /* 0x000fe200078e3cff */
[----:B------:R-:W-:Y:S02]  /*1f8e0*/  UISETP.GE.AND UP0, UPT, UR13, UR10, UPT ;  /* 0x0000000a0d00728c */ /* 0x000fe4000bf06270 */
[----:B------:R-:W-:Y:S02]  /*1f8f0*/  UISETP.GE.AND UP2, UPT, UR14, UR10, UPT ;  /* 0x0000000a0e00728c */ /* 0x000fe4000bf46270 */
[----:B------:R-:W1:Y:S01]  /*1f900*/  LDS.128 R16, [R6] ;  /* 0x0000000006107984 */ /* 0x000e620000000c00 */
[----:B------:R-:W-:Y:S01]  /*1f910*/  UIADD3 UR4, UR4, UR6, URZ ;  /* 0x0000000604047290 */ /* 0x000fe2000fffe03f */
[----:B------:R-:W-:Y:S02]  /*1f920*/  PLOP3.LUT P1, PT, PT, PT, UP0, 0x40, 0x0 ;  /* 0x000000000000781c */ /* 0x000fe40003f2e808 */
[----:B------:R-:W-:-:S02]  /*1f930*/  PLOP3.LUT P2, PT, PT, PT, UP0, 0x40, 0x0 ;  /* 0x000000000000781c */ /* 0x000fc40003f4e808 */
[----:B------:R-:W-:Y:S01]  /*1f940*/  PLOP3.LUT P3, PT, PT, PT, UP2, 0x40, 0x0 ;  /* 0x000000000000781c */ /* 0x000fe20003f6e828 */
[----:B------:R-:W-:Y:S01]  /*1f950*/  UIADD3 UR5, UR4, UR6, URZ ;  /* 0x0000000604057290 */ /* 0x000fe2000fffe03f */
[----:B------:R-:W-:Y:S02]  /*1f960*/  ISETP.LT.AND P1, PT, R24, c[0x0][0x178], P1 ;  /* 0x00005e0018007a0c */ /* 0x000fe40000f21270 */
[----:B------:R-:W-:Y:S02]  /*1f970*/  ISETP.LT.AND P2, PT, R28, c[0x0][0x178], P2 ;  /* 0x00005e001c007a0c */ /* 0x000fe40001741270 */
[----:B------:R-:W-:Y:S01]  /*1f980*/  ISETP.LT.AND P3, PT, R24, c[0x0][0x178], P3 ;  /* 0x00005e0018007a0c */ /* 0x000fe20001f61270 */
[----:B------:R-:W-:Y:S02]  /*1f990*/  IMAD.U32 R23, RZ, RZ, UR4 ;  /* 0x00000004ff177e24 */ /* 0x000fe4000f8e00ff */
[----:B------:R-:W-:Y:S01]  /*1f9a0*/  IMAD.U32 R0, RZ, RZ, UR5 ;  /* 0x00000005ff007e24 */ /* 0x000fe2000f8e00ff */
[----:B------:R-:W-:Y:S01]  /*1f9b0*/  PRMT R12, R12, 0x7632, R12 ;  /* 0x000076320c0c7816 */ /* 0x000fe2000000000c */
[C---:B------:R-:W-:Y:S01]  /*1f9c0*/  IMAD.WIDE R24, R23.reuse, 0x2, R20 ;  /* 0x0000000217187825 */ /* 0x040fe200078e0214 */
[----:B------:R-:W-:Y:S01]  /*1f9d0*/  UISETP.GE.AND UP0, UPT, UR15, UR10, UPT ;  /* 0x0000000a0f00728c */ /* 0x000fe2000bf06270 */
[----:B------:R-:W-:Y:S01]  /*1f9e0*/  PLOP3.LUT P0, PT, PT, PT, UP2, 0x40, 0x0 ;  /* 0x000000000000781c */ /* 0x000fe20003f0e828 */
[----:B------:R-:W-:Y:S01]  /*1f9f0*/  UISETP.GE.AND UP1, UPT, UR16, UR10, UPT ;  /* 0x0000000a1000728c */ /* 0x000fe2000bf26270 */
[----:B------:R-:W-:Y:S01]  /*1fa00*/  IMAD.WIDE R22, R23, 0x2, R2 ;  /* 0x0000000217167825 */ /* 0x000fe200078e0202 */
[----:B------:R-:W-:Y:S03]  /*1fa10*/  @P1 STG.E.U16 [R24.64], R12 ;  /* 0x0000000c18001986 */ /* 0x000fe6000c101508 */
[----:B------:R-:W-:Y:S01]  /*1fa20*/  IMAD.WIDE R26, R0, 0x2, R20 ;  /* 0x00000002001a7825 */ /* 0x000fe200078e0214 */
[----:B------:R3:W-:Y:S01]  /*1fa30*/  @P2 STG.E.U16 [R22.64], R4 ;  /* 0x0000000416002986 */ /* 0x0007e2000c101508 */
[----:B------:R-:W-:Y:S01]  /*1fa40*/  PLOP3.LUT P1, PT, PT, PT, UP0, 0x40, 0x0 ;  /* 0x000000000000781c */ /* 0x000fe20003f2e808 */
[----:B------:R-:W-:Y:S01]  /*1fa50*/  UIADD3 UR5, UR5, UR6, URZ ;  /* 0x0000000605057290 */ /* 0x000fe2000fffe03f */
[----:B------:R-:W-:-:S02]  /*1fa60*/  ISETP.LT.AND P0, PT, R28, c[0x0][0x178], P0 ;  /* 0x00005e001c007a0c */ /* 0x000fc40000701270 */
[----:B------:R-:W-:Y:S01]  /*1fa70*/  PLOP3.LUT P2, PT, PT, PT, UP0, 0x40, 0x0 ;  /* 0x000000000000781c */ /* 0x000fe20003f4e808 */
[----:B0-----:R0:W-:Y:S01]  /*1fa80*/  @P3 STG.E.U16 [R26.64], R8 ;  /* 0x000000081a003986 */ /* 0x0011e2000c101508 */
[----:B------:R-:W-:Y:S01]  /*1fa90*/  PLOP3.LUT P3, PT, PT, PT, UP1, 0x40, 0x0 ;  /* 0x000000000000781c */ /* 0x000fe20003f6e818 */
[----:B------:R-:W-:Y:S01]  /*1faa0*/  UIADD3 UR4, UR5, UR6, URZ ;  /* 0x0000000605047290 */ /* 0x000fe2000fffe03f */
[----:B------:R-:W-:Y:S01]  /*1fab0*/  ISETP.LT.AND P2, PT, R28, c[0x0][0x178], P2 ;  /* 0x00005e001c007a0c */ /* 0x000fe20001741270 */
[----:B---3--:R-:W-:Y:S01]  /*1fac0*/  IMAD.U32 R23, RZ, RZ, UR5 ;  /* 0x00000005ff177e24 */ /* 0x008fe2000f8e00ff */
[----:B------:R-:W-:Y:S01]  /*1fad0*/  PRMT R12, R8, 0x7632, R12 ;  /* 0x00007632080c7816 */ /* 0x000fe2000000000c */
[----:B------:R-:W-:Y:S02]  /*1fae0*/  UISETP.GE.AND UP0, UPT, UR17, UR10, UPT ;  /* 0x0000000a1100728c */ /* 0x000fe4000bf06270 */
[----:B------:R-:W-:Y:S02]  /*1faf0*/  IMAD.U32 R29, RZ, RZ, UR4 ;  /* 0x00000004ff1d7e24 */ /* 0x000fe4000f8e00ff */
[----:B0-----:R-:W-:Y:S01]  /*1fb00*/  IMAD.WIDE R26, R0, 0x2, R2 ;  /* 0x00000002001a7825 */ /* 0x001fe200078e0202 */
[----:B------:R-:W-:Y:S01]  /*1fb10*/  PRMT R0, R10, 0x7632, R0 ;  /* 0x000076320a007816 */ /* 0x000fe20000000000 */
[----:B------:R-:W-:-:S02]  /*1fb20*/  UISETP.GE.AND UP2, UPT, UR18, UR10, UPT ;  /* 0x0000000a1200728c */ /* 0x000fc4000bf46270 */
[C---:B------:R-:W-:Y:S01]  /*1fb30*/  IMAD.WIDE R24, R23.reuse, 0x2, R20 ;  /* 0x0000000217187825 */ /* 0x040fe200078e0214 */
[----:B------:R0:W-:Y:S01]  /*1fb40*/  @P0 STG.E.U16 [R26.64], R10 ;  /* 0x0000000a1a000986 */ /* 0x0001e2000c101508 */
[----:B------:R-:W-:Y:S02]  /*1fb50*/  PLOP3.LUT P0, PT, PT, PT, UP1, 0x40, 0x0 ;  /* 0x000000000000781c */ /* 0x000fe40003f0e818 */
[----:B------:R-:W-:Y:S01]  /*1fb60*/  IMAD.WIDE R22, R23, 0x2, R2 ;  /* 0x0000000217167825 */ /* 0x000fe200078e0202 */
[----:B------:R-:W-:Y:S01]  /*1fb70*/  UIADD3 UR4, UR4, UR6, URZ ;  /* 0x0000000604047290 */ /* 0x000fe2000fffe03f */
[----:B------:R-:W-:Y:S02]  /*1fb80*/  ISETP.LT.AND P0, PT, R28, c[0x0][0x178], P0 ;  /* 0x00005e001c007a0c */ /* 0x000fe40000701270 */
[----:B0-----:R-:W-:Y:S01]  /*1fb90*/  IMAD.WIDE R26, R29, 0x2, R20 ;  /* 0x000000021d1a7825 */ /* 0x001fe200078e0214 */
[----:B------:R-:W-:Y:S02]  /*1fba0*/  UIADD3 UR5, UR4, UR6, URZ ;  /* 0x0000000604057290 */ /* 0x000fe4000fffe03f */
[----:B------:R-:W-:Y:S01]  /*1fbb0*/  UISETP.GE.AND UP1, UPT, UR19, UR10, UPT ;  /* 0x0000000a1300728c */ /* 0x000fe2000bf26270 */
[----:B------:R-:W-:Y:S01]  /*1fbc0*/  PRMT R8, R13, 0x7632, R8 ;  /* 0x000076320d087816 */ /* 0x000fe20000000008 */
[----:B------:R-:W-:-:S02]  /*1fbd0*/  UISETP.GE.AND UP3, UPT, UR23, UR10, UPT ;  /* 0x0000000a1700728c */ /* 0x000fc4000bf66270 */
[----:B------:R-:W-:Y:S02]  /*1fbe0*/  UISETP.GE.AND UP4, UPT, UR24, UR10, UPT ;  /* 0x0000000a1800728c */ /* 0x000fe4000bf86270 */
[----:B------:R-:W-:-:S04]  /*1fbf0*/  UISETP.GE.AND UP5, UPT, UR25, UR10, UPT ;  /* 0x0000000a1900728c */ /* 0x000fc8000bfa6270 */
[----:B------:R-:W-:Y:S02]  /*1fc00*/  PLOP3.LUT P6, PT, PT, PT, UP4, 0x40, 0x0 ;  /* 0x000000000000781c */ /* 0x000fe40003fce848 */
[----:B------:R-:W-:Y:S02]  /*1fc10*/  PLOP3.LUT P5, PT, PT, PT, UP5, 0x40, 0x0 ;  /* 0x000000000000781c */ /* 0x000fe40003fae858 */
[----:B------:R-:W-:Y:S02]  /*1fc20*/  PRMT R10, R11, 0x7632, R10 ;  /* 0x000076320b0a7816 */ /* 0x000fe4000000000a */
[C---:B--2---:R-:W-:Y:S02]  /*1fc30*/  ISETP.LT.AND P1, PT, R14.reuse, c[0x0][0x178], P1 ;  /* 0x00005e000e007a0c */ /* 0x044fe40000f21270 */
[----:B------:R-:W-:-:S11]  /*1fc40*/  ISETP.LT.AND P3, PT, R14, c[0x0][0x178], P3 ;  /* 0x00005e000e007a0c */ /* 0x000fd60001f61270 */
[----:B------:R-:W-:Y:S01]  /*1fc50*/  @P1 STG.E.U16 [R24.64], R12 ;  /* 0x0000000c18001986 */ /* 0x000fe2000c101508 */
[----:B------:R-:W-:-:S03]  /*1fc60*/  PLOP3.LUT P1, PT, PT, PT, UP0, 0x40, 0x0 ;  /* 0x000000000000781c */ /* 0x000fc60003f2e808 */
[----:B------:R0:W-:Y:S01]  /*1fc70*/  @P2 STG.E.U16 [R22.64], R0 ;  /* 0x0000000016002986 */ /* 0x0001e2000c101508 */
[----:B------:R-:W-:-:S03]  /*1fc80*/  PLOP3.LUT P2, PT, PT, PT, UP0, 0x40, 0x0 ;  /* 0x000000000000781c */ /* 0x000fc60003f4e808 */
[----:B-1----:R1:W-:Y:S01]  /*1fc90*/  @P3 STG.E.U16 [R26.64], R16 ;  /* 0x000000101a003986 */ /* 0x0023e2000c101508 */
[----:B------:R-:W-:Y:S02]  /*1fca0*/  PLOP3.LUT P3, PT, PT, PT, UP2, 0x40, 0x0 ;  /* 0x000000000000781c */ /* 0x000fe40003f6e828 */
[----:B------:R-:W-:Y:S02]  /*1fcb0*/  ISETP.LT.AND P1, PT, R14, c[0x0][0x178], P1 ;  /* 0x00005e000e007a0c */ /* 0x000fe40000f21270 */
[----:B------:R-:W-:Y:S02]  /*1fcc0*/  ISETP.LT.AND P2, PT, R28, c[0x0][0x178], P2 ;  /* 0x00005e001c007a0c */ /* 0x000fe40001741270 */
[----:B------:R-:W-:Y:S01]  /*1fcd0*/  ISETP.LT.AND P3, PT, R14, c[0x0][0x178], P3 ;  /* 0x00005e000e007a0c */ /* 0x000fe20001f61270 */
[----:B0-----:R-:W-:Y:S02]  /*1fce0*/  IMAD.U32 R23, RZ, RZ, UR4 ;  /* 0x00000004ff177e24 */ /* 0x001fe4000f8e00ff */
[----:B-1----:R-:W-:Y:S01]  /*1fcf0*/  IMAD.WIDE R26, R29, 0x2, R2 ;  /* 0x000000021d1a7825 */ /* 0x002fe200078e0202 */
[----:B------:R-:W-:-:S03]  /*1fd00*/  PRMT R12, R16, 0x7632, R12 ;  /* 0x00007632100c7816 */ /* 0x000fc6000000000c */
[----:B------:R-:W-:Y:S01]  /*1fd10*/  IMAD.U32 R29, RZ, RZ, UR5 ;  /* 0x00000005ff1d7e24 */ /* 0x000fe2000f8e00ff */
[----:B------:R-:W-:Y:S01]  /*1fd20*/  PRMT R0, R18, 0x7632, R0 ;  /* 0x0000763212007816 */ /* 0x000fe20000000000 */
[C---:B------:R-:W-:Y:S01]  /*1fd30*/  IMAD.WIDE R24, R23.reuse, 0x2, R20 ;  /* 0x0000000217187825 */ /* 0x040fe200078e0214 */
[----:B------:R0:W-:Y:S01]  /*1fd40*/  @P0 STG.E.U16 [R26.64], R18 ;  /* 0x000000121a000986 */ /* 0x0001e2000c101508 */
[----:B------:R-:W-:Y:S02]  /*1fd50*/  UISETP.GE.AND UP0, UPT, UR20, UR10, UPT ;  /* 0x0000000a1400728c */ /* 0x000fe4000bf06270 */
[----:B------:R-:W-:Y:S01]  /*1fd60*/  IMAD.WIDE R22, R23, 0x2, R2 ;  /* 0x0000000217167825 */ /* 0x000fe200078e0202 */
[----:B------:R1:W-:Y:S01]  /*1fd70*/  @P1 STG.E.U16 [R24.64], R12 ;  /* 0x0000000c18001986 */ /* 0x0003e2000c101508 */
[----:B------:R-:W-:Y:S01]  /*1fd80*/  PLOP3.LUT P0, PT, PT, PT, UP2, 0x40, 0x0 ;  /* 0x000000000000781c */ /* 0x000fe20003f0e828 */
[----:B------:R-:W-:Y:S01]  /*1fd90*/  UIADD3 UR5, UR5, UR6, URZ ;  /* 0x0000000605057290 */ /* 0x000fe2000fffe03f */
[----:B------:R-:W-:Y:S01]  /*1fda0*/  PLOP3.LUT P1, PT, PT, PT, UP1, 0x40, 0x0 ;  /* 0x000000000000781c */ /* 0x000fe20003f2e818 */
[----:B------:R2:W-:Y:S01]  /*1fdb0*/  @P2 STG.E.U16 [R22.64], R0 ;  /* 0x0000000016002986 */ /* 0x0005e2000c101508 */
[----:B0-----:R-:W-:Y:S01]  /*1fdc0*/  IMAD.WIDE R26, R29, 0x2, R20 ;  /* 0x000000021d1a7825 */ /* 0x001fe200078e0214 */
[----:B------:R-:W-:Y:S01]  /*1fdd0*/  PLOP3.LUT P2, PT, PT, PT, UP1, 0x40, 0x0 ;  /* 0x000000000000781c */ /* 0x000fe20003f4e818 */
[----:B------:R-:W-:Y:S01]  /*1fde0*/  UIADD3 UR4, UR5, UR6, URZ ;  /* 0x0000000605047290 */ /* 0x000fe2000fffe03f */
[----:B------:R-:W-:-:S02]  /*1fdf0*/  ISETP.LT.AND P0, PT, R28, c[0x0][0x178], P0 ;  /* 0x00005e001c007a0c */ /* 0x000fc40000701270 */
[----:B------:R0:W-:Y:S01]  /*1fe00*/  @P3 STG.E.U16 [R26.64], R5 ;  /* 0x000000051a003986 */ /* 0x0001e2000c101508 */
[----:B------:R-:W-:Y:S02]  /*1fe10*/  PLOP3.LUT P3, PT, PT, PT, UP0, 0x40, 0x0 ;  /* 0x000000000000781c */ /* 0x000fe40003f6e808 */
[----:B------:R-:W-:Y:S02]  /*1fe20*/  ISETP.LT.AND P1, PT, R14, c[0x0][0x178], P1 ;  /* 0x00005e000e007a0c */ /* 0x000fe40000f21270 */
[----:B------:R-:W-:Y:S02]  /*1fe30*/  ISETP.LT.AND P2, PT, R28, c[0x0][0x178], P2 ;  /* 0x00005e001c007a0c */ /* 0x000fe40001741270 */
[----:B------:R-:W-:Y:S01]  /*1fe40*/  ISETP.LT.AND P3, PT, R14, c[0x0][0x178], P3 ;  /* 0x00005e000e007a0c */ /* 0x000fe20001f61270 */
[----:B-1----:R-:W-:Y:S02]  /*1fe50*/  IMAD.U32 R25, RZ, RZ, UR5 ;  /* 0x00000005ff197e24 */ /* 0x002fe4000f8e00ff */
[----:B--2---:R-:W-:Y:S01]  /*1fe60*/  IMAD.WIDE R22, R29, 0x2, R2 ;  /* 0x000000021d167825 */ /* 0x004fe200078e0202 */
[----:B------:R-:W-:-:S03]  /*1fe70*/  PRMT R0, R5, 0x7632, R0 ;  /* 0x0000763205007816 */ /* 0x000fc60000000000 */
[----:B------:R-:W-:Y:S01]  /*1fe80*/  IMAD.U32 R29, RZ, RZ, UR4 ;  /* 0x00000004ff1d7e24 */ /* 0x000fe2000f8e00ff */
[----:B------:R-:W-:Y:S01]  /*1fe90*/  PRMT R12, R7, 0x7632, R12 ;  /* 0x00007632070c7816 */ /* 0x000fe2000000000c */
[----:B0-----:R-:W-:Y:S01]  /*1fea0*/  IMAD.WIDE R4, R25, 0x2, R20 ;  /* 0x0000000219047825 */ /* 0x001fe200078e0214 */
[----:B------:R-:W-:-:S03]  /*1feb0*/  UISETP.GE.AND UP1, UPT, UR21, UR10, UPT ;  /* 0x0000000a1500728c */ /* 0x000fc6000bf26270 */
[----:B------:R-:W-:Y:S01]  /*1fec0*/  IMAD.WIDE R24, R25, 0x2, R2 ;  /* 0x0000000219187825 */ /* 0x000fe200078e0202 */
[----:B------:R-:W-:Y:S01]  /*1fed0*/  UISETP.GE.AND UP2, UPT, UR22, UR10, UPT ;  /* 0x0000000a1600728c */ /* 0x000fe2000bf46270 */
[----:B------:R-:W-:Y:S02]  /*1fee0*/  @P0 STG.E.U16 [R22.64], R7 ;  /* 0x0000000716000986 */ /* 0x000fe4000c101508 */
[----:B------:R-:W-:Y:S02]  /*1fef0*/  IMAD.WIDE R26, R29, 0x2, R20 ;  /* 0x000000021d1a7825 */ /* 0x000fe400078e0214 */
[----:B------:R-:W-:Y:S01]  /*1ff00*/  @P1 STG.E.U16 [R4.64], R0 ;  /* 0x0000000004001986 */ /* 0x000fe2000c101508 */
[----:B------:R-:W-:Y:S01]  /*1ff10*/  PLOP3.LUT P1, PT, PT, PT, UP0, 0x40, 0x0 ;  /* 0x000000000000781c */ /* 0x000fe20003f2e808 */
[----:B------:R-:W-:Y:S01]  /*1ff20*/  UIADD3 UR4, UR4, UR6, URZ ;  /* 0x0000000604047290 */ /* 0x000fe2000fffe03f */
[----:B------:R-:W-:Y:S01]  /*1ff30*/  PLOP3.LUT P4, PT, PT, PT, UP1, 0x40, 0x0 ;  /* 0x000000000000781c */ /* 0x000fe20003f8e818 */
[----:B------:R0:W-:Y:S01]  /*1ff40*/  @P2 STG.E.U16 [R24.64], R12 ;  /* 0x0000000c18002986 */ /* 0x0001e2000c101508 */
[----:B------:R-:W-:-:S03]  /*1ff50*/  PLOP3.LUT P2, PT, PT, PT, UP2, 0x40, 0x0 ;  /* 0x000000000000781c */ /* 0x000fc60003f4e828 */
[----:B------:R1:W-:Y:S01]  /*1ff60*/  @P3 STG.E.U16 [R26.64], R13 ;  /* 0x0000000d1a003986 */ /* 0x0003e2000c101508 */
[----:B------:R-:W-:Y:S01]  /*1ff70*/  PLOP3.LUT P3, PT, PT, PT, UP1, 0x40, 0x0 ;  /* 0x000000000000781c */ /* 0x000fe20003f6e818 */
[----:B------:R-:W-:Y:S01]  /*1ff80*/  UIADD3 UR5, UR4, UR6, URZ ;  /* 0x0000000604057290 */ /* 0x000fe2000fffe03f */
[----:B------:R-:W-:Y:S02]  /*1ff90*/  ISETP.LT.AND P1, PT, R28, c[0x0][0x178], P1 ;  /* 0x00005e001c007a0c */ /* 0x000fe40000f21270 */
[----:B------:R-:W-:Y:S02]  /*1ffa0*/  ISETP.LT.AND P4, PT, R14, c[0x0][0x178], P4 ;  /* 0x00005e000e007a0c */ /* 0x000fe40002781270 */
[----:B------:R-:W-:Y:S02]  /*1ffb0*/  ISETP.LT.AND P3, PT, R28, c[0x0][0x178], P3 ;  /* 0x00005e001c007a0c */ /* 0x000fe40001f61270 */
[----:B------:R-:W-:Y:S01]  /*1ffc0*/  ISETP.LT.AND P2, PT, R14, c[0x0][0x178], P2 ;  /* 0x00005e000e007a0c */ /* 0x000fe20001741270 */
[----:B0-----:R-:W-:-:S02]  /*1ffd0*/  IMAD.U32 R25, RZ, RZ, UR5 ;  /* 0x00000005ff197e24 */ /* 0x001fc4000f8e00ff */
[----:B-1----:R-:W-:Y:S02]  /*1ffe0*/  IMAD.U32 R13, RZ, RZ, UR4 ;  /* 0x00000004ff0d7e24 */ /* 0x002fe4000f8e00ff */
[----:B------:R-:W-:Y:S01]  /*1fff0*/  IMAD.WIDE R4, R29, 0x2, R2 ;  /* 0x000000021d047825 */ /* 0x000fe200078e0202 */
[----:B------:R-:W-:-:S03]  /*20000*/  PRMT R0, R15, 0x7632, R0 ;  /* 0x000076320f007816 */ /* 0x000fc60000000000 */
[C---:B------:R-:W-:Y:S01]  /*20010*/  IMAD.WIDE R6, R13.reuse, 0x2, R20 ;  /* 0x000000020d067825 */ /* 0x040fe200078e0214 */
[----:B------:R-:W-:Y:S03]  /*20020*/  @P1 STG.E.U16 [R4.64], R15 ;  /* 0x0000000f04001986 */ /* 0x000fe6000c101508 */
[----:B------:R-:W-:Y:S01]  /*20030*/  IMAD.WIDE R12, R13, 0x2, R2 ;  /* 0x000000020d0c7825 */ /* 0x000fe200078e0202 */
[----:B------:R-:W-:Y:S03]  /*20040*/  @P4 STG.E.U16 [R6.64], R8 ;  /* 0x0000000806004986 */ /* 0x000fe6000c101508 */
[----:B------:R-:W-:Y:S01]  /*20050*/  IMAD.WIDE R22, R25, 0x2, R20 ;  /* 0x0000000219167825 */ /* 0x000fe200078e0214 */
[----:B------:R-:W-:Y:S01]  /*20060*/  PLOP3.LUT P1, PT, PT, PT, UP2, 0x40, 0x0 ;  /* 0x000000000000781c */ /* 0x000fe20003f2e828 */
[----:B------:R-:W-:Y:S01]  /*20070*/  UIADD3 UR5, UR5, UR6, URZ ;  /* 0x0000000605057290 */ /* 0x000fe2000fffe03f */
[----:B------:R0:W-:Y:S01]  /*20080*/  @P3 STG.E.U16 [R12.64], R0 ;  /* 0x000000000c003986 */ /* 0x0001e2000c101508 */
[----:B------:R-:W-:-:S03]  /*20090*/  PLOP3.LUT P0, PT, PT, PT, UP3, 0x40, 0x0 ;  /* 0x000000000000781c */ /* 0x000fc60003f0e838 */
[----:B------:R1:W-:Y:S01]  /*200a0*/  @P2 STG.E.U16 [R22.64], R9 ;  /* 0x0000000916002986 */ /* 0x0003e2000c101508 */
[----:B------:R-:W-:Y:S01]  /*200b0*/  PLOP3.LUT P2, PT, PT, PT, UP3, 0x40, 0x0 ;  /* 0x000000000000781c */ /* 0x000fe20003f4e838 */
[----:B------:R-:W-:Y:S01]  /*200c0*/  UIADD3 UR7, UR5, UR6, URZ ;  /* 0x0000000605077290 */ /* 0x000fe2000fffe03f */
[----:B------:R-:W-:Y:S02]  /*200d0*/  ISETP.LT.AND P1, PT, R28, c[0x0][0x178], P1 ;  /* 0x00005e001c007a0c */ /* 0x000fe40000f21270 */
[----:B------:R-:W-:Y:S02]  /*200e0*/  PLOP3.LUT P4, PT, PT, PT, UP4, 0x40, 0x0 ;  /* 0x000000000000781c */ /* 0x000fe40003f8e848 */
[----:B------:R-:W-:Y:S01]  /*200f0*/  ISETP.LT.AND P0, PT, R14, c[0x0][0x178], P0 ;  /* 0x00005e000e007a0c */ /* 0x000fe20000701270 */
[----:B------:R-:W-:Y:S01]  /*20100*/  UIADD3 UR4, UR7, UR6, URZ ;  /* 0x0000000607047290 */ /* 0x000fe2000fffe03f */
[----:B------:R-:W-:Y:S02]  /*20110*/  PLOP3.LUT P3, PT, PT, PT, UP5, 0x40, 0x0 ;  /* 0x000000000000781c */ /* 0x000fe40003f6e858 */
[----:B------:R-:W-:-:S02]  /*20120*/  ISETP.LT.AND P2, PT, R28, c[0x0][0x178], P2 ;  /* 0x00005e001c007a0c */ /* 0x000fc40001741270 */
[----:B------:R-:W-:Y:S02]  /*20130*/  ISETP.LT.AND P6, PT, R14, c[0x0][0x178], P6 ;  /* 0x00005e000e007a0c */ /* 0x000fe400037c1270 */
[----:B------:R-:W-:Y:S02]  /*20140*/  ISETP.LT.AND P4, PT, R28, c[0x0][0x178], P4 ;  /* 0x00005e001c007a0c */ /* 0x000fe40002781270 */
[----:B0-----:R-:W-:Y:S01]  /*20150*/  PRMT R0, R9, 0x7632, R0 ;  /* 0x0000763209007816 */ /* 0x001fe20000000000 */
[----:B-1----:R-:W-:Y:S01]  /*20160*/  IMAD.U32 R9, RZ, RZ, UR5 ;  /* 0x00000005ff097e24 */ /* 0x002fe2000f8e00ff */
[----:B------:R-:W-:Y:S01]  /*20170*/  ISETP.LT.AND P5, PT, R14, c[0x0][0x178], P5 ;  /* 0x00005e000e007a0c */ /* 0x000fe20002fa1270 */
[----:B------:R-:W-:Y:S01]  /*20180*/  IMAD.U32 R15, RZ, RZ, UR7 ;  /* 0x00000007ff0f7e24 */ /* 0x000fe2000f8e00ff */
[----:B------:R-:W-:Y:S01]  /*20190*/  ISETP.LT.AND P3, PT, R28, c[0x0][0x178], P3 ;  /* 0x00005e001c007a0c */ /* 0x000fe20001f61270 */
[----:B------:R-:W-:-:S04]  /*201a0*/  IMAD.WIDE R4, R25, 0x2, R2 ;  /* 0x0000000219047825 */ /* 0x000fc800078e0202 */
[----:B------:R-:W-:Y:S02]  /*201b0*/  IMAD.U32 R23, RZ, RZ, UR4 ;  /* 0x00000004ff177e24 */ /* 0x000fe4000f8e00ff */
[C---:B------:R-:W-:Y:S01]  /*201c0*/  IMAD.WIDE R6, R9.reuse, 0x2, R20 ;  /* 0x0000000209067825 */ /* 0x040fe200078e0214 */
[----:B------:R0:W-:Y:S03]  /*201d0*/  @P1 STG.E.U16 [R4.64], R11 ;  /* 0x0000000b04001986 */ /* 0x0001e6000c101508 */
[----:B------:R-:W-:Y:S01]  /*201e0*/  IMAD.WIDE R8, R9, 0x2, R2 ;  /* 0x0000000209087825 */ /* 0x000fe200078e0202 */
[----:B------:R1:W-:Y:S03]  /*201f0*/  @P0 STG.E.U16 [R6.64], R0 ;  /* 0x0000000006000986 */ /* 0x0003e6000c101508 */
[C---:B------:R-:W-:Y:S01]  /*20200*/  IMAD.WIDE R12, R15.reuse, 0x2, R20 ;  /* 0x000000020f0c7825 */ /* 0x040fe200078e0214 */
[----:B------:R1:W-:Y:S03]  /*20210*/  @P2 STG.E.U16 [R8.64], R10 ;  /* 0x0000000a08002986 */ /* 0x0003e6000c101508 */
[----:B------:R-:W-:Y:S01]  /*20220*/  IMAD.WIDE R14, R15, 0x2, R2 ;  /* 0x000000020f0e7825 */ /* 0x000fe200078e0202 */
[----:B0-----:R-:W-:-:S03]  /*20230*/  PRMT R5, R17, 0x7632, R5 ;  /* 0x0000763211057816 */ /* 0x001fc60000000005 */
[C---:B------:R-:W-:Y:S01]  /*20240*/  IMAD.WIDE R20, R23.reuse, 0x2, R20 ;  /* 0x0000000217147825 */ /* 0x040fe200078e0214 */
[----:B------:R1:W-:Y:S04]  /*20250*/  @P6 STG.E.U16 [R12.64], R17 ;  /* 0x000000110c006986 */ /* 0x0003e8000c101508 */
[----:B------:R1:W-:Y:S01]  /*20260*/  @P4 STG.E.U16 [R14.64], R19 ;  /* 0x000000130e004986 */ /* 0x0003e2000c101508 */
[----:B------:R-:W-:-:S03]  /*20270*/  IMAD.WIDE R2, R23, 0x2, R2 ;  /* 0x0000000217027825 */ /* 0x000fc600078e0202 */
[----:B------:R1:W-:Y:S01]  /*20280*/  @P5 STG.E.U16 [R20.64], R5 ;  /* 0x0000000514005986 */ /* 0x0003e2000c101508 */
[----:B------:R-:W-:Y:S05]  /*20290*/  @!P3 EXIT ;  /* 0x000000000000b94d */ /* 0x000fea0003800000 */
[----:B-1----:R-:W-:-:S05]  /*202a0*/  PRMT R19, R19, 0x7632, R19 ;  /* 0x0000763213137816 */ /* 0x002fca0000000013 */
[----:B------:R-:W-:Y:S01]  /*202b0*/  STG.E.U16 [R2.64], R19 ;  /* 0x0000001302007986 */ /* 0x000fe2000c101508 */
[----:B------:R-:W-:Y:S05]  /*202c0*/  EXIT ;  /* 0x000000000000794d */ /* 0x000fea0003800000 */
.L_x_4:
[----:B------:R-:W-:-:S00]  /*202d0*/  BRA `(.L_x_4) ;  /* 0xfffffff000007947 */ /* 0x000fc0000383ffff */
[----:B------:R-:W-:-:S00]  /*202e0*/  NOP ;  /* 0x0000000000007918 */ /* 0x000fc00000000000 */
        /* <DEDUP_REMOVED lines=9> */
.L_x_5:


//--------------------- .nv.shared.matmul_kernel  --------------------------
	.section	.nv.shared.matmul_kernel,"aw",@nobits
	.sectionflags	@""
	.align	16
